//
// Generated by NVIDIA NVVM Compiler
//
// Compiler Build ID: CL-36424714
// Cuda compilation tools, release 13.0, V13.0.88
// Based on NVVM 20.0.0
//

.version 9.0
.target sm_100
.address_size 64

	// .globl	_Z16gemm_fp16_kernelPK6__halfS1_Pf
.extern .shared .align 16 .b8 shared_mem[];

.visible .entry _Z16gemm_fp16_kernelPK6__halfS1_Pf(
	.param .u64 .ptr .align 1 _Z16gemm_fp16_kernelPK6__halfS1_Pf_param_0,
	.param .u64 .ptr .align 1 _Z16gemm_fp16_kernelPK6__halfS1_Pf_param_1,
	.param .u64 .ptr .align 1 _Z16gemm_fp16_kernelPK6__halfS1_Pf_param_2
)
{
	.reg .b32 	%r<9775>;
	.reg .b32 	%f<8194>;
	.reg .b64 	%rd<23>;

	ld.param.u64 	%rd1, [_Z16gemm_fp16_kernelPK6__halfS1_Pf_param_0];
	ld.param.u64 	%rd2, [_Z16gemm_fp16_kernelPK6__halfS1_Pf_param_1];
	ld.param.u64 	%rd3, [_Z16gemm_fp16_kernelPK6__halfS1_Pf_param_2];
	cvta.to.global.u64 	%rd4, %rd1;
	cvta.to.global.u64 	%rd5, %rd2;
	cvta.to.global.u64 	%rd6, %rd3;
	mov.u32 	%r1, %tid.x;
	mov.u32 	%r2, %ctaid.x;
	mov.u32 	%r3, %ctaid.y;
	shr.u32 	%r4, %r1, 5;
	shl.b32 	%r5, %r2, 7;
	shl.b32 	%r6, %r3, 6;
	shl.b32 	%r7, %r4, 4;
	shr.u32 	%r8, %r1, 2;
	and.b32  	%r9, %r8, 7;
	or.b32  	%r10, %r7, %r9;
	shl.b32 	%r11, %r1, 3;
	and.b32  	%r12, %r11, 24;
	shl.b32 	%r13, %r4, 3;
	sub.s32 	%r14, %r10, %r13;
	add.s32 	%r15, %r6, %r14;
	mad.lo.s32 	%r16, %r14, 40, %r12;
	shl.b32 	%r17, %r16, 1;
	mov.u32 	%r18, shared_mem;
	add.s32 	%r19, %r18, 10240;
	add.s32 	%r20, %r19, %r17;
	shl.b32 	%r21, %r15, 12;
	or.b32  	%r22, %r12, %r21;
	shr.u32 	%r23, %r1, 1;
	and.b32  	%r24, %r23, 480;
	and.b32  	%r25, %r1, 32;
	add.s32 	%r26, %r5, %r10;
	mad.lo.s32 	%r27, %r10, 40, %r12;
	shl.b32 	%r28, %r27, 1;
	add.s32 	%r29, %r18, %r28;
	shl.b32 	%r30, %r26, 12;
	or.b32  	%r31, %r30, %r12;
	mul.wide.u32 	%rd7, %r31, 2;
	add.s64 	%rd8, %rd4, %rd7;
	ld.global.nc.v4.u32 	{%r32, %r33, %r34, %r35}, [%rd8];
	st.shared.v4.u32 	[%r29], {%r32, %r33, %r34, %r35};
	or.b32  	%r36, %r31, 32768;
	mul.wide.u32 	%rd9, %r36, 2;
	add.s64 	%rd10, %rd4, %rd9;
	ld.global.nc.v4.u32 	{%r37, %r38, %r39, %r40}, [%rd10];
	st.shared.v4.u32 	[%r29+640], {%r37, %r38, %r39, %r40};
	mul.wide.u32 	%rd11, %r22, 2;
	add.s64 	%rd12, %rd5, %rd11;
	ld.global.nc.v4.u32 	{%r41, %r42, %r43, %r44}, [%rd12];
	st.shared.v4.u32 	[%r20], {%r41, %r42, %r43, %r44};
	bar.sync 	0;
	mad.lo.s32 	%r45, %r24, 80, %r18;
	mov.b32 	%r46, 40;
	wmma.load.a.sync.aligned.row.m16n16k16.shared.f16 	{%r47, %r48, %r49, %r50, %r51, %r52, %r53, %r54}, [%r45], %r46;
	add.s32 	%r55, %r45, 1280;
	wmma.load.a.sync.aligned.row.m16n16k16.shared.f16 	{%r56, %r57, %r58, %r59, %r60, %r61, %r62, %r63}, [%r55], %r46;
	mad.lo.s32 	%r64, %r25, 80, %r19;
	wmma.load.b.sync.aligned.col.m16n16k16.shared.f16 	{%r65, %r66, %r67, %r68, %r69, %r70, %r71, %r72}, [%r64], %r46;
	add.s32 	%r73, %r64, 1280;
	wmma.load.b.sync.aligned.col.m16n16k16.shared.f16 	{%r74, %r75, %r76, %r77, %r78, %r79, %r80, %r81}, [%r73], %r46;
	mov.f32 	%f1, 0f00000000;
	wmma.mma.sync.aligned.row.col.m16n16k16.f32.f32 {%f2, %f3, %f4, %f5, %f6, %f7, %f8, %f9}, {%r47, %r48, %r49, %r50, %r51, %r52, %r53, %r54}, {%r65, %r66, %r67, %r68, %r69, %r70, %r71, %r72}, {%f1, %f1, %f1, %f1, %f1, %f1, %f1, %f1};
	wmma.mma.sync.aligned.row.col.m16n16k16.f32.f32 {%f10, %f11, %f12, %f13, %f14, %f15, %f16, %f17}, {%r47, %r48, %r49, %r50, %r51, %r52, %r53, %r54}, {%r74, %r75, %r76, %r77, %r78, %r79, %r80, %r81}, {%f1, %f1, %f1, %f1, %f1, %f1, %f1, %f1};
	wmma.mma.sync.aligned.row.col.m16n16k16.f32.f32 {%f18, %f19, %f20, %f21, %f22, %f23, %f24, %f25}, {%r56, %r57, %r58, %r59, %r60, %r61, %r62, %r63}, {%r65, %r66, %r67, %r68, %r69, %r70, %r71, %r72}, {%f1, %f1, %f1, %f1, %f1, %f1, %f1, %f1};
	wmma.mma.sync.aligned.row.col.m16n16k16.f32.f32 {%f26, %f27, %f28, %f29, %f30, %f31, %f32, %f33}, {%r56, %r57, %r58, %r59, %r60, %r61, %r62, %r63}, {%r74, %r75, %r76, %r77, %r78, %r79, %r80, %r81}, {%f1, %f1, %f1, %f1, %f1, %f1, %f1, %f1};
	add.s32 	%r82, %r45, 32;
	wmma.load.a.sync.aligned.row.m16n16k16.shared.f16 	{%r83, %r84, %r85, %r86, %r87, %r88, %r89, %r90}, [%r82], %r46;
	add.s32 	%r91, %r45, 1312;
	wmma.load.a.sync.aligned.row.m16n16k16.shared.f16 	{%r92, %r93, %r94, %r95, %r96, %r97, %r98, %r99}, [%r91], %r46;
	add.s32 	%r100, %r64, 32;
	wmma.load.b.sync.aligned.col.m16n16k16.shared.f16 	{%r101, %r102, %r103, %r104, %r105, %r106, %r107, %r108}, [%r100], %r46;
	add.s32 	%r109, %r64, 1312;
	wmma.load.b.sync.aligned.col.m16n16k16.shared.f16 	{%r110, %r111, %r112, %r113, %r114, %r115, %r116, %r117}, [%r109], %r46;
	wmma.mma.sync.aligned.row.col.m16n16k16.f32.f32 {%f34, %f35, %f36, %f37, %f38, %f39, %f40, %f41}, {%r83, %r84, %r85, %r86, %r87, %r88, %r89, %r90}, {%r101, %r102, %r103, %r104, %r105, %r106, %r107, %r108}, {%f2, %f3, %f4, %f5, %f6, %f7, %f8, %f9};
	wmma.mma.sync.aligned.row.col.m16n16k16.f32.f32 {%f42, %f43, %f44, %f45, %f46, %f47, %f48, %f49}, {%r83, %r84, %r85, %r86, %r87, %r88, %r89, %r90}, {%r110, %r111, %r112, %r113, %r114, %r115, %r116, %r117}, {%f10, %f11, %f12, %f13, %f14, %f15, %f16, %f17};
	wmma.mma.sync.aligned.row.col.m16n16k16.f32.f32 {%f50, %f51, %f52, %f53, %f54, %f55, %f56, %f57}, {%r92, %r93, %r94, %r95, %r96, %r97, %r98, %r99}, {%r101, %r102, %r103, %r104, %r105, %r106, %r107, %r108}, {%f18, %f19, %f20, %f21, %f22, %f23, %f24, %f25};
	wmma.mma.sync.aligned.row.col.m16n16k16.f32.f32 {%f58, %f59, %f60, %f61, %f62, %f63, %f64, %f65}, {%r92, %r93, %r94, %r95, %r96, %r97, %r98, %r99}, {%r110, %r111, %r112, %r113, %r114, %r115, %r116, %r117}, {%f26, %f27, %f28, %f29, %f30, %f31, %f32, %f33};
	bar.sync 	0;
	ld.global.nc.v4.u32 	{%r118, %r119, %r120, %r121}, [%rd8+64];
	st.shared.v4.u32 	[%r29], {%r118, %r119, %r120, %r121};
	ld.global.nc.v4.u32 	{%r122, %r123, %r124, %r125}, [%rd10+64];
	st.shared.v4.u32 	[%r29+640], {%r122, %r123, %r124, %r125};
	ld.global.nc.v4.u32 	{%r126, %r127, %r128, %r129}, [%rd12+64];
	st.shared.v4.u32 	[%r20], {%r126, %r127, %r128, %r129};
	bar.sync 	0;
	wmma.load.a.sync.aligned.row.m16n16k16.shared.f16 	{%r130, %r131, %r132, %r133, %r134, %r135, %r136, %r137}, [%r45], %r46;
	wmma.load.a.sync.aligned.row.m16n16k16.shared.f16 	{%r138, %r139, %r140, %r141, %r142, %r143, %r144, %r145}, [%r55], %r46;
	wmma.load.b.sync.aligned.col.m16n16k16.shared.f16 	{%r146, %r147, %r148, %r149, %r150, %r151, %r152, %r153}, [%r64], %r46;
	wmma.load.b.sync.aligned.col.m16n16k16.shared.f16 	{%r154, %r155, %r156, %r157, %r158, %r159, %r160, %r161}, [%r73], %r46;
	wmma.mma.sync.aligned.row.col.m16n16k16.f32.f32 {%f66, %f67, %f68, %f69, %f70, %f71, %f72, %f73}, {%r130, %r131, %r132, %r133, %r134, %r135, %r136, %r137}, {%r146, %r147, %r148, %r149, %r150, %r151, %r152, %r153}, {%f34, %f35, %f36, %f37, %f38, %f39, %f40, %f41};
	wmma.mma.sync.aligned.row.col.m16n16k16.f32.f32 {%f74, %f75, %f76, %f77, %f78, %f79, %f80, %f81}, {%r130, %r131, %r132, %r133, %r134, %r135, %r136, %r137}, {%r154, %r155, %r156, %r157, %r158, %r159, %r160, %r161}, {%f42, %f43, %f44, %f45, %f46, %f47, %f48, %f49};
	wmma.mma.sync.aligned.row.col.m16n16k16.f32.f32 {%f82, %f83, %f84, %f85, %f86, %f87, %f88, %f89}, {%r138, %r139, %r140, %r141, %r142, %r143, %r144, %r145}, {%r146, %r147, %r148, %r149, %r150, %r151, %r152, %r153}, {%f50, %f51, %f52, %f53, %f54, %f55, %f56, %f57};
	wmma.mma.sync.aligned.row.col.m16n16k16.f32.f32 {%f90, %f91, %f92, %f93, %f94, %f95, %f96, %f97}, {%r138, %r139, %r140, %r141, %r142, %r143, %r144, %r145}, {%r154, %r155, %r156, %r157, %r158, %r159, %r160, %r161}, {%f58, %f59, %f60, %f61, %f62, %f63, %f64, %f65};
	wmma.load.a.sync.aligned.row.m16n16k16.shared.f16 	{%r162, %r163, %r164, %r165, %r166, %r167, %r168, %r169}, [%r82], %r46;
	wmma.load.a.sync.aligned.row.m16n16k16.shared.f16 	{%r170, %r171, %r172, %r173, %r174, %r175, %r176, %r177}, [%r91], %r46;
	wmma.load.b.sync.aligned.col.m16n16k16.shared.f16 	{%r178, %r179, %r180, %r181, %r182, %r183, %r184, %r185}, [%r100], %r46;
	wmma.load.b.sync.aligned.col.m16n16k16.shared.f16 	{%r186, %r187, %r188, %r189, %r190, %r191, %r192, %r193}, [%r109], %r46;
	wmma.mma.sync.aligned.row.col.m16n16k16.f32.f32 {%f98, %f99, %f100, %f101, %f102, %f103, %f104, %f105}, {%r162, %r163, %r164, %r165, %r166, %r167, %r168, %r169}, {%r178, %r179, %r180, %r181, %r182, %r183, %r184, %r185}, {%f66, %f67, %f68, %f69, %f70, %f71, %f72, %f73};
	wmma.mma.sync.aligned.row.col.m16n16k16.f32.f32 {%f106, %f107, %f108, %f109, %f110, %f111, %f112, %f113}, {%r162, %r163, %r164, %r165, %r166, %r167, %r168, %r169}, {%r186, %r187, %r188, %r189, %r190, %r191, %r192, %r193}, {%f74, %f75, %f76, %f77, %f78, %f79, %f80, %f81};
	wmma.mma.sync.aligned.row.col.m16n16k16.f32.f32 {%f114, %f115, %f116, %f117, %f118, %f119, %f120, %f121}, {%r170, %r171, %r172, %r173, %r174, %r175, %r176, %r177}, {%r178, %r179, %r180, %r181, %r182, %r183, %r184, %r185}, {%f82, %f83, %f84, %f85, %f86, %f87, %f88, %f89};
	wmma.mma.sync.aligned.row.col.m16n16k16.f32.f32 {%f122, %f123, %f124, %f125, %f126, %f127, %f128, %f129}, {%r170, %r171, %r172, %r173, %r174, %r175, %r176, %r177}, {%r186, %r187, %r188, %r189, %r190, %r191, %r192, %r193}, {%f90, %f91, %f92, %f93, %f94, %f95, %f96, %f97};
	bar.sync 	0;
	ld.global.nc.v4.u32 	{%r194, %r195, %r196, %r197}, [%rd8+128];
	st.shared.v4.u32 	[%r29], {%r194, %r195, %r196, %r197};
	ld.global.nc.v4.u32 	{%r198, %r199, %r200, %r201}, [%rd10+128];
	st.shared.v4.u32 	[%r29+640], {%r198, %r199, %r200, %r201};
	ld.global.nc.v4.u32 	{%r202, %r203, %r204, %r205}, [%rd12+128];
	st.shared.v4.u32 	[%r20], {%r202, %r203, %r204, %r205};
	bar.sync 	0;
	wmma.load.a.sync.aligned.row.m16n16k16.shared.f16 	{%r206, %r207, %r208, %r209, %r210, %r211, %r212, %r213}, [%r45], %r46;
	wmma.load.a.sync.aligned.row.m16n16k16.shared.f16 	{%r214, %r215, %r216, %r217, %r218, %r219, %r220, %r221}, [%r55], %r46;
	wmma.load.b.sync.aligned.col.m16n16k16.shared.f16 	{%r222, %r223, %r224, %r225, %r226, %r227, %r228, %r229}, [%r64], %r46;
	wmma.load.b.sync.aligned.col.m16n16k16.shared.f16 	{%r230, %r231, %r232, %r233, %r234, %r235, %r236, %r237}, [%r73], %r46;
	wmma.mma.sync.aligned.row.col.m16n16k16.f32.f32 {%f130, %f131, %f132, %f133, %f134, %f135, %f136, %f137}, {%r206, %r207, %r208, %r209, %r210, %r211, %r212, %r213}, {%r222, %r223, %r224, %r225, %r226, %r227, %r228, %r229}, {%f98, %f99, %f100, %f101, %f102, %f103, %f104, %f105};
	wmma.mma.sync.aligned.row.col.m16n16k16.f32.f32 {%f138, %f139, %f140, %f141, %f142, %f143, %f144, %f145}, {%r206, %r207, %r208, %r209, %r210, %r211, %r212, %r213}, {%r230, %r231, %r232, %r233, %r234, %r235, %r236, %r237}, {%f106, %f107, %f108, %f109, %f110, %f111, %f112, %f113};
	wmma.mma.sync.aligned.row.col.m16n16k16.f32.f32 {%f146, %f147, %f148, %f149, %f150, %f151, %f152, %f153}, {%r214, %r215, %r216, %r217, %r218, %r219, %r220, %r221}, {%r222, %r223, %r224, %r225, %r226, %r227, %r228, %r229}, {%f114, %f115, %f116, %f117, %f118, %f119, %f120, %f121};
	wmma.mma.sync.aligned.row.col.m16n16k16.f32.f32 {%f154, %f155, %f156, %f157, %f158, %f159, %f160, %f161}, {%r214, %r215, %r216, %r217, %r218, %r219, %r220, %r221}, {%r230, %r231, %r232, %r233, %r234, %r235, %r236, %r237}, {%f122, %f123, %f124, %f125, %f126, %f127, %f128, %f129};
	wmma.load.a.sync.aligned.row.m16n16k16.shared.f16 	{%r238, %r239, %r240, %r241, %r242, %r243, %r244, %r245}, [%r82], %r46;
	wmma.load.a.sync.aligned.row.m16n16k16.shared.f16 	{%r246, %r247, %r248, %r249, %r250, %r251, %r252, %r253}, [%r91], %r46;
	wmma.load.b.sync.aligned.col.m16n16k16.shared.f16 	{%r254, %r255, %r256, %r257, %r258, %r259, %r260, %r261}, [%r100], %r46;
	wmma.load.b.sync.aligned.col.m16n16k16.shared.f16 	{%r262, %r263, %r264, %r265, %r266, %r267, %r268, %r269}, [%r109], %r46;
	wmma.mma.sync.aligned.row.col.m16n16k16.f32.f32 {%f162, %f163, %f164, %f165, %f166, %f167, %f168, %f169}, {%r238, %r239, %r240, %r241, %r242, %r243, %r244, %r245}, {%r254, %r255, %r256, %r257, %r258, %r259, %r260, %r261}, {%f130, %f131, %f132, %f133, %f134, %f135, %f136, %f137};
	wmma.mma.sync.aligned.row.col.m16n16k16.f32.f32 {%f170, %f171, %f172, %f173, %f174, %f175, %f176, %f177}, {%r238, %r239, %r240, %r241, %r242, %r243, %r244, %r245}, {%r262, %r263, %r264, %r265, %r266, %r267, %r268, %r269}, {%f138, %f139, %f140, %f141, %f142, %f143, %f144, %f145};
	wmma.mma.sync.aligned.row.col.m16n16k16.f32.f32 {%f178, %f179, %f180, %f181, %f182, %f183, %f184, %f185}, {%r246, %r247, %r248, %r249, %r250, %r251, %r252, %r253}, {%r254, %r255, %r256, %r257, %r258, %r259, %r260, %r261}, {%f146, %f147, %f148, %f149, %f150, %f151, %f152, %f153};
	wmma.mma.sync.aligned.row.col.m16n16k16.f32.f32 {%f186, %f187, %f188, %f189, %f190, %f191, %f192, %f193}, {%r246, %r247, %r248, %r249, %r250, %r251, %r252, %r253}, {%r262, %r263, %r264, %r265, %r266, %r267, %r268, %r269}, {%f154, %f155, %f156, %f157, %f158, %f159, %f160, %f161};
	bar.sync 	0;
	ld.global.nc.v4.u32 	{%r270, %r271, %r272, %r273}, [%rd8+192];
	st.shared.v4.u32 	[%r29], {%r270, %r271, %r272, %r273};
	ld.global.nc.v4.u32 	{%r274, %r275, %r276, %r277}, [%rd10+192];
	st.shared.v4.u32 	[%r29+640], {%r274, %r275, %r276, %r277};
	ld.global.nc.v4.u32 	{%r278, %r279, %r280, %r281}, [%rd12+192];
	st.shared.v4.u32 	[%r20], {%r278, %r279, %r280, %r281};
	bar.sync 	0;
	wmma.load.a.sync.aligned.row.m16n16k16.shared.f16 	{%r282, %r283, %r284, %r285, %r286, %r287, %r288, %r289}, [%r45], %r46;
	wmma.load.a.sync.aligned.row.m16n16k16.shared.f16 	{%r290, %r291, %r292, %r293, %r294, %r295, %r296, %r297}, [%r55], %r46;
	wmma.load.b.sync.aligned.col.m16n16k16.shared.f16 	{%r298, %r299, %r300, %r301, %r302, %r303, %r304, %r305}, [%r64], %r46;
	wmma.load.b.sync.aligned.col.m16n16k16.shared.f16 	{%r306, %r307, %r308, %r309, %r310, %r311, %r312, %r313}, [%r73], %r46;
	wmma.mma.sync.aligned.row.col.m16n16k16.f32.f32 {%f194, %f195, %f196, %f197, %f198, %f199, %f200, %f201}, {%r282, %r283, %r284, %r285, %r286, %r287, %r288, %r289}, {%r298, %r299, %r300, %r301, %r302, %r303, %r304, %r305}, {%f162, %f163, %f164, %f165, %f166, %f167, %f168, %f169};
	wmma.mma.sync.aligned.row.col.m16n16k16.f32.f32 {%f202, %f203, %f204, %f205, %f206, %f207, %f208, %f209}, {%r282, %r283, %r284, %r285, %r286, %r287, %r288, %r289}, {%r306, %r307, %r308, %r309, %r310, %r311, %r312, %r313}, {%f170, %f171, %f172, %f173, %f174, %f175, %f176, %f177};
	wmma.mma.sync.aligned.row.col.m16n16k16.f32.f32 {%f210, %f211, %f212, %f213, %f214, %f215, %f216, %f217}, {%r290, %r291, %r292, %r293, %r294, %r295, %r296, %r297}, {%r298, %r299, %r300, %r301, %r302, %r303, %r304, %r305}, {%f178, %f179, %f180, %f181, %f182, %f183, %f184, %f185};
	wmma.mma.sync.aligned.row.col.m16n16k16.f32.f32 {%f218, %f219, %f220, %f221, %f222, %f223, %f224, %f225}, {%r290, %r291, %r292, %r293, %r294, %r295, %r296, %r297}, {%r306, %r307, %r308, %r309, %r310, %r311, %r312, %r313}, {%f186, %f187, %f188, %f189, %f190, %f191, %f192, %f193};
	wmma.load.a.sync.aligned.row.m16n16k16.shared.f16 	{%r314, %r315, %r316, %r317, %r318, %r319, %r320, %r321}, [%r82], %r46;
	wmma.load.a.sync.aligned.row.m16n16k16.shared.f16 	{%r322, %r323, %r324, %r325, %r326, %r327, %r328, %r329}, [%r91], %r46;
	wmma.load.b.sync.aligned.col.m16n16k16.shared.f16 	{%r330, %r331, %r332, %r333, %r334, %r335, %r336, %r337}, [%r100], %r46;
	wmma.load.b.sync.aligned.col.m16n16k16.shared.f16 	{%r338, %r339, %r340, %r341, %r342, %r343, %r344, %r345}, [%r109], %r46;
	wmma.mma.sync.aligned.row.col.m16n16k16.f32.f32 {%f226, %f227, %f228, %f229, %f230, %f231, %f232, %f233}, {%r314, %r315, %r316, %r317, %r318, %r319, %r320, %r321}, {%r330, %r331, %r332, %r333, %r334, %r335, %r336, %r337}, {%f194, %f195, %f196, %f197, %f198, %f199, %f200, %f201};
	wmma.mma.sync.aligned.row.col.m16n16k16.f32.f32 {%f234, %f235, %f236, %f237, %f238, %f239, %f240, %f241}, {%r314, %r315, %r316, %r317, %r318, %r319, %r320, %r321}, {%r338, %r339, %r340, %r341, %r342, %r343, %r344, %r345}, {%f202, %f203, %f204, %f205, %f206, %f207, %f208, %f209};
	wmma.mma.sync.aligned.row.col.m16n16k16.f32.f32 {%f242, %f243, %f244, %f245, %f246, %f247, %f248, %f249}, {%r322, %r323, %r324, %r325, %r326, %r327, %r328, %r329}, {%r330, %r331, %r332, %r333, %r334, %r335, %r336, %r337}, {%f210, %f211, %f212, %f213, %f214, %f215, %f216, %f217};
	wmma.mma.sync.aligned.row.col.m16n16k16.f32.f32 {%f250, %f251, %f252, %f253, %f254, %f255, %f256, %f257}, {%r322, %r323, %r324, %r325, %r326, %r327, %r328, %r329}, {%r338, %r339, %r340, %r341, %r342, %r343, %r344, %r345}, {%f218, %f219, %f220, %f221, %f222, %f223, %f224, %f225};
	bar.sync 	0;
	ld.global.nc.v4.u32 	{%r346, %r347, %r348, %r349}, [%rd8+256];
	st.shared.v4.u32 	[%r29], {%r346, %r347, %r348, %r349};
	ld.global.nc.v4.u32 	{%r350, %r351, %r352, %r353}, [%rd10+256];
	st.shared.v4.u32 	[%r29+640], {%r350, %r351, %r352, %r353};
	ld.global.nc.v4.u32 	{%r354, %r355, %r356, %r357}, [%rd12+256];
	st.shared.v4.u32 	[%r20], {%r354, %r355, %r356, %r357};
	bar.sync 	0;
	wmma.load.a.sync.aligned.row.m16n16k16.shared.f16 	{%r358, %r359, %r360, %r361, %r362, %r363, %r364, %r365}, [%r45], %r46;
	wmma.load.a.sync.aligned.row.m16n16k16.shared.f16 	{%r366, %r367, %r368, %r369, %r370, %r371, %r372, %r373}, [%r55], %r46;
	wmma.load.b.sync.aligned.col.m16n16k16.shared.f16 	{%r374, %r375, %r376, %r377, %r378, %r379, %r380, %r381}, [%r64], %r46;
	wmma.load.b.sync.aligned.col.m16n16k16.shared.f16 	{%r382, %r383, %r384, %r385, %r386, %r387, %r388, %r389}, [%r73], %r46;
	wmma.mma.sync.aligned.row.col.m16n16k16.f32.f32 {%f258, %f259, %f260, %f261, %f262, %f263, %f264, %f265}, {%r358, %r359, %r360, %r361, %r362, %r363, %r364, %r365}, {%r374, %r375, %r376, %r377, %r378, %r379, %r380, %r381}, {%f226, %f227, %f228, %f229, %f230, %f231, %f232, %f233};
	wmma.mma.sync.aligned.row.col.m16n16k16.f32.f32 {%f266, %f267, %f268, %f269, %f270, %f271, %f272, %f273}, {%r358, %r359, %r360, %r361, %r362, %r363, %r364, %r365}, {%r382, %r383, %r384, %r385, %r386, %r387, %r388, %r389}, {%f234, %f235, %f236, %f237, %f238, %f239, %f240, %f241};
	wmma.mma.sync.aligned.row.col.m16n16k16.f32.f32 {%f274, %f275, %f276, %f277, %f278, %f279, %f280, %f281}, {%r366, %r367, %r368, %r369, %r370, %r371, %r372, %r373}, {%r374, %r375, %r376, %r377, %r378, %r379, %r380, %r381}, {%f242, %f243, %f244, %f245, %f246, %f247, %f248, %f249};
	wmma.mma.sync.aligned.row.col.m16n16k16.f32.f32 {%f282, %f283, %f284, %f285, %f286, %f287, %f288, %f289}, {%r366, %r367, %r368, %r369, %r370, %r371, %r372, %r373}, {%r382, %r383, %r384, %r385, %r386, %r387, %r388, %r389}, {%f250, %f251, %f252, %f253, %f254, %f255, %f256, %f257};
	wmma.load.a.sync.aligned.row.m16n16k16.shared.f16 	{%r390, %r391, %r392, %r393, %r394, %r395, %r396, %r397}, [%r82], %r46;
	wmma.load.a.sync.aligned.row.m16n16k16.shared.f16 	{%r398, %r399, %r400, %r401, %r402, %r403, %r404, %r405}, [%r91], %r46;
	wmma.load.b.sync.aligned.col.m16n16k16.shared.f16 	{%r406, %r407, %r408, %r409, %r410, %r411, %r412, %r413}, [%r100], %r46;
	wmma.load.b.sync.aligned.col.m16n16k16.shared.f16 	{%r414, %r415, %r416, %r417, %r418, %r419, %r420, %r421}, [%r109], %r46;
	wmma.mma.sync.aligned.row.col.m16n16k16.f32.f32 {%f290, %f291, %f292, %f293, %f294, %f295, %f296, %f297}, {%r390, %r391, %r392, %r393, %r394, %r395, %r396, %r397}, {%r406, %r407, %r408, %r409, %r410, %r411, %r412, %r413}, {%f258, %f259, %f260, %f261, %f262, %f263, %f264, %f265};
	wmma.mma.sync.aligned.row.col.m16n16k16.f32.f32 {%f298, %f299, %f300, %f301, %f302, %f303, %f304, %f305}, {%r390, %r391, %r392, %r393, %r394, %r395, %r396, %r397}, {%r414, %r415, %r416, %r417, %r418, %r419, %r420, %r421}, {%f266, %f267, %f268, %f269, %f270, %f271, %f272, %f273};
	wmma.mma.sync.aligned.row.col.m16n16k16.f32.f32 {%f306, %f307, %f308, %f309, %f310, %f311, %f312, %f313}, {%r398, %r399, %r400, %r401, %r402, %r403, %r404, %r405}, {%r406, %r407, %r408, %r409, %r410, %r411, %r412, %r413}, {%f274, %f275, %f276, %f277, %f278, %f279, %f280, %f281};
	wmma.mma.sync.aligned.row.col.m16n16k16.f32.f32 {%f314, %f315, %f316, %f317, %f318, %f319, %f320, %f321}, {%r398, %r399, %r400, %r401, %r402, %r403, %r404, %r405}, {%r414, %r415, %r416, %r417, %r418, %r419, %r420, %r421}, {%f282, %f283, %f284, %f285, %f286, %f287, %f288, %f289};
	bar.sync 	0;
	ld.global.nc.v4.u32 	{%r422, %r423, %r424, %r425}, [%rd8+320];
	st.shared.v4.u32 	[%r29], {%r422, %r423, %r424, %r425};
	ld.global.nc.v4.u32 	{%r426, %r427, %r428, %r429}, [%rd10+320];
	st.shared.v4.u32 	[%r29+640], {%r426, %r427, %r428, %r429};
	ld.global.nc.v4.u32 	{%r430, %r431, %r432, %r433}, [%rd12+320];
	st.shared.v4.u32 	[%r20], {%r430, %r431, %r432, %r433};
	bar.sync 	0;
	wmma.load.a.sync.aligned.row.m16n16k16.shared.f16 	{%r434, %r435, %r436, %r437, %r438, %r439, %r440, %r441}, [%r45], %r46;
	wmma.load.a.sync.aligned.row.m16n16k16.shared.f16 	{%r442, %r443, %r444, %r445, %r446, %r447, %r448, %r449}, [%r55], %r46;
	wmma.load.b.sync.aligned.col.m16n16k16.shared.f16 	{%r450, %r451, %r452, %r453, %r454, %r455, %r456, %r457}, [%r64], %r46;
	wmma.load.b.sync.aligned.col.m16n16k16.shared.f16 	{%r458, %r459, %r460, %r461, %r462, %r463, %r464, %r465}, [%r73], %r46;
	wmma.mma.sync.aligned.row.col.m16n16k16.f32.f32 {%f322, %f323, %f324, %f325, %f326, %f327, %f328, %f329}, {%r434, %r435, %r436, %r437, %r438, %r439, %r440, %r441}, {%r450, %r451, %r452, %r453, %r454, %r455, %r456, %r457}, {%f290, %f291, %f292, %f293, %f294, %f295, %f296, %f297};
	wmma.mma.sync.aligned.row.col.m16n16k16.f32.f32 {%f330, %f331, %f332, %f333, %f334, %f335, %f336, %f337}, {%r434, %r435, %r436, %r437, %r438, %r439, %r440, %r441}, {%r458, %r459, %r460, %r461, %r462, %r463, %r464, %r465}, {%f298, %f299, %f300, %f301, %f302, %f303, %f304, %f305};
	wmma.mma.sync.aligned.row.col.m16n16k16.f32.f32 {%f338, %f339, %f340, %f341, %f342, %f343, %f344, %f345}, {%r442, %r443, %r444, %r445, %r446, %r447, %r448, %r449}, {%r450, %r451, %r452, %r453, %r454, %r455, %r456, %r457}, {%f306, %f307, %f308, %f309, %f310, %f311, %f312, %f313};
	wmma.mma.sync.aligned.row.col.m16n16k16.f32.f32 {%f346, %f347, %f348, %f349, %f350, %f351, %f352, %f353}, {%r442, %r443, %r444, %r445, %r446, %r447, %r448, %r449}, {%r458, %r459, %r460, %r461, %r462, %r463, %r464, %r465}, {%f314, %f315, %f316, %f317, %f318, %f319, %f320, %f321};
	wmma.load.a.sync.aligned.row.m16n16k16.shared.f16 	{%r466, %r467, %r468, %r469, %r470, %r471, %r472, %r473}, [%r82], %r46;
	wmma.load.a.sync.aligned.row.m16n16k16.shared.f16 	{%r474, %r475, %r476, %r477, %r478, %r479, %r480, %r481}, [%r91], %r46;
	wmma.load.b.sync.aligned.col.m16n16k16.shared.f16 	{%r482, %r483, %r484, %r485, %r486, %r487, %r488, %r489}, [%r100], %r46;
	wmma.load.b.sync.aligned.col.m16n16k16.shared.f16 	{%r490, %r491, %r492, %r493, %r494, %r495, %r496, %r497}, [%r109], %r46;
	wmma.mma.sync.aligned.row.col.m16n16k16.f32.f32 {%f354, %f355, %f356, %f357, %f358, %f359, %f360, %f361}, {%r466, %r467, %r468, %r469, %r470, %r471, %r472, %r473}, {%r482, %r483, %r484, %r485, %r486, %r487, %r488, %r489}, {%f322, %f323, %f324, %f325, %f326, %f327, %f328, %f329};
	wmma.mma.sync.aligned.row.col.m16n16k16.f32.f32 {%f362, %f363, %f364, %f365, %f366, %f367, %f368, %f369}, {%r466, %r467, %r468, %r469, %r470, %r471, %r472, %r473}, {%r490, %r491, %r492, %r493, %r494, %r495, %r496, %r497}, {%f330, %f331, %f332, %f333, %f334, %f335, %f336, %f337};
	wmma.mma.sync.aligned.row.col.m16n16k16.f32.f32 {%f370, %f371, %f372, %f373, %f374, %f375, %f376, %f377}, {%r474, %r475, %r476, %r477, %r478, %r479, %r480, %r481}, {%r482, %r483, %r484, %r485, %r486, %r487, %r488, %r489}, {%f338, %f339, %f340, %f341, %f342, %f343, %f344, %f345};
	wmma.mma.sync.aligned.row.col.m16n16k16.f32.f32 {%f378, %f379, %f380, %f381, %f382, %f383, %f384, %f385}, {%r474, %r475, %r476, %r477, %r478, %r479, %r480, %r481}, {%r490, %r491, %r492, %r493, %r494, %r495, %r496, %r497}, {%f346, %f347, %f348, %f349, %f350, %f351, %f352, %f353};
	bar.sync 	0;
	ld.global.nc.v4.u32 	{%r498, %r499, %r500, %r501}, [%rd8+384];
	st.shared.v4.u32 	[%r29], {%r498, %r499, %r500, %r501};
	ld.global.nc.v4.u32 	{%r502, %r503, %r504, %r505}, [%rd10+384];
	st.shared.v4.u32 	[%r29+640], {%r502, %r503, %r504, %r505};
	ld.global.nc.v4.u32 	{%r506, %r507, %r508, %r509}, [%rd12+384];
	st.shared.v4.u32 	[%r20], {%r506, %r507, %r508, %r509};
	bar.sync 	0;
	wmma.load.a.sync.aligned.row.m16n16k16.shared.f16 	{%r510, %r511, %r512, %r513, %r514, %r515, %r516, %r517}, [%r45], %r46;
	wmma.load.a.sync.aligned.row.m16n16k16.shared.f16 	{%r518, %r519, %r520, %r521, %r522, %r523, %r524, %r525}, [%r55], %r46;
	wmma.load.b.sync.aligned.col.m16n16k16.shared.f16 	{%r526, %r527, %r528, %r529, %r530, %r531, %r532, %r533}, [%r64], %r46;
	wmma.load.b.sync.aligned.col.m16n16k16.shared.f16 	{%r534, %r535, %r536, %r537, %r538, %r539, %r540, %r541}, [%r73], %r46;
	wmma.mma.sync.aligned.row.col.m16n16k16.f32.f32 {%f386, %f387, %f388, %f389, %f390, %f391, %f392, %f393}, {%r510, %r511, %r512, %r513, %r514, %r515, %r516, %r517}, {%r526, %r527, %r528, %r529, %r530, %r531, %r532, %r533}, {%f354, %f355, %f356, %f357, %f358, %f359, %f360, %f361};
	wmma.mma.sync.aligned.row.col.m16n16k16.f32.f32 {%f394, %f395, %f396, %f397, %f398, %f399, %f400, %f401}, {%r510, %r511, %r512, %r513, %r514, %r515, %r516, %r517}, {%r534, %r535, %r536, %r537, %r538, %r539, %r540, %r541}, {%f362, %f363, %f364, %f365, %f366, %f367, %f368, %f369};
	wmma.mma.sync.aligned.row.col.m16n16k16.f32.f32 {%f402, %f403, %f404, %f405, %f406, %f407, %f408, %f409}, {%r518, %r519, %r520, %r521, %r522, %r523, %r524, %r525}, {%r526, %r527, %r528, %r529, %r530, %r531, %r532, %r533}, {%f370, %f371, %f372, %f373, %f374, %f375, %f376, %f377};
	wmma.mma.sync.aligned.row.col.m16n16k16.f32.f32 {%f410, %f411, %f412, %f413, %f414, %f415, %f416, %f417}, {%r518, %r519, %r520, %r521, %r522, %r523, %r524, %r525}, {%r534, %r535, %r536, %r537, %r538, %r539, %r540, %r541}, {%f378, %f379, %f380, %f381, %f382, %f383, %f384, %f385};
	wmma.load.a.sync.aligned.row.m16n16k16.shared.f16 	{%r542, %r543, %r544, %r545, %r546, %r547, %r548, %r549}, [%r82], %r46;
	wmma.load.a.sync.aligned.row.m16n16k16.shared.f16 	{%r550, %r551, %r552, %r553, %r554, %r555, %r556, %r557}, [%r91], %r46;
	wmma.load.b.sync.aligned.col.m16n16k16.shared.f16 	{%r558, %r559, %r560, %r561, %r562, %r563, %r564, %r565}, [%r100], %r46;
	wmma.load.b.sync.aligned.col.m16n16k16.shared.f16 	{%r566, %r567, %r568, %r569, %r570, %r571, %r572, %r573}, [%r109], %r46;
	wmma.mma.sync.aligned.row.col.m16n16k16.f32.f32 {%f418, %f419, %f420, %f421, %f422, %f423, %f424, %f425}, {%r542, %r543, %r544, %r545, %r546, %r547, %r548, %r549}, {%r558, %r559, %r560, %r561, %r562, %r563, %r564, %r565}, {%f386, %f387, %f388, %f389, %f390, %f391, %f392, %f393};
	wmma.mma.sync.aligned.row.col.m16n16k16.f32.f32 {%f426, %f427, %f428, %f429, %f430, %f431, %f432, %f433}, {%r542, %r543, %r544, %r545, %r546, %r547, %r548, %r549}, {%r566, %r567, %r568, %r569, %r570, %r571, %r572, %r573}, {%f394, %f395, %f396, %f397, %f398, %f399, %f400, %f401};
	wmma.mma.sync.aligned.row.col.m16n16k16.f32.f32 {%f434, %f435, %f436, %f437, %f438, %f439, %f440, %f441}, {%r550, %r551, %r552, %r553, %r554, %r555, %r556, %r557}, {%r558, %r559, %r560, %r561, %r562, %r563, %r564, %r565}, {%f402, %f403, %f404, %f405, %f406, %f407, %f408, %f409};
	wmma.mma.sync.aligned.row.col.m16n16k16.f32.f32 {%f442, %f443, %f444, %f445, %f446, %f447, %f448, %f449}, {%r550, %r551, %r552, %r553, %r554, %r555, %r556, %r557}, {%r566, %r567, %r568, %r569, %r570, %r571, %r572, %r573}, {%f410, %f411, %f412, %f413, %f414, %f415, %f416, %f417};
	bar.sync 	0;
	ld.global.nc.v4.u32 	{%r574, %r575, %r576, %r577}, [%rd8+448];
	st.shared.v4.u32 	[%r29], {%r574, %r575, %r576, %r577};
	ld.global.nc.v4.u32 	{%r578, %r579, %r580, %r581}, [%rd10+448];
	st.shared.v4.u32 	[%r29+640], {%r578, %r579, %r580, %r581};
	ld.global.nc.v4.u32 	{%r582, %r583, %r584, %r585}, [%rd12+448];
	st.shared.v4.u32 	[%r20], {%r582, %r583, %r584, %r585};
	bar.sync 	0;
	wmma.load.a.sync.aligned.row.m16n16k16.shared.f16 	{%r586, %r587, %r588, %r589, %r590, %r591, %r592, %r593}, [%r45], %r46;
	wmma.load.a.sync.aligned.row.m16n16k16.shared.f16 	{%r594, %r595, %r596, %r597, %r598, %r599, %r600, %r601}, [%r55], %r46;
	wmma.load.b.sync.aligned.col.m16n16k16.shared.f16 	{%r602, %r603, %r604, %r605, %r606, %r607, %r608, %r609}, [%r64], %r46;
	wmma.load.b.sync.aligned.col.m16n16k16.shared.f16 	{%r610, %r611, %r612, %r613, %r614, %r615, %r616, %r617}, [%r73], %r46;
	wmma.mma.sync.aligned.row.col.m16n16k16.f32.f32 {%f450, %f451, %f452, %f453, %f454, %f455, %f456, %f457}, {%r586, %r587, %r588, %r589, %r590, %r591, %r592, %r593}, {%r602, %r603, %r604, %r605, %r606, %r607, %r608, %r609}, {%f418, %f419, %f420, %f421, %f422, %f423, %f424, %f425};
	wmma.mma.sync.aligned.row.col.m16n16k16.f32.f32 {%f458, %f459, %f460, %f461, %f462, %f463, %f464, %f465}, {%r586, %r587, %r588, %r589, %r590, %r591, %r592, %r593}, {%r610, %r611, %r612, %r613, %r614, %r615, %r616, %r617}, {%f426, %f427, %f428, %f429, %f430, %f431, %f432, %f433};
	wmma.mma.sync.aligned.row.col.m16n16k16.f32.f32 {%f466, %f467, %f468, %f469, %f470, %f471, %f472, %f473}, {%r594, %r595, %r596, %r597, %r598, %r599, %r600, %r601}, {%r602, %r603, %r604, %r605, %r606, %r607, %r608, %r609}, {%f434, %f435, %f436, %f437, %f438, %f439, %f440, %f441};
	wmma.mma.sync.aligned.row.col.m16n16k16.f32.f32 {%f474, %f475, %f476, %f477, %f478, %f479, %f480, %f481}, {%r594, %r595, %r596, %r597, %r598, %r599, %r600, %r601}, {%r610, %r611, %r612, %r613, %r614, %r615, %r616, %r617}, {%f442, %f443, %f444, %f445, %f446, %f447, %f448, %f449};
	wmma.load.a.sync.aligned.row.m16n16k16.shared.f16 	{%r618, %r619, %r620, %r621, %r622, %r623, %r624, %r625}, [%r82], %r46;
	wmma.load.a.sync.aligned.row.m16n16k16.shared.f16 	{%r626, %r627, %r628, %r629, %r630, %r631, %r632, %r633}, [%r91], %r46;
	wmma.load.b.sync.aligned.col.m16n16k16.shared.f16 	{%r634, %r635, %r636, %r637, %r638, %r639, %r640, %r641}, [%r100], %r46;
	wmma.load.b.sync.aligned.col.m16n16k16.shared.f16 	{%r642, %r643, %r644, %r645, %r646, %r647, %r648, %r649}, [%r109], %r46;
	wmma.mma.sync.aligned.row.col.m16n16k16.f32.f32 {%f482, %f483, %f484, %f485, %f486, %f487, %f488, %f489}, {%r618, %r619, %r620, %r621, %r622, %r623, %r624, %r625}, {%r634, %r635, %r636, %r637, %r638, %r639, %r640, %r641}, {%f450, %f451, %f452, %f453, %f454, %f455, %f456, %f457};
	wmma.mma.sync.aligned.row.col.m16n16k16.f32.f32 {%f490, %f491, %f492, %f493, %f494, %f495, %f496, %f497}, {%r618, %r619, %r620, %r621, %r622, %r623, %r624, %r625}, {%r642, %r643, %r644, %r645, %r646, %r647, %r648, %r649}, {%f458, %f459, %f460, %f461, %f462, %f463, %f464, %f465};
	wmma.mma.sync.aligned.row.col.m16n16k16.f32.f32 {%f498, %f499, %f500, %f501, %f502, %f503, %f504, %f505}, {%r626, %r627, %r628, %r629, %r630, %r631, %r632, %r633}, {%r634, %r635, %r636, %r637, %r638, %r639, %r640, %r641}, {%f466, %f467, %f468, %f469, %f470, %f471, %f472, %f473};
	wmma.mma.sync.aligned.row.col.m16n16k16.f32.f32 {%f506, %f507, %f508, %f509, %f510, %f511, %f512, %f513}, {%r626, %r627, %r628, %r629, %r630, %r631, %r632, %r633}, {%r642, %r643, %r644, %r645, %r646, %r647, %r648, %r649}, {%f474, %f475, %f476, %f477, %f478, %f479, %f480, %f481};
	bar.sync 	0;
	ld.global.nc.v4.u32 	{%r650, %r651, %r652, %r653}, [%rd8+512];
	st.shared.v4.u32 	[%r29], {%r650, %r651, %r652, %r653};
	ld.global.nc.v4.u32 	{%r654, %r655, %r656, %r657}, [%rd10+512];
	st.shared.v4.u32 	[%r29+640], {%r654, %r655, %r656, %r657};
	ld.global.nc.v4.u32 	{%r658, %r659, %r660, %r661}, [%rd12+512];
	st.shared.v4.u32 	[%r20], {%r658, %r659, %r660, %r661};
	bar.sync 	0;
	wmma.load.a.sync.aligned.row.m16n16k16.shared.f16 	{%r662, %r663, %r664, %r665, %r666, %r667, %r668, %r669}, [%r45], %r46;
	wmma.load.a.sync.aligned.row.m16n16k16.shared.f16 	{%r670, %r671, %r672, %r673, %r674, %r675, %r676, %r677}, [%r55], %r46;
	wmma.load.b.sync.aligned.col.m16n16k16.shared.f16 	{%r678, %r679, %r680, %r681, %r682, %r683, %r684, %r685}, [%r64], %r46;
	wmma.load.b.sync.aligned.col.m16n16k16.shared.f16 	{%r686, %r687, %r688, %r689, %r690, %r691, %r692, %r693}, [%r73], %r46;
	wmma.mma.sync.aligned.row.col.m16n16k16.f32.f32 {%f514, %f515, %f516, %f517, %f518, %f519, %f520, %f521}, {%r662, %r663, %r664, %r665, %r666, %r667, %r668, %r669}, {%r678, %r679, %r680, %r681, %r682, %r683, %r684, %r685}, {%f482, %f483, %f484, %f485, %f486, %f487, %f488, %f489};
	wmma.mma.sync.aligned.row.col.m16n16k16.f32.f32 {%f522, %f523, %f524, %f525, %f526, %f527, %f528, %f529}, {%r662, %r663, %r664, %r665, %r666, %r667, %r668, %r669}, {%r686, %r687, %r688, %r689, %r690, %r691, %r692, %r693}, {%f490, %f491, %f492, %f493, %f494, %f495, %f496, %f497};
	wmma.mma.sync.aligned.row.col.m16n16k16.f32.f32 {%f530, %f531, %f532, %f533, %f534, %f535, %f536, %f537}, {%r670, %r671, %r672, %r673, %r674, %r675, %r676, %r677}, {%r678, %r679, %r680, %r681, %r682, %r683, %r684, %r685}, {%f498, %f499, %f500, %f501, %f502, %f503, %f504, %f505};
	wmma.mma.sync.aligned.row.col.m16n16k16.f32.f32 {%f538, %f539, %f540, %f541, %f542, %f543, %f544, %f545}, {%r670, %r671, %r672, %r673, %r674, %r675, %r676, %r677}, {%r686, %r687, %r688, %r689, %r690, %r691, %r692, %r693}, {%f506, %f507, %f508, %f509, %f510, %f511, %f512, %f513};
	wmma.load.a.sync.aligned.row.m16n16k16.shared.f16 	{%r694, %r695, %r696, %r697, %r698, %r699, %r700, %r701}, [%r82], %r46;
	wmma.load.a.sync.aligned.row.m16n16k16.shared.f16 	{%r702, %r703, %r704, %r705, %r706, %r707, %r708, %r709}, [%r91], %r46;
	wmma.load.b.sync.aligned.col.m16n16k16.shared.f16 	{%r710, %r711, %r712, %r713, %r714, %r715, %r716, %r717}, [%r100], %r46;
	wmma.load.b.sync.aligned.col.m16n16k16.shared.f16 	{%r718, %r719, %r720, %r721, %r722, %r723, %r724, %r725}, [%r109], %r46;
	wmma.mma.sync.aligned.row.col.m16n16k16.f32.f32 {%f546, %f547, %f548, %f549, %f550, %f551, %f552, %f553}, {%r694, %r695, %r696, %r697, %r698, %r699, %r700, %r701}, {%r710, %r711, %r712, %r713, %r714, %r715, %r716, %r717}, {%f514, %f515, %f516, %f517, %f518, %f519, %f520, %f521};
	wmma.mma.sync.aligned.row.col.m16n16k16.f32.f32 {%f554, %f555, %f556, %f557, %f558, %f559, %f560, %f561}, {%r694, %r695, %r696, %r697, %r698, %r699, %r700, %r701}, {%r718, %r719, %r720, %r721, %r722, %r723, %r724, %r725}, {%f522, %f523, %f524, %f525, %f526, %f527, %f528, %f529};
	wmma.mma.sync.aligned.row.col.m16n16k16.f32.f32 {%f562, %f563, %f564, %f565, %f566, %f567, %f568, %f569}, {%r702, %r703, %r704, %r705, %r706, %r707, %r708, %r709}, {%r710, %r711, %r712, %r713, %r714, %r715, %r716, %r717}, {%f530, %f531, %f532, %f533, %f534, %f535, %f536, %f537};
	wmma.mma.sync.aligned.row.col.m16n16k16.f32.f32 {%f570, %f571, %f572, %f573, %f574, %f575, %f576, %f577}, {%r702, %r703, %r704, %r705, %r706, %r707, %r708, %r709}, {%r718, %r719, %r720, %r721, %r722, %r723, %r724, %r725}, {%f538, %f539, %f540, %f541, %f542, %f543, %f544, %f545};
	bar.sync 	0;
	ld.global.nc.v4.u32 	{%r726, %r727, %r728, %r729}, [%rd8+576];
	st.shared.v4.u32 	[%r29], {%r726, %r727, %r728, %r729};
	ld.global.nc.v4.u32 	{%r730, %r731, %r732, %r733}, [%rd10+576];
	st.shared.v4.u32 	[%r29+640], {%r730, %r731, %r732, %r733};
	ld.global.nc.v4.u32 	{%r734, %r735, %r736, %r737}, [%rd12+576];
	st.shared.v4.u32 	[%r20], {%r734, %r735, %r736, %r737};
	bar.sync 	0;
	wmma.load.a.sync.aligned.row.m16n16k16.shared.f16 	{%r738, %r739, %r740, %r741, %r742, %r743, %r744, %r745}, [%r45], %r46;
	wmma.load.a.sync.aligned.row.m16n16k16.shared.f16 	{%r746, %r747, %r748, %r749, %r750, %r751, %r752, %r753}, [%r55], %r46;
	wmma.load.b.sync.aligned.col.m16n16k16.shared.f16 	{%r754, %r755, %r756, %r757, %r758, %r759, %r760, %r761}, [%r64], %r46;
	wmma.load.b.sync.aligned.col.m16n16k16.shared.f16 	{%r762, %r763, %r764, %r765, %r766, %r767, %r768, %r769}, [%r73], %r46;
	wmma.mma.sync.aligned.row.col.m16n16k16.f32.f32 {%f578, %f579, %f580, %f581, %f582, %f583, %f584, %f585}, {%r738, %r739, %r740, %r741, %r742, %r743, %r744, %r745}, {%r754, %r755, %r756, %r757, %r758, %r759, %r760, %r761}, {%f546, %f547, %f548, %f549, %f550, %f551, %f552, %f553};
	wmma.mma.sync.aligned.row.col.m16n16k16.f32.f32 {%f586, %f587, %f588, %f589, %f590, %f591, %f592, %f593}, {%r738, %r739, %r740, %r741, %r742, %r743, %r744, %r745}, {%r762, %r763, %r764, %r765, %r766, %r767, %r768, %r769}, {%f554, %f555, %f556, %f557, %f558, %f559, %f560, %f561};
	wmma.mma.sync.aligned.row.col.m16n16k16.f32.f32 {%f594, %f595, %f596, %f597, %f598, %f599, %f600, %f601}, {%r746, %r747, %r748, %r749, %r750, %r751, %r752, %r753}, {%r754, %r755, %r756, %r757, %r758, %r759, %r760, %r761}, {%f562, %f563, %f564, %f565, %f566, %f567, %f568, %f569};
	wmma.mma.sync.aligned.row.col.m16n16k16.f32.f32 {%f602, %f603, %f604, %f605, %f606, %f607, %f608, %f609}, {%r746, %r747, %r748, %r749, %r750, %r751, %r752, %r753}, {%r762, %r763, %r764, %r765, %r766, %r767, %r768, %r769}, {%f570, %f571, %f572, %f573, %f574, %f575, %f576, %f577};
	wmma.load.a.sync.aligned.row.m16n16k16.shared.f16 	{%r770, %r771, %r772, %r773, %r774, %r775, %r776, %r777}, [%r82], %r46;
	wmma.load.a.sync.aligned.row.m16n16k16.shared.f16 	{%r778, %r779, %r780, %r781, %r782, %r783, %r784, %r785}, [%r91], %r46;
	wmma.load.b.sync.aligned.col.m16n16k16.shared.f16 	{%r786, %r787, %r788, %r789, %r790, %r791, %r792, %r793}, [%r100], %r46;
	wmma.load.b.sync.aligned.col.m16n16k16.shared.f16 	{%r794, %r795, %r796, %r797, %r798, %r799, %r800, %r801}, [%r109], %r46;
	wmma.mma.sync.aligned.row.col.m16n16k16.f32.f32 {%f610, %f611, %f612, %f613, %f614, %f615, %f616, %f617}, {%r770, %r771, %r772, %r773, %r774, %r775, %r776, %r777}, {%r786, %r787, %r788, %r789, %r790, %r791, %r792, %r793}, {%f578, %f579, %f580, %f581, %f582, %f583, %f584, %f585};
	wmma.mma.sync.aligned.row.col.m16n16k16.f32.f32 {%f618, %f619, %f620, %f621, %f622, %f623, %f624, %f625}, {%r770, %r771, %r772, %r773, %r774, %r775, %r776, %r777}, {%r794, %r795, %r796, %r797, %r798, %r799, %r800, %r801}, {%f586, %f587, %f588, %f589, %f590, %f591, %f592, %f593};
	wmma.mma.sync.aligned.row.col.m16n16k16.f32.f32 {%f626, %f627, %f628, %f629, %f630, %f631, %f632, %f633}, {%r778, %r779, %r780, %r781, %r782, %r783, %r784, %r785}, {%r786, %r787, %r788, %r789, %r790, %r791, %r792, %r793}, {%f594, %f595, %f596, %f597, %f598, %f599, %f600, %f601};
	wmma.mma.sync.aligned.row.col.m16n16k16.f32.f32 {%f634, %f635, %f636, %f637, %f638, %f639, %f640, %f641}, {%r778, %r779, %r780, %r781, %r782, %r783, %r784, %r785}, {%r794, %r795, %r796, %r797, %r798, %r799, %r800, %r801}, {%f602, %f603, %f604, %f605, %f606, %f607, %f608, %f609};
	bar.sync 	0;
	ld.global.nc.v4.u32 	{%r802, %r803, %r804, %r805}, [%rd8+640];
	st.shared.v4.u32 	[%r29], {%r802, %r803, %r804, %r805};
	ld.global.nc.v4.u32 	{%r806, %r807, %r808, %r809}, [%rd10+640];
	st.shared.v4.u32 	[%r29+640], {%r806, %r807, %r808, %r809};
	ld.global.nc.v4.u32 	{%r810, %r811, %r812, %r813}, [%rd12+640];
	st.shared.v4.u32 	[%r20], {%r810, %r811, %r812, %r813};
	bar.sync 	0;
	wmma.load.a.sync.aligned.row.m16n16k16.shared.f16 	{%r814, %r815, %r816, %r817, %r818, %r819, %r820, %r821}, [%r45], %r46;
	wmma.load.a.sync.aligned.row.m16n16k16.shared.f16 	{%r822, %r823, %r824, %r825, %r826, %r827, %r828, %r829}, [%r55], %r46;
	wmma.load.b.sync.aligned.col.m16n16k16.shared.f16 	{%r830, %r831, %r832, %r833, %r834, %r835, %r836, %r837}, [%r64], %r46;
	wmma.load.b.sync.aligned.col.m16n16k16.shared.f16 	{%r838, %r839, %r840, %r841, %r842, %r843, %r844, %r845}, [%r73], %r46;
	wmma.mma.sync.aligned.row.col.m16n16k16.f32.f32 {%f642, %f643, %f644, %f645, %f646, %f647, %f648, %f649}, {%r814, %r815, %r816, %r817, %r818, %r819, %r820, %r821}, {%r830, %r831, %r832, %r833, %r834, %r835, %r836, %r837}, {%f610, %f611, %f612, %f613, %f614, %f615, %f616, %f617};
	wmma.mma.sync.aligned.row.col.m16n16k16.f32.f32 {%f650, %f651, %f652, %f653, %f654, %f655, %f656, %f657}, {%r814, %r815, %r816, %r817, %r818, %r819, %r820, %r821}, {%r838, %r839, %r840, %r841, %r842, %r843, %r844, %r845}, {%f618, %f619, %f620, %f621, %f622, %f623, %f624, %f625};
	wmma.mma.sync.aligned.row.col.m16n16k16.f32.f32 {%f658, %f659, %f660, %f661, %f662, %f663, %f664, %f665}, {%r822, %r823, %r824, %r825, %r826, %r827, %r828, %r829}, {%r830, %r831, %r832, %r833, %r834, %r835, %r836, %r837}, {%f626, %f627, %f628, %f629, %f630, %f631, %f632, %f633};
	wmma.mma.sync.aligned.row.col.m16n16k16.f32.f32 {%f666, %f667, %f668, %f669, %f670, %f671, %f672, %f673}, {%r822, %r823, %r824, %r825, %r826, %r827, %r828, %r829}, {%r838, %r839, %r840, %r841, %r842, %r843, %r844, %r845}, {%f634, %f635, %f636, %f637, %f638, %f639, %f640, %f641};
	wmma.load.a.sync.aligned.row.m16n16k16.shared.f16 	{%r846, %r847, %r848, %r849, %r850, %r851, %r852, %r853}, [%r82], %r46;
	wmma.load.a.sync.aligned.row.m16n16k16.shared.f16 	{%r854, %r855, %r856, %r857, %r858, %r859, %r860, %r861}, [%r91], %r46;
	wmma.load.b.sync.aligned.col.m16n16k16.shared.f16 	{%r862, %r863, %r864, %r865, %r866, %r867, %r868, %r869}, [%r100], %r46;
	wmma.load.b.sync.aligned.col.m16n16k16.shared.f16 	{%r870, %r871, %r872, %r873, %r874, %r875, %r876, %r877}, [%r109], %r46;
	wmma.mma.sync.aligned.row.col.m16n16k16.f32.f32 {%f674, %f675, %f676, %f677, %f678, %f679, %f680, %f681}, {%r846, %r847, %r848, %r849, %r850, %r851, %r852, %r853}, {%r862, %r863, %r864, %r865, %r866, %r867, %r868, %r869}, {%f642, %f643, %f644, %f645, %f646, %f647, %f648, %f649};
	wmma.mma.sync.aligned.row.col.m16n16k16.f32.f32 {%f682, %f683, %f684, %f685, %f686, %f687, %f688, %f689}, {%r846, %r847, %r848, %r849, %r850, %r851, %r852, %r853}, {%r870, %r871, %r872, %r873, %r874, %r875, %r876, %r877}, {%f650, %f651, %f652, %f653, %f654, %f655, %f656, %f657};
	wmma.mma.sync.aligned.row.col.m16n16k16.f32.f32 {%f690, %f691, %f692, %f693, %f694, %f695, %f696, %f697}, {%r854, %r855, %r856, %r857, %r858, %r859, %r860, %r861}, {%r862, %r863, %r864, %r865, %r866, %r867, %r868, %r869}, {%f658, %f659, %f660, %f661, %f662, %f663, %f664, %f665};
	wmma.mma.sync.aligned.row.col.m16n16k16.f32.f32 {%f698, %f699, %f700, %f701, %f702, %f703, %f704, %f705}, {%r854, %r855, %r856, %r857, %r858, %r859, %r860, %r861}, {%r870, %r871, %r872, %r873, %r874, %r875, %r876, %r877}, {%f666, %f667, %f668, %f669, %f670, %f671, %f672, %f673};
	bar.sync 	0;
	ld.global.nc.v4.u32 	{%r878, %r879, %r880, %r881}, [%rd8+704];
	st.shared.v4.u32 	[%r29], {%r878, %r879, %r880, %r881};
	ld.global.nc.v4.u32 	{%r882, %r883, %r884, %r885}, [%rd10+704];
	st.shared.v4.u32 	[%r29+640], {%r882, %r883, %r884, %r885};
	ld.global.nc.v4.u32 	{%r886, %r887, %r888, %r889}, [%rd12+704];
	st.shared.v4.u32 	[%r20], {%r886, %r887, %r888, %r889};
	bar.sync 	0;
	wmma.load.a.sync.aligned.row.m16n16k16.shared.f16 	{%r890, %r891, %r892, %r893, %r894, %r895, %r896, %r897}, [%r45], %r46;
	wmma.load.a.sync.aligned.row.m16n16k16.shared.f16 	{%r898, %r899, %r900, %r901, %r902, %r903, %r904, %r905}, [%r55], %r46;
	wmma.load.b.sync.aligned.col.m16n16k16.shared.f16 	{%r906, %r907, %r908, %r909, %r910, %r911, %r912, %r913}, [%r64], %r46;
	wmma.load.b.sync.aligned.col.m16n16k16.shared.f16 	{%r914, %r915, %r916, %r917, %r918, %r919, %r920, %r921}, [%r73], %r46;
	wmma.mma.sync.aligned.row.col.m16n16k16.f32.f32 {%f706, %f707, %f708, %f709, %f710, %f711, %f712, %f713}, {%r890, %r891, %r892, %r893, %r894, %r895, %r896, %r897}, {%r906, %r907, %r908, %r909, %r910, %r911, %r912, %r913}, {%f674, %f675, %f676, %f677, %f678, %f679, %f680, %f681};
	wmma.mma.sync.aligned.row.col.m16n16k16.f32.f32 {%f714, %f715, %f716, %f717, %f718, %f719, %f720, %f721}, {%r890, %r891, %r892, %r893, %r894, %r895, %r896, %r897}, {%r914, %r915, %r916, %r917, %r918, %r919, %r920, %r921}, {%f682, %f683, %f684, %f685, %f686, %f687, %f688, %f689};
	wmma.mma.sync.aligned.row.col.m16n16k16.f32.f32 {%f722, %f723, %f724, %f725, %f726, %f727, %f728, %f729}, {%r898, %r899, %r900, %r901, %r902, %r903, %r904, %r905}, {%r906, %r907, %r908, %r909, %r910, %r911, %r912, %r913}, {%f690, %f691, %f692, %f693, %f694, %f695, %f696, %f697};
	wmma.mma.sync.aligned.row.col.m16n16k16.f32.f32 {%f730, %f731, %f732, %f733, %f734, %f735, %f736, %f737}, {%r898, %r899, %r900, %r901, %r902, %r903, %r904, %r905}, {%r914, %r915, %r916, %r917, %r918, %r919, %r920, %r921}, {%f698, %f699, %f700, %f701, %f702, %f703, %f704, %f705};
	wmma.load.a.sync.aligned.row.m16n16k16.shared.f16 	{%r922, %r923, %r924, %r925, %r926, %r927, %r928, %r929}, [%r82], %r46;
	wmma.load.a.sync.aligned.row.m16n16k16.shared.f16 	{%r930, %r931, %r932, %r933, %r934, %r935, %r936, %r937}, [%r91], %r46;
	wmma.load.b.sync.aligned.col.m16n16k16.shared.f16 	{%r938, %r939, %r940, %r941, %r942, %r943, %r944, %r945}, [%r100], %r46;
	wmma.load.b.sync.aligned.col.m16n16k16.shared.f16 	{%r946, %r947, %r948, %r949, %r950, %r951, %r952, %r953}, [%r109], %r46;
	wmma.mma.sync.aligned.row.col.m16n16k16.f32.f32 {%f738, %f739, %f740, %f741, %f742, %f743, %f744, %f745}, {%r922, %r923, %r924, %r925, %r926, %r927, %r928, %r929}, {%r938, %r939, %r940, %r941, %r942, %r943, %r944, %r945}, {%f706, %f707, %f708, %f709, %f710, %f711, %f712, %f713};
	wmma.mma.sync.aligned.row.col.m16n16k16.f32.f32 {%f746, %f747, %f748, %f749, %f750, %f751, %f752, %f753}, {%r922, %r923, %r924, %r925, %r926, %r927, %r928, %r929}, {%r946, %r947, %r948, %r949, %r950, %r951, %r952, %r953}, {%f714, %f715, %f716, %f717, %f718, %f719, %f720, %f721};
	wmma.mma.sync.aligned.row.col.m16n16k16.f32.f32 {%f754, %f755, %f756, %f757, %f758, %f759, %f760, %f761}, {%r930, %r931, %r932, %r933, %r934, %r935, %r936, %r937}, {%r938, %r939, %r940, %r941, %r942, %r943, %r944, %r945}, {%f722, %f723, %f724, %f725, %f726, %f727, %f728, %f729};
	wmma.mma.sync.aligned.row.col.m16n16k16.f32.f32 {%f762, %f763, %f764, %f765, %f766, %f767, %f768, %f769}, {%r930, %r931, %r932, %r933, %r934, %r935, %r936, %r937}, {%r946, %r947, %r948, %r949, %r950, %r951, %r952, %r953}, {%f730, %f731, %f732, %f733, %f734, %f735, %f736, %f737};
	bar.sync 	0;
	ld.global.nc.v4.u32 	{%r954, %r955, %r956, %r957}, [%rd8+768];
	st.shared.v4.u32 	[%r29], {%r954, %r955, %r956, %r957};
	ld.global.nc.v4.u32 	{%r958, %r959, %r960, %r961}, [%rd10+768];
	st.shared.v4.u32 	[%r29+640], {%r958, %r959, %r960, %r961};
	ld.global.nc.v4.u32 	{%r962, %r963, %r964, %r965}, [%rd12+768];
	st.shared.v4.u32 	[%r20], {%r962, %r963, %r964, %r965};
	bar.sync 	0;
	wmma.load.a.sync.aligned.row.m16n16k16.shared.f16 	{%r966, %r967, %r968, %r969, %r970, %r971, %r972, %r973}, [%r45], %r46;
	wmma.load.a.sync.aligned.row.m16n16k16.shared.f16 	{%r974, %r975, %r976, %r977, %r978, %r979, %r980, %r981}, [%r55], %r46;
	wmma.load.b.sync.aligned.col.m16n16k16.shared.f16 	{%r982, %r983, %r984, %r985, %r986, %r987, %r988, %r989}, [%r64], %r46;
	wmma.load.b.sync.aligned.col.m16n16k16.shared.f16 	{%r990, %r991, %r992, %r993, %r994, %r995, %r996, %r997}, [%r73], %r46;
	wmma.mma.sync.aligned.row.col.m16n16k16.f32.f32 {%f770, %f771, %f772, %f773, %f774, %f775, %f776, %f777}, {%r966, %r967, %r968, %r969, %r970, %r971, %r972, %r973}, {%r982, %r983, %r984, %r985, %r986, %r987, %r988, %r989}, {%f738, %f739, %f740, %f741, %f742, %f743, %f744, %f745};
	wmma.mma.sync.aligned.row.col.m16n16k16.f32.f32 {%f778, %f779, %f780, %f781, %f782, %f783, %f784, %f785}, {%r966, %r967, %r968, %r969, %r970, %r971, %r972, %r973}, {%r990, %r991, %r992, %r993, %r994, %r995, %r996, %r997}, {%f746, %f747, %f748, %f749, %f750, %f751, %f752, %f753};
	wmma.mma.sync.aligned.row.col.m16n16k16.f32.f32 {%f786, %f787, %f788, %f789, %f790, %f791, %f792, %f793}, {%r974, %r975, %r976, %r977, %r978, %r979, %r980, %r981}, {%r982, %r983, %r984, %r985, %r986, %r987, %r988, %r989}, {%f754, %f755, %f756, %f757, %f758, %f759, %f760, %f761};
	wmma.mma.sync.aligned.row.col.m16n16k16.f32.f32 {%f794, %f795, %f796, %f797, %f798, %f799, %f800, %f801}, {%r974, %r975, %r976, %r977, %r978, %r979, %r980, %r981}, {%r990, %r991, %r992, %r993, %r994, %r995, %r996, %r997}, {%f762, %f763, %f764, %f765, %f766, %f767, %f768, %f769};
	wmma.load.a.sync.aligned.row.m16n16k16.shared.f16 	{%r998, %r999, %r1000, %r1001, %r1002, %r1003, %r1004, %r1005}, [%r82], %r46;
	wmma.load.a.sync.aligned.row.m16n16k16.shared.f16 	{%r1006, %r1007, %r1008, %r1009, %r1010, %r1011, %r1012, %r1013}, [%r91], %r46;
	wmma.load.b.sync.aligned.col.m16n16k16.shared.f16 	{%r1014, %r1015, %r1016, %r1017, %r1018, %r1019, %r1020, %r1021}, [%r100], %r46;
	wmma.load.b.sync.aligned.col.m16n16k16.shared.f16 	{%r1022, %r1023, %r1024, %r1025, %r1026, %r1027, %r1028, %r1029}, [%r109], %r46;
	wmma.mma.sync.aligned.row.col.m16n16k16.f32.f32 {%f802, %f803, %f804, %f805, %f806, %f807, %f808, %f809}, {%r998, %r999, %r1000, %r1001, %r1002, %r1003, %r1004, %r1005}, {%r1014, %r1015, %r1016, %r1017, %r1018, %r1019, %r1020, %r1021}, {%f770, %f771, %f772, %f773, %f774, %f775, %f776, %f777};
	wmma.mma.sync.aligned.row.col.m16n16k16.f32.f32 {%f810, %f811, %f812, %f813, %f814, %f815, %f816, %f817}, {%r998, %r999, %r1000, %r1001, %r1002, %r1003, %r1004, %r1005}, {%r1022, %r1023, %r1024, %r1025, %r1026, %r1027, %r1028, %r1029}, {%f778, %f779, %f780, %f781, %f782, %f783, %f784, %f785};
	wmma.mma.sync.aligned.row.col.m16n16k16.f32.f32 {%f818, %f819, %f820, %f821, %f822, %f823, %f824, %f825}, {%r1006, %r1007, %r1008, %r1009, %r1010, %r1011, %r1012, %r1013}, {%r1014, %r1015, %r1016, %r1017, %r1018, %r1019, %r1020, %r1021}, {%f786, %f787, %f788, %f789, %f790, %f791, %f792, %f793};
	wmma.mma.sync.aligned.row.col.m16n16k16.f32.f32 {%f826, %f827, %f828, %f829, %f830, %f831, %f832, %f833}, {%r1006, %r1007, %r1008, %r1009, %r1010, %r1011, %r1012, %r1013}, {%r1022, %r1023, %r1024, %r1025, %r1026, %r1027, %r1028, %r1029}, {%f794, %f795, %f796, %f797, %f798, %f799, %f800, %f801};
	bar.sync 	0;
	ld.global.nc.v4.u32 	{%r1030, %r1031, %r1032, %r1033}, [%rd8+832];
	st.shared.v4.u32 	[%r29], {%r1030, %r1031, %r1032, %r1033};
	ld.global.nc.v4.u32 	{%r1034, %r1035, %r1036, %r1037}, [%rd10+832];
	st.shared.v4.u32 	[%r29+640], {%r1034, %r1035, %r1036, %r1037};
	ld.global.nc.v4.u32 	{%r1038, %r1039, %r1040, %r1041}, [%rd12+832];
	st.shared.v4.u32 	[%r20], {%r1038, %r1039, %r1040, %r1041};
	bar.sync 	0;
	wmma.load.a.sync.aligned.row.m16n16k16.shared.f16 	{%r1042, %r1043, %r1044, %r1045, %r1046, %r1047, %r1048, %r1049}, [%r45], %r46;
	wmma.load.a.sync.aligned.row.m16n16k16.shared.f16 	{%r1050, %r1051, %r1052, %r1053, %r1054, %r1055, %r1056, %r1057}, [%r55], %r46;
	wmma.load.b.sync.aligned.col.m16n16k16.shared.f16 	{%r1058, %r1059, %r1060, %r1061, %r1062, %r1063, %r1064, %r1065}, [%r64], %r46;
	wmma.load.b.sync.aligned.col.m16n16k16.shared.f16 	{%r1066, %r1067, %r1068, %r1069, %r1070, %r1071, %r1072, %r1073}, [%r73], %r46;
	wmma.mma.sync.aligned.row.col.m16n16k16.f32.f32 {%f834, %f835, %f836, %f837, %f838, %f839, %f840, %f841}, {%r1042, %r1043, %r1044, %r1045, %r1046, %r1047, %r1048, %r1049}, {%r1058, %r1059, %r1060, %r1061, %r1062, %r1063, %r1064, %r1065}, {%f802, %f803, %f804, %f805, %f806, %f807, %f808, %f809};
	wmma.mma.sync.aligned.row.col.m16n16k16.f32.f32 {%f842, %f843, %f844, %f845, %f846, %f847, %f848, %f849}, {%r1042, %r1043, %r1044, %r1045, %r1046, %r1047, %r1048, %r1049}, {%r1066, %r1067, %r1068, %r1069, %r1070, %r1071, %r1072, %r1073}, {%f810, %f811, %f812, %f813, %f814, %f815, %f816, %f817};
	wmma.mma.sync.aligned.row.col.m16n16k16.f32.f32 {%f850, %f851, %f852, %f853, %f854, %f855, %f856, %f857}, {%r1050, %r1051, %r1052, %r1053, %r1054, %r1055, %r1056, %r1057}, {%r1058, %r1059, %r1060, %r1061, %r1062, %r1063, %r1064, %r1065}, {%f818, %f819, %f820, %f821, %f822, %f823, %f824, %f825};
	wmma.mma.sync.aligned.row.col.m16n16k16.f32.f32 {%f858, %f859, %f860, %f861, %f862, %f863, %f864, %f865}, {%r1050, %r1051, %r1052, %r1053, %r1054, %r1055, %r1056, %r1057}, {%r1066, %r1067, %r1068, %r1069, %r1070, %r1071, %r1072, %r1073}, {%f826, %f827, %f828, %f829, %f830, %f831, %f832, %f833};
	wmma.load.a.sync.aligned.row.m16n16k16.shared.f16 	{%r1074, %r1075, %r1076, %r1077, %r1078, %r1079, %r1080, %r1081}, [%r82], %r46;
	wmma.load.a.sync.aligned.row.m16n16k16.shared.f16 	{%r1082, %r1083, %r1084, %r1085, %r1086, %r1087, %r1088, %r1089}, [%r91], %r46;
	wmma.load.b.sync.aligned.col.m16n16k16.shared.f16 	{%r1090, %r1091, %r1092, %r1093, %r1094, %r1095, %r1096, %r1097}, [%r100], %r46;
	wmma.load.b.sync.aligned.col.m16n16k16.shared.f16 	{%r1098, %r1099, %r1100, %r1101, %r1102, %r1103, %r1104, %r1105}, [%r109], %r46;
	wmma.mma.sync.aligned.row.col.m16n16k16.f32.f32 {%f866, %f867, %f868, %f869, %f870, %f871, %f872, %f873}, {%r1074, %r1075, %r1076, %r1077, %r1078, %r1079, %r1080, %r1081}, {%r1090, %r1091, %r1092, %r1093, %r1094, %r1095, %r1096, %r1097}, {%f834, %f835, %f836, %f837, %f838, %f839, %f840, %f841};
	wmma.mma.sync.aligned.row.col.m16n16k16.f32.f32 {%f874, %f875, %f876, %f877, %f878, %f879, %f880, %f881}, {%r1074, %r1075, %r1076, %r1077, %r1078, %r1079, %r1080, %r1081}, {%r1098, %r1099, %r1100, %r1101, %r1102, %r1103, %r1104, %r1105}, {%f842, %f843, %f844, %f845, %f846, %f847, %f848, %f849};
	wmma.mma.sync.aligned.row.col.m16n16k16.f32.f32 {%f882, %f883, %f884, %f885, %f886, %f887, %f888, %f889}, {%r1082, %r1083, %r1084, %r1085, %r1086, %r1087, %r1088, %r1089}, {%r1090, %r1091, %r1092, %r1093, %r1094, %r1095, %r1096, %r1097}, {%f850, %f851, %f852, %f853, %f854, %f855, %f856, %f857};
	wmma.mma.sync.aligned.row.col.m16n16k16.f32.f32 {%f890, %f891, %f892, %f893, %f894, %f895, %f896, %f897}, {%r1082, %r1083, %r1084, %r1085, %r1086, %r1087, %r1088, %r1089}, {%r1098, %r1099, %r1100, %r1101, %r1102, %r1103, %r1104, %r1105}, {%f858, %f859, %f860, %f861, %f862, %f863, %f864, %f865};
	bar.sync 	0;
	ld.global.nc.v4.u32 	{%r1106, %r1107, %r1108, %r1109}, [%rd8+896];
	st.shared.v4.u32 	[%r29], {%r1106, %r1107, %r1108, %r1109};
	ld.global.nc.v4.u32 	{%r1110, %r1111, %r1112, %r1113}, [%rd10+896];
	st.shared.v4.u32 	[%r29+640], {%r1110, %r1111, %r1112, %r1113};
	ld.global.nc.v4.u32 	{%r1114, %r1115, %r1116, %r1117}, [%rd12+896];
	st.shared.v4.u32 	[%r20], {%r1114, %r1115, %r1116, %r1117};
	bar.sync 	0;
	wmma.load.a.sync.aligned.row.m16n16k16.shared.f16 	{%r1118, %r1119, %r1120, %r1121, %r1122, %r1123, %r1124, %r1125}, [%r45], %r46;
	wmma.load.a.sync.aligned.row.m16n16k16.shared.f16 	{%r1126, %r1127, %r1128, %r1129, %r1130, %r1131, %r1132, %r1133}, [%r55], %r46;
	wmma.load.b.sync.aligned.col.m16n16k16.shared.f16 	{%r1134, %r1135, %r1136, %r1137, %r1138, %r1139, %r1140, %r1141}, [%r64], %r46;
	wmma.load.b.sync.aligned.col.m16n16k16.shared.f16 	{%r1142, %r1143, %r1144, %r1145, %r1146, %r1147, %r1148, %r1149}, [%r73], %r46;
	wmma.mma.sync.aligned.row.col.m16n16k16.f32.f32 {%f898, %f899, %f900, %f901, %f902, %f903, %f904, %f905}, {%r1118, %r1119, %r1120, %r1121, %r1122, %r1123, %r1124, %r1125}, {%r1134, %r1135, %r1136, %r1137, %r1138, %r1139, %r1140, %r1141}, {%f866, %f867, %f868, %f869, %f870, %f871, %f872, %f873};
	wmma.mma.sync.aligned.row.col.m16n16k16.f32.f32 {%f906, %f907, %f908, %f909, %f910, %f911, %f912, %f913}, {%r1118, %r1119, %r1120, %r1121, %r1122, %r1123, %r1124, %r1125}, {%r1142, %r1143, %r1144, %r1145, %r1146, %r1147, %r1148, %r1149}, {%f874, %f875, %f876, %f877, %f878, %f879, %f880, %f881};
	wmma.mma.sync.aligned.row.col.m16n16k16.f32.f32 {%f914, %f915, %f916, %f917, %f918, %f919, %f920, %f921}, {%r1126, %r1127, %r1128, %r1129, %r1130, %r1131, %r1132, %r1133}, {%r1134, %r1135, %r1136, %r1137, %r1138, %r1139, %r1140, %r1141}, {%f882, %f883, %f884, %f885, %f886, %f887, %f888, %f889};
	wmma.mma.sync.aligned.row.col.m16n16k16.f32.f32 {%f922, %f923, %f924, %f925, %f926, %f927, %f928, %f929}, {%r1126, %r1127, %r1128, %r1129, %r1130, %r1131, %r1132, %r1133}, {%r1142, %r1143, %r1144, %r1145, %r1146, %r1147, %r1148, %r1149}, {%f890, %f891, %f892, %f893, %f894, %f895, %f896, %f897};
	wmma.load.a.sync.aligned.row.m16n16k16.shared.f16 	{%r1150, %r1151, %r1152, %r1153, %r1154, %r1155, %r1156, %r1157}, [%r82], %r46;
	wmma.load.a.sync.aligned.row.m16n16k16.shared.f16 	{%r1158, %r1159, %r1160, %r1161, %r1162, %r1163, %r1164, %r1165}, [%r91], %r46;
	wmma.load.b.sync.aligned.col.m16n16k16.shared.f16 	{%r1166, %r1167, %r1168, %r1169, %r1170, %r1171, %r1172, %r1173}, [%r100], %r46;
	wmma.load.b.sync.aligned.col.m16n16k16.shared.f16 	{%r1174, %r1175, %r1176, %r1177, %r1178, %r1179, %r1180, %r1181}, [%r109], %r46;
	wmma.mma.sync.aligned.row.col.m16n16k16.f32.f32 {%f930, %f931, %f932, %f933, %f934, %f935, %f936, %f937}, {%r1150, %r1151, %r1152, %r1153, %r1154, %r1155, %r1156, %r1157}, {%r1166, %r1167, %r1168, %r1169, %r1170, %r1171, %r1172, %r1173}, {%f898, %f899, %f900, %f901, %f902, %f903, %f904, %f905};
	wmma.mma.sync.aligned.row.col.m16n16k16.f32.f32 {%f938, %f939, %f940, %f941, %f942, %f943, %f944, %f945}, {%r1150, %r1151, %r1152, %r1153, %r1154, %r1155, %r1156, %r1157}, {%r1174, %r1175, %r1176, %r1177, %r1178, %r1179, %r1180, %r1181}, {%f906, %f907, %f908, %f909, %f910, %f911, %f912, %f913};
	wmma.mma.sync.aligned.row.col.m16n16k16.f32.f32 {%f946, %f947, %f948, %f949, %f950, %f951, %f952, %f953}, {%r1158, %r1159, %r1160, %r1161, %r1162, %r1163, %r1164, %r1165}, {%r1166, %r1167, %r1168, %r1169, %r1170, %r1171, %r1172, %r1173}, {%f914, %f915, %f916, %f917, %f918, %f919, %f920, %f921};
	wmma.mma.sync.aligned.row.col.m16n16k16.f32.f32 {%f954, %f955, %f956, %f957, %f958, %f959, %f960, %f961}, {%r1158, %r1159, %r1160, %r1161, %r1162, %r1163, %r1164, %r1165}, {%r1174, %r1175, %r1176, %r1177, %r1178, %r1179, %r1180, %r1181}, {%f922, %f923, %f924, %f925, %f926, %f927, %f928, %f929};
	bar.sync 	0;
	ld.global.nc.v4.u32 	{%r1182, %r1183, %r1184, %r1185}, [%rd8+960];
	st.shared.v4.u32 	[%r29], {%r1182, %r1183, %r1184, %r1185};
	ld.global.nc.v4.u32 	{%r1186, %r1187, %r1188, %r1189}, [%rd10+960];
	st.shared.v4.u32 	[%r29+640], {%r1186, %r1187, %r1188, %r1189};
	ld.global.nc.v4.u32 	{%r1190, %r1191, %r1192, %r1193}, [%rd12+960];
	st.shared.v4.u32 	[%r20], {%r1190, %r1191, %r1192, %r1193};
	bar.sync 	0;
	wmma.load.a.sync.aligned.row.m16n16k16.shared.f16 	{%r1194, %r1195, %r1196, %r1197, %r1198, %r1199, %r1200, %r1201}, [%r45], %r46;
	wmma.load.a.sync.aligned.row.m16n16k16.shared.f16 	{%r1202, %r1203, %r1204, %r1205, %r1206, %r1207, %r1208, %r1209}, [%r55], %r46;
	wmma.load.b.sync.aligned.col.m16n16k16.shared.f16 	{%r1210, %r1211, %r1212, %r1213, %r1214, %r1215, %r1216, %r1217}, [%r64], %r46;
	wmma.load.b.sync.aligned.col.m16n16k16.shared.f16 	{%r1218, %r1219, %r1220, %r1221, %r1222, %r1223, %r1224, %r1225}, [%r73], %r46;
	wmma.mma.sync.aligned.row.col.m16n16k16.f32.f32 {%f962, %f963, %f964, %f965, %f966, %f967, %f968, %f969}, {%r1194, %r1195, %r1196, %r1197, %r1198, %r1199, %r1200, %r1201}, {%r1210, %r1211, %r1212, %r1213, %r1214, %r1215, %r1216, %r1217}, {%f930, %f931, %f932, %f933, %f934, %f935, %f936, %f937};
	wmma.mma.sync.aligned.row.col.m16n16k16.f32.f32 {%f970, %f971, %f972, %f973, %f974, %f975, %f976, %f977}, {%r1194, %r1195, %r1196, %r1197, %r1198, %r1199, %r1200, %r1201}, {%r1218, %r1219, %r1220, %r1221, %r1222, %r1223, %r1224, %r1225}, {%f938, %f939, %f940, %f941, %f942, %f943, %f944, %f945};
	wmma.mma.sync.aligned.row.col.m16n16k16.f32.f32 {%f978, %f979, %f980, %f981, %f982, %f983, %f984, %f985}, {%r1202, %r1203, %r1204, %r1205, %r1206, %r1207, %r1208, %r1209}, {%r1210, %r1211, %r1212, %r1213, %r1214, %r1215, %r1216, %r1217}, {%f946, %f947, %f948, %f949, %f950, %f951, %f952, %f953};
	wmma.mma.sync.aligned.row.col.m16n16k16.f32.f32 {%f986, %f987, %f988, %f989, %f990, %f991, %f992, %f993}, {%r1202, %r1203, %r1204, %r1205, %r1206, %r1207, %r1208, %r1209}, {%r1218, %r1219, %r1220, %r1221, %r1222, %r1223, %r1224, %r1225}, {%f954, %f955, %f956, %f957, %f958, %f959, %f960, %f961};
	wmma.load.a.sync.aligned.row.m16n16k16.shared.f16 	{%r1226, %r1227, %r1228, %r1229, %r1230, %r1231, %r1232, %r1233}, [%r82], %r46;
	wmma.load.a.sync.aligned.row.m16n16k16.shared.f16 	{%r1234, %r1235, %r1236, %r1237, %r1238, %r1239, %r1240, %r1241}, [%r91], %r46;
	wmma.load.b.sync.aligned.col.m16n16k16.shared.f16 	{%r1242, %r1243, %r1244, %r1245, %r1246, %r1247, %r1248, %r1249}, [%r100], %r46;
	wmma.load.b.sync.aligned.col.m16n16k16.shared.f16 	{%r1250, %r1251, %r1252, %r1253, %r1254, %r1255, %r1256, %r1257}, [%r109], %r46;
	wmma.mma.sync.aligned.row.col.m16n16k16.f32.f32 {%f994, %f995, %f996, %f997, %f998, %f999, %f1000, %f1001}, {%r1226, %r1227, %r1228, %r1229, %r1230, %r1231, %r1232, %r1233}, {%r1242, %r1243, %r1244, %r1245, %r1246, %r1247, %r1248, %r1249}, {%f962, %f963, %f964, %f965, %f966, %f967, %f968, %f969};
	wmma.mma.sync.aligned.row.col.m16n16k16.f32.f32 {%f1002, %f1003, %f1004, %f1005, %f1006, %f1007, %f1008, %f1009}, {%r1226, %r1227, %r1228, %r1229, %r1230, %r1231, %r1232, %r1233}, {%r1250, %r1251, %r1252, %r1253, %r1254, %r1255, %r1256, %r1257}, {%f970, %f971, %f972, %f973, %f974, %f975, %f976, %f977};
	wmma.mma.sync.aligned.row.col.m16n16k16.f32.f32 {%f1010, %f1011, %f1012, %f1013, %f1014, %f1015, %f1016, %f1017}, {%r1234, %r1235, %r1236, %r1237, %r1238, %r1239, %r1240, %r1241}, {%r1242, %r1243, %r1244, %r1245, %r1246, %r1247, %r1248, %r1249}, {%f978, %f979, %f980, %f981, %f982, %f983, %f984, %f985};
	wmma.mma.sync.aligned.row.col.m16n16k16.f32.f32 {%f1018, %f1019, %f1020, %f1021, %f1022, %f1023, %f1024, %f1025}, {%r1234, %r1235, %r1236, %r1237, %r1238, %r1239, %r1240, %r1241}, {%r1250, %r1251, %r1252, %r1253, %r1254, %r1255, %r1256, %r1257}, {%f986, %f987, %f988, %f989, %f990, %f991, %f992, %f993};
	bar.sync 	0;
	ld.global.nc.v4.u32 	{%r1258, %r1259, %r1260, %r1261}, [%rd8+1024];
	st.shared.v4.u32 	[%r29], {%r1258, %r1259, %r1260, %r1261};
	ld.global.nc.v4.u32 	{%r1262, %r1263, %r1264, %r1265}, [%rd10+1024];
	st.shared.v4.u32 	[%r29+640], {%r1262, %r1263, %r1264, %r1265};
	ld.global.nc.v4.u32 	{%r1266, %r1267, %r1268, %r1269}, [%rd12+1024];
	st.shared.v4.u32 	[%r20], {%r1266, %r1267, %r1268, %r1269};
	bar.sync 	0;
	wmma.load.a.sync.aligned.row.m16n16k16.shared.f16 	{%r1270, %r1271, %r1272, %r1273, %r1274, %r1275, %r1276, %r1277}, [%r45], %r46;
	wmma.load.a.sync.aligned.row.m16n16k16.shared.f16 	{%r1278, %r1279, %r1280, %r1281, %r1282, %r1283, %r1284, %r1285}, [%r55], %r46;
	wmma.load.b.sync.aligned.col.m16n16k16.shared.f16 	{%r1286, %r1287, %r1288, %r1289, %r1290, %r1291, %r1292, %r1293}, [%r64], %r46;
	wmma.load.b.sync.aligned.col.m16n16k16.shared.f16 	{%r1294, %r1295, %r1296, %r1297, %r1298, %r1299, %r1300, %r1301}, [%r73], %r46;
	wmma.mma.sync.aligned.row.col.m16n16k16.f32.f32 {%f1026, %f1027, %f1028, %f1029, %f1030, %f1031, %f1032, %f1033}, {%r1270, %r1271, %r1272, %r1273, %r1274, %r1275, %r1276, %r1277}, {%r1286, %r1287, %r1288, %r1289, %r1290, %r1291, %r1292, %r1293}, {%f994, %f995, %f996, %f997, %f998, %f999, %f1000, %f1001};
	wmma.mma.sync.aligned.row.col.m16n16k16.f32.f32 {%f1034, %f1035, %f1036, %f1037, %f1038, %f1039, %f1040, %f1041}, {%r1270, %r1271, %r1272, %r1273, %r1274, %r1275, %r1276, %r1277}, {%r1294, %r1295, %r1296, %r1297, %r1298, %r1299, %r1300, %r1301}, {%f1002, %f1003, %f1004, %f1005, %f1006, %f1007, %f1008, %f1009};
	wmma.mma.sync.aligned.row.col.m16n16k16.f32.f32 {%f1042, %f1043, %f1044, %f1045, %f1046, %f1047, %f1048, %f1049}, {%r1278, %r1279, %r1280, %r1281, %r1282, %r1283, %r1284, %r1285}, {%r1286, %r1287, %r1288, %r1289, %r1290, %r1291, %r1292, %r1293}, {%f1010, %f1011, %f1012, %f1013, %f1014, %f1015, %f1016, %f1017};
	wmma.mma.sync.aligned.row.col.m16n16k16.f32.f32 {%f1050, %f1051, %f1052, %f1053, %f1054, %f1055, %f1056, %f1057}, {%r1278, %r1279, %r1280, %r1281, %r1282, %r1283, %r1284, %r1285}, {%r1294, %r1295, %r1296, %r1297, %r1298, %r1299, %r1300, %r1301}, {%f1018, %f1019, %f1020, %f1021, %f1022, %f1023, %f1024, %f1025};
	wmma.load.a.sync.aligned.row.m16n16k16.shared.f16 	{%r1302, %r1303, %r1304, %r1305, %r1306, %r1307, %r1308, %r1309}, [%r82], %r46;
	wmma.load.a.sync.aligned.row.m16n16k16.shared.f16 	{%r1310, %r1311, %r1312, %r1313, %r1314, %r1315, %r1316, %r1317}, [%r91], %r46;
	wmma.load.b.sync.aligned.col.m16n16k16.shared.f16 	{%r1318, %r1319, %r1320, %r1321, %r1322, %r1323, %r1324, %r1325}, [%r100], %r46;
	wmma.load.b.sync.aligned.col.m16n16k16.shared.f16 	{%r1326, %r1327, %r1328, %r1329, %r1330, %r1331, %r1332, %r1333}, [%r109], %r46;
	wmma.mma.sync.aligned.row.col.m16n16k16.f32.f32 {%f1058, %f1059, %f1060, %f1061, %f1062, %f1063, %f1064, %f1065}, {%r1302, %r1303, %r1304, %r1305, %r1306, %r1307, %r1308, %r1309}, {%r1318, %r1319, %r1320, %r1321, %r1322, %r1323, %r1324, %r1325}, {%f1026, %f1027, %f1028, %f1029, %f1030, %f1031, %f1032, %f1033};
	wmma.mma.sync.aligned.row.col.m16n16k16.f32.f32 {%f1066, %f1067, %f1068, %f1069, %f1070, %f1071, %f1072, %f1073}, {%r1302, %r1303, %r1304, %r1305, %r1306, %r1307, %r1308, %r1309}, {%r1326, %r1327, %r1328, %r1329, %r1330, %r1331, %r1332, %r1333}, {%f1034, %f1035, %f1036, %f1037, %f1038, %f1039, %f1040, %f1041};
	wmma.mma.sync.aligned.row.col.m16n16k16.f32.f32 {%f1074, %f1075, %f1076, %f1077, %f1078, %f1079, %f1080, %f1081}, {%r1310, %r1311, %r1312, %r1313, %r1314, %r1315, %r1316, %r1317}, {%r1318, %r1319, %r1320, %r1321, %r1322, %r1323, %r1324, %r1325}, {%f1042, %f1043, %f1044, %f1045, %f1046, %f1047, %f1048, %f1049};
	wmma.mma.sync.aligned.row.col.m16n16k16.f32.f32 {%f1082, %f1083, %f1084, %f1085, %f1086, %f1087, %f1088, %f1089}, {%r1310, %r1311, %r1312, %r1313, %r1314, %r1315, %r1316, %r1317}, {%r1326, %r1327, %r1328, %r1329, %r1330, %r1331, %r1332, %r1333}, {%f1050, %f1051, %f1052, %f1053, %f1054, %f1055, %f1056, %f1057};
	bar.sync 	0;
	ld.global.nc.v4.u32 	{%r1334, %r1335, %r1336, %r1337}, [%rd8+1088];
	st.shared.v4.u32 	[%r29], {%r1334, %r1335, %r1336, %r1337};
	ld.global.nc.v4.u32 	{%r1338, %r1339, %r1340, %r1341}, [%rd10+1088];
	st.shared.v4.u32 	[%r29+640], {%r1338, %r1339, %r1340, %r1341};
	ld.global.nc.v4.u32 	{%r1342, %r1343, %r1344, %r1345}, [%rd12+1088];
	st.shared.v4.u32 	[%r20], {%r1342, %r1343, %r1344, %r1345};
	bar.sync 	0;
	wmma.load.a.sync.aligned.row.m16n16k16.shared.f16 	{%r1346, %r1347, %r1348, %r1349, %r1350, %r1351, %r1352, %r1353}, [%r45], %r46;
	wmma.load.a.sync.aligned.row.m16n16k16.shared.f16 	{%r1354, %r1355, %r1356, %r1357, %r1358, %r1359, %r1360, %r1361}, [%r55], %r46;
	wmma.load.b.sync.aligned.col.m16n16k16.shared.f16 	{%r1362, %r1363, %r1364, %r1365, %r1366, %r1367, %r1368, %r1369}, [%r64], %r46;
	wmma.load.b.sync.aligned.col.m16n16k16.shared.f16 	{%r1370, %r1371, %r1372, %r1373, %r1374, %r1375, %r1376, %r1377}, [%r73], %r46;
	wmma.mma.sync.aligned.row.col.m16n16k16.f32.f32 {%f1090, %f1091, %f1092, %f1093, %f1094, %f1095, %f1096, %f1097}, {%r1346, %r1347, %r1348, %r1349, %r1350, %r1351, %r1352, %r1353}, {%r1362, %r1363, %r1364, %r1365, %r1366, %r1367, %r1368, %r1369}, {%f1058, %f1059, %f1060, %f1061, %f1062, %f1063, %f1064, %f1065};
	wmma.mma.sync.aligned.row.col.m16n16k16.f32.f32 {%f1098, %f1099, %f1100, %f1101, %f1102, %f1103, %f1104, %f1105}, {%r1346, %r1347, %r1348, %r1349, %r1350, %r1351, %r1352, %r1353}, {%r1370, %r1371, %r1372, %r1373, %r1374, %r1375, %r1376, %r1377}, {%f1066, %f1067, %f1068, %f1069, %f1070, %f1071, %f1072, %f1073};
	wmma.mma.sync.aligned.row.col.m16n16k16.f32.f32 {%f1106, %f1107, %f1108, %f1109, %f1110, %f1111, %f1112, %f1113}, {%r1354, %r1355, %r1356, %r1357, %r1358, %r1359, %r1360, %r1361}, {%r1362, %r1363, %r1364, %r1365, %r1366, %r1367, %r1368, %r1369}, {%f1074, %f1075, %f1076, %f1077, %f1078, %f1079, %f1080, %f1081};
	wmma.mma.sync.aligned.row.col.m16n16k16.f32.f32 {%f1114, %f1115, %f1116, %f1117, %f1118, %f1119, %f1120, %f1121}, {%r1354, %r1355, %r1356, %r1357, %r1358, %r1359, %r1360, %r1361}, {%r1370, %r1371, %r1372, %r1373, %r1374, %r1375, %r1376, %r1377}, {%f1082, %f1083, %f1084, %f1085, %f1086, %f1087, %f1088, %f1089};
	wmma.load.a.sync.aligned.row.m16n16k16.shared.f16 	{%r1378, %r1379, %r1380, %r1381, %r1382, %r1383, %r1384, %r1385}, [%r82], %r46;
	wmma.load.a.sync.aligned.row.m16n16k16.shared.f16 	{%r1386, %r1387, %r1388, %r1389, %r1390, %r1391, %r1392, %r1393}, [%r91], %r46;
	wmma.load.b.sync.aligned.col.m16n16k16.shared.f16 	{%r1394, %r1395, %r1396, %r1397, %r1398, %r1399, %r1400, %r1401}, [%r100], %r46;
	wmma.load.b.sync.aligned.col.m16n16k16.shared.f16 	{%r1402, %r1403, %r1404, %r1405, %r1406, %r1407, %r1408, %r1409}, [%r109], %r46;
	wmma.mma.sync.aligned.row.col.m16n16k16.f32.f32 {%f1122, %f1123, %f1124, %f1125, %f1126, %f1127, %f1128, %f1129}, {%r1378, %r1379, %r1380, %r1381, %r1382, %r1383, %r1384, %r1385}, {%r1394, %r1395, %r1396, %r1397, %r1398, %r1399, %r1400, %r1401}, {%f1090, %f1091, %f1092, %f1093, %f1094, %f1095, %f1096, %f1097};
	wmma.mma.sync.aligned.row.col.m16n16k16.f32.f32 {%f1130, %f1131, %f1132, %f1133, %f1134, %f1135, %f1136, %f1137}, {%r1378, %r1379, %r1380, %r1381, %r1382, %r1383, %r1384, %r1385}, {%r1402, %r1403, %r1404, %r1405, %r1406, %r1407, %r1408, %r1409}, {%f1098, %f1099, %f1100, %f1101, %f1102, %f1103, %f1104, %f1105};
	wmma.mma.sync.aligned.row.col.m16n16k16.f32.f32 {%f1138, %f1139, %f1140, %f1141, %f1142, %f1143, %f1144, %f1145}, {%r1386, %r1387, %r1388, %r1389, %r1390, %r1391, %r1392, %r1393}, {%r1394, %r1395, %r1396, %r1397, %r1398, %r1399, %r1400, %r1401}, {%f1106, %f1107, %f1108, %f1109, %f1110, %f1111, %f1112, %f1113};
	wmma.mma.sync.aligned.row.col.m16n16k16.f32.f32 {%f1146, %f1147, %f1148, %f1149, %f1150, %f1151, %f1152, %f1153}, {%r1386, %r1387, %r1388, %r1389, %r1390, %r1391, %r1392, %r1393}, {%r1402, %r1403, %r1404, %r1405, %r1406, %r1407, %r1408, %r1409}, {%f1114, %f1115, %f1116, %f1117, %f1118, %f1119, %f1120, %f1121};
	bar.sync 	0;
	ld.global.nc.v4.u32 	{%r1410, %r1411, %r1412, %r1413}, [%rd8+1152];
	st.shared.v4.u32 	[%r29], {%r1410, %r1411, %r1412, %r1413};
	ld.global.nc.v4.u32 	{%r1414, %r1415, %r1416, %r1417}, [%rd10+1152];
	st.shared.v4.u32 	[%r29+640], {%r1414, %r1415, %r1416, %r1417};
	ld.global.nc.v4.u32 	{%r1418, %r1419, %r1420, %r1421}, [%rd12+1152];
	st.shared.v4.u32 	[%r20], {%r1418, %r1419, %r1420, %r1421};
	bar.sync 	0;
	wmma.load.a.sync.aligned.row.m16n16k16.shared.f16 	{%r1422, %r1423, %r1424, %r1425, %r1426, %r1427, %r1428, %r1429}, [%r45], %r46;
	wmma.load.a.sync.aligned.row.m16n16k16.shared.f16 	{%r1430, %r1431, %r1432, %r1433, %r1434, %r1435, %r1436, %r1437}, [%r55], %r46;
	wmma.load.b.sync.aligned.col.m16n16k16.shared.f16 	{%r1438, %r1439, %r1440, %r1441, %r1442, %r1443, %r1444, %r1445}, [%r64], %r46;
	wmma.load.b.sync.aligned.col.m16n16k16.shared.f16 	{%r1446, %r1447, %r1448, %r1449, %r1450, %r1451, %r1452, %r1453}, [%r73], %r46;
	wmma.mma.sync.aligned.row.col.m16n16k16.f32.f32 {%f1154, %f1155, %f1156, %f1157, %f1158, %f1159, %f1160, %f1161}, {%r1422, %r1423, %r1424, %r1425, %r1426, %r1427, %r1428, %r1429}, {%r1438, %r1439, %r1440, %r1441, %r1442, %r1443, %r1444, %r1445}, {%f1122, %f1123, %f1124, %f1125, %f1126, %f1127, %f1128, %f1129};
	wmma.mma.sync.aligned.row.col.m16n16k16.f32.f32 {%f1162, %f1163, %f1164, %f1165, %f1166, %f1167, %f1168, %f1169}, {%r1422, %r1423, %r1424, %r1425, %r1426, %r1427, %r1428, %r1429}, {%r1446, %r1447, %r1448, %r1449, %r1450, %r1451, %r1452, %r1453}, {%f1130, %f1131, %f1132, %f1133, %f1134, %f1135, %f1136, %f1137};
	wmma.mma.sync.aligned.row.col.m16n16k16.f32.f32 {%f1170, %f1171, %f1172, %f1173, %f1174, %f1175, %f1176, %f1177}, {%r1430, %r1431, %r1432, %r1433, %r1434, %r1435, %r1436, %r1437}, {%r1438, %r1439, %r1440, %r1441, %r1442, %r1443, %r1444, %r1445}, {%f1138, %f1139, %f1140, %f1141, %f1142, %f1143, %f1144, %f1145};
	wmma.mma.sync.aligned.row.col.m16n16k16.f32.f32 {%f1178, %f1179, %f1180, %f1181, %f1182, %f1183, %f1184, %f1185}, {%r1430, %r1431, %r1432, %r1433, %r1434, %r1435, %r1436, %r1437}, {%r1446, %r1447, %r1448, %r1449, %r1450, %r1451, %r1452, %r1453}, {%f1146, %f1147, %f1148, %f1149, %f1150, %f1151, %f1152, %f1153};
	wmma.load.a.sync.aligned.row.m16n16k16.shared.f16 	{%r1454, %r1455, %r1456, %r1457, %r1458, %r1459, %r1460, %r1461}, [%r82], %r46;
	wmma.load.a.sync.aligned.row.m16n16k16.shared.f16 	{%r1462, %r1463, %r1464, %r1465, %r1466, %r1467, %r1468, %r1469}, [%r91], %r46;
	wmma.load.b.sync.aligned.col.m16n16k16.shared.f16 	{%r1470, %r1471, %r1472, %r1473, %r1474, %r1475, %r1476, %r1477}, [%r100], %r46;
	wmma.load.b.sync.aligned.col.m16n16k16.shared.f16 	{%r1478, %r1479, %r1480, %r1481, %r1482, %r1483, %r1484, %r1485}, [%r109], %r46;
	wmma.mma.sync.aligned.row.col.m16n16k16.f32.f32 {%f1186, %f1187, %f1188, %f1189, %f1190, %f1191, %f1192, %f1193}, {%r1454, %r1455, %r1456, %r1457, %r1458, %r1459, %r1460, %r1461}, {%r1470, %r1471, %r1472, %r1473, %r1474, %r1475, %r1476, %r1477}, {%f1154, %f1155, %f1156, %f1157, %f1158, %f1159, %f1160, %f1161};
	wmma.mma.sync.aligned.row.col.m16n16k16.f32.f32 {%f1194, %f1195, %f1196, %f1197, %f1198, %f1199, %f1200, %f1201}, {%r1454, %r1455, %r1456, %r1457, %r1458, %r1459, %r1460, %r1461}, {%r1478, %r1479, %r1480, %r1481, %r1482, %r1483, %r1484, %r1485}, {%f1162, %f1163, %f1164, %f1165, %f1166, %f1167, %f1168, %f1169};
	wmma.mma.sync.aligned.row.col.m16n16k16.f32.f32 {%f1202, %f1203, %f1204, %f1205, %f1206, %f1207, %f1208, %f1209}, {%r1462, %r1463, %r1464, %r1465, %r1466, %r1467, %r1468, %r1469}, {%r1470, %r1471, %r1472, %r1473, %r1474, %r1475, %r1476, %r1477}, {%f1170, %f1171, %f1172, %f1173, %f1174, %f1175, %f1176, %f1177};
	wmma.mma.sync.aligned.row.col.m16n16k16.f32.f32 {%f1210, %f1211, %f1212, %f1213, %f1214, %f1215, %f1216, %f1217}, {%r1462, %r1463, %r1464, %r1465, %r1466, %r1467, %r1468, %r1469}, {%r1478, %r1479, %r1480, %r1481, %r1482, %r1483, %r1484, %r1485}, {%f1178, %f1179, %f1180, %f1181, %f1182, %f1183, %f1184, %f1185};
	bar.sync 	0;
	ld.global.nc.v4.u32 	{%r1486, %r1487, %r1488, %r1489}, [%rd8+1216];
	st.shared.v4.u32 	[%r29], {%r1486, %r1487, %r1488, %r1489};
	ld.global.nc.v4.u32 	{%r1490, %r1491, %r1492, %r1493}, [%rd10+1216];
	st.shared.v4.u32 	[%r29+640], {%r1490, %r1491, %r1492, %r1493};
	ld.global.nc.v4.u32 	{%r1494, %r1495, %r1496, %r1497}, [%rd12+1216];
	st.shared.v4.u32 	[%r20], {%r1494, %r1495, %r1496, %r1497};
	bar.sync 	0;
	wmma.load.a.sync.aligned.row.m16n16k16.shared.f16 	{%r1498, %r1499, %r1500, %r1501, %r1502, %r1503, %r1504, %r1505}, [%r45], %r46;
	wmma.load.a.sync.aligned.row.m16n16k16.shared.f16 	{%r1506, %r1507, %r1508, %r1509, %r1510, %r1511, %r1512, %r1513}, [%r55], %r46;
	wmma.load.b.sync.aligned.col.m16n16k16.shared.f16 	{%r1514, %r1515, %r1516, %r1517, %r1518, %r1519, %r1520, %r1521}, [%r64], %r46;
	wmma.load.b.sync.aligned.col.m16n16k16.shared.f16 	{%r1522, %r1523, %r1524, %r1525, %r1526, %r1527, %r1528, %r1529}, [%r73], %r46;
	wmma.mma.sync.aligned.row.col.m16n16k16.f32.f32 {%f1218, %f1219, %f1220, %f1221, %f1222, %f1223, %f1224, %f1225}, {%r1498, %r1499, %r1500, %r1501, %r1502, %r1503, %r1504, %r1505}, {%r1514, %r1515, %r1516, %r1517, %r1518, %r1519, %r1520, %r1521}, {%f1186, %f1187, %f1188, %f1189, %f1190, %f1191, %f1192, %f1193};
	wmma.mma.sync.aligned.row.col.m16n16k16.f32.f32 {%f1226, %f1227, %f1228, %f1229, %f1230, %f1231, %f1232, %f1233}, {%r1498, %r1499, %r1500, %r1501, %r1502, %r1503, %r1504, %r1505}, {%r1522, %r1523, %r1524, %r1525, %r1526, %r1527, %r1528, %r1529}, {%f1194, %f1195, %f1196, %f1197, %f1198, %f1199, %f1200, %f1201};
	wmma.mma.sync.aligned.row.col.m16n16k16.f32.f32 {%f1234, %f1235, %f1236, %f1237, %f1238, %f1239, %f1240, %f1241}, {%r1506, %r1507, %r1508, %r1509, %r1510, %r1511, %r1512, %r1513}, {%r1514, %r1515, %r1516, %r1517, %r1518, %r1519, %r1520, %r1521}, {%f1202, %f1203, %f1204, %f1205, %f1206, %f1207, %f1208, %f1209};
	wmma.mma.sync.aligned.row.col.m16n16k16.f32.f32 {%f1242, %f1243, %f1244, %f1245, %f1246, %f1247, %f1248, %f1249}, {%r1506, %r1507, %r1508, %r1509, %r1510, %r1511, %r1512, %r1513}, {%r1522, %r1523, %r1524, %r1525, %r1526, %r1527, %r1528, %r1529}, {%f1210, %f1211, %f1212, %f1213, %f1214, %f1215, %f1216, %f1217};
	wmma.load.a.sync.aligned.row.m16n16k16.shared.f16 	{%r1530, %r1531, %r1532, %r1533, %r1534, %r1535, %r1536, %r1537}, [%r82], %r46;
	wmma.load.a.sync.aligned.row.m16n16k16.shared.f16 	{%r1538, %r1539, %r1540, %r1541, %r1542, %r1543, %r1544, %r1545}, [%r91], %r46;
	wmma.load.b.sync.aligned.col.m16n16k16.shared.f16 	{%r1546, %r1547, %r1548, %r1549, %r1550, %r1551, %r1552, %r1553}, [%r100], %r46;
	wmma.load.b.sync.aligned.col.m16n16k16.shared.f16 	{%r1554, %r1555, %r1556, %r1557, %r1558, %r1559, %r1560, %r1561}, [%r109], %r46;
	wmma.mma.sync.aligned.row.col.m16n16k16.f32.f32 {%f1250, %f1251, %f1252, %f1253, %f1254, %f1255, %f1256, %f1257}, {%r1530, %r1531, %r1532, %r1533, %r1534, %r1535, %r1536, %r1537}, {%r1546, %r1547, %r1548, %r1549, %r1550, %r1551, %r1552, %r1553}, {%f1218, %f1219, %f1220, %f1221, %f1222, %f1223, %f1224, %f1225};
	wmma.mma.sync.aligned.row.col.m16n16k16.f32.f32 {%f1258, %f1259, %f1260, %f1261, %f1262, %f1263, %f1264, %f1265}, {%r1530, %r1531, %r1532, %r1533, %r1534, %r1535, %r1536, %r1537}, {%r1554, %r1555, %r1556, %r1557, %r1558, %r1559, %r1560, %r1561}, {%f1226, %f1227, %f1228, %f1229, %f1230, %f1231, %f1232, %f1233};
	wmma.mma.sync.aligned.row.col.m16n16k16.f32.f32 {%f1266, %f1267, %f1268, %f1269, %f1270, %f1271, %f1272, %f1273}, {%r1538, %r1539, %r1540, %r1541, %r1542, %r1543, %r1544, %r1545}, {%r1546, %r1547, %r1548, %r1549, %r1550, %r1551, %r1552, %r1553}, {%f1234, %f1235, %f1236, %f1237, %f1238, %f1239, %f1240, %f1241};
	wmma.mma.sync.aligned.row.col.m16n16k16.f32.f32 {%f1274, %f1275, %f1276, %f1277, %f1278, %f1279, %f1280, %f1281}, {%r1538, %r1539, %r1540, %r1541, %r1542, %r1543, %r1544, %r1545}, {%r1554, %r1555, %r1556, %r1557, %r1558, %r1559, %r1560, %r1561}, {%f1242, %f1243, %f1244, %f1245, %f1246, %f1247, %f1248, %f1249};
	bar.sync 	0;
	ld.global.nc.v4.u32 	{%r1562, %r1563, %r1564, %r1565}, [%rd8+1280];
	st.shared.v4.u32 	[%r29], {%r1562, %r1563, %r1564, %r1565};
	ld.global.nc.v4.u32 	{%r1566, %r1567, %r1568, %r1569}, [%rd10+1280];
	st.shared.v4.u32 	[%r29+640], {%r1566, %r1567, %r1568, %r1569};
	ld.global.nc.v4.u32 	{%r1570, %r1571, %r1572, %r1573}, [%rd12+1280];
	st.shared.v4.u32 	[%r20], {%r1570, %r1571, %r1572, %r1573};
	bar.sync 	0;
	wmma.load.a.sync.aligned.row.m16n16k16.shared.f16 	{%r1574, %r1575, %r1576, %r1577, %r1578, %r1579, %r1580, %r1581}, [%r45], %r46;
	wmma.load.a.sync.aligned.row.m16n16k16.shared.f16 	{%r1582, %r1583, %r1584, %r1585, %r1586, %r1587, %r1588, %r1589}, [%r55], %r46;
	wmma.load.b.sync.aligned.col.m16n16k16.shared.f16 	{%r1590, %r1591, %r1592, %r1593, %r1594, %r1595, %r1596, %r1597}, [%r64], %r46;
	wmma.load.b.sync.aligned.col.m16n16k16.shared.f16 	{%r1598, %r1599, %r1600, %r1601, %r1602, %r1603, %r1604, %r1605}, [%r73], %r46;
	wmma.mma.sync.aligned.row.col.m16n16k16.f32.f32 {%f1282, %f1283, %f1284, %f1285, %f1286, %f1287, %f1288, %f1289}, {%r1574, %r1575, %r1576, %r1577, %r1578, %r1579, %r1580, %r1581}, {%r1590, %r1591, %r1592, %r1593, %r1594, %r1595, %r1596, %r1597}, {%f1250, %f1251, %f1252, %f1253, %f1254, %f1255, %f1256, %f1257};
	wmma.mma.sync.aligned.row.col.m16n16k16.f32.f32 {%f1290, %f1291, %f1292, %f1293, %f1294, %f1295, %f1296, %f1297}, {%r1574, %r1575, %r1576, %r1577, %r1578, %r1579, %r1580, %r1581}, {%r1598, %r1599, %r1600, %r1601, %r1602, %r1603, %r1604, %r1605}, {%f1258, %f1259, %f1260, %f1261, %f1262, %f1263, %f1264, %f1265};
	wmma.mma.sync.aligned.row.col.m16n16k16.f32.f32 {%f1298, %f1299, %f1300, %f1301, %f1302, %f1303, %f1304, %f1305}, {%r1582, %r1583, %r1584, %r1585, %r1586, %r1587, %r1588, %r1589}, {%r1590, %r1591, %r1592, %r1593, %r1594, %r1595, %r1596, %r1597}, {%f1266, %f1267, %f1268, %f1269, %f1270, %f1271, %f1272, %f1273};
	wmma.mma.sync.aligned.row.col.m16n16k16.f32.f32 {%f1306, %f1307, %f1308, %f1309, %f1310, %f1311, %f1312, %f1313}, {%r1582, %r1583, %r1584, %r1585, %r1586, %r1587, %r1588, %r1589}, {%r1598, %r1599, %r1600, %r1601, %r1602, %r1603, %r1604, %r1605}, {%f1274, %f1275, %f1276, %f1277, %f1278, %f1279, %f1280, %f1281};
	wmma.load.a.sync.aligned.row.m16n16k16.shared.f16 	{%r1606, %r1607, %r1608, %r1609, %r1610, %r1611, %r1612, %r1613}, [%r82], %r46;
	wmma.load.a.sync.aligned.row.m16n16k16.shared.f16 	{%r1614, %r1615, %r1616, %r1617, %r1618, %r1619, %r1620, %r1621}, [%r91], %r46;
	wmma.load.b.sync.aligned.col.m16n16k16.shared.f16 	{%r1622, %r1623, %r1624, %r1625, %r1626, %r1627, %r1628, %r1629}, [%r100], %r46;
	wmma.load.b.sync.aligned.col.m16n16k16.shared.f16 	{%r1630, %r1631, %r1632, %r1633, %r1634, %r1635, %r1636, %r1637}, [%r109], %r46;
	wmma.mma.sync.aligned.row.col.m16n16k16.f32.f32 {%f1314, %f1315, %f1316, %f1317, %f1318, %f1319, %f1320, %f1321}, {%r1606, %r1607, %r1608, %r1609, %r1610, %r1611, %r1612, %r1613}, {%r1622, %r1623, %r1624, %r1625, %r1626, %r1627, %r1628, %r1629}, {%f1282, %f1283, %f1284, %f1285, %f1286, %f1287, %f1288, %f1289};
	wmma.mma.sync.aligned.row.col.m16n16k16.f32.f32 {%f1322, %f1323, %f1324, %f1325, %f1326, %f1327, %f1328, %f1329}, {%r1606, %r1607, %r1608, %r1609, %r1610, %r1611, %r1612, %r1613}, {%r1630, %r1631, %r1632, %r1633, %r1634, %r1635, %r1636, %r1637}, {%f1290, %f1291, %f1292, %f1293, %f1294, %f1295, %f1296, %f1297};
	wmma.mma.sync.aligned.row.col.m16n16k16.f32.f32 {%f1330, %f1331, %f1332, %f1333, %f1334, %f1335, %f1336, %f1337}, {%r1614, %r1615, %r1616, %r1617, %r1618, %r1619, %r1620, %r1621}, {%r1622, %r1623, %r1624, %r1625, %r1626, %r1627, %r1628, %r1629}, {%f1298, %f1299, %f1300, %f1301, %f1302, %f1303, %f1304, %f1305};
	wmma.mma.sync.aligned.row.col.m16n16k16.f32.f32 {%f1338, %f1339, %f1340, %f1341, %f1342, %f1343, %f1344, %f1345}, {%r1614, %r1615, %r1616, %r1617, %r1618, %r1619, %r1620, %r1621}, {%r1630, %r1631, %r1632, %r1633, %r1634, %r1635, %r1636, %r1637}, {%f1306, %f1307, %f1308, %f1309, %f1310, %f1311, %f1312, %f1313};
	bar.sync 	0;
	ld.global.nc.v4.u32 	{%r1638, %r1639, %r1640, %r1641}, [%rd8+1344];
	st.shared.v4.u32 	[%r29], {%r1638, %r1639, %r1640, %r1641};
	ld.global.nc.v4.u32 	{%r1642, %r1643, %r1644, %r1645}, [%rd10+1344];
	st.shared.v4.u32 	[%r29+640], {%r1642, %r1643, %r1644, %r1645};
	ld.global.nc.v4.u32 	{%r1646, %r1647, %r1648, %r1649}, [%rd12+1344];
	st.shared.v4.u32 	[%r20], {%r1646, %r1647, %r1648, %r1649};
	bar.sync 	0;
	wmma.load.a.sync.aligned.row.m16n16k16.shared.f16 	{%r1650, %r1651, %r1652, %r1653, %r1654, %r1655, %r1656, %r1657}, [%r45], %r46;
	wmma.load.a.sync.aligned.row.m16n16k16.shared.f16 	{%r1658, %r1659, %r1660, %r1661, %r1662, %r1663, %r1664, %r1665}, [%r55], %r46;
	wmma.load.b.sync.aligned.col.m16n16k16.shared.f16 	{%r1666, %r1667, %r1668, %r1669, %r1670, %r1671, %r1672, %r1673}, [%r64], %r46;
	wmma.load.b.sync.aligned.col.m16n16k16.shared.f16 	{%r1674, %r1675, %r1676, %r1677, %r1678, %r1679, %r1680, %r1681}, [%r73], %r46;
	wmma.mma.sync.aligned.row.col.m16n16k16.f32.f32 {%f1346, %f1347, %f1348, %f1349, %f1350, %f1351, %f1352, %f1353}, {%r1650, %r1651, %r1652, %r1653, %r1654, %r1655, %r1656, %r1657}, {%r1666, %r1667, %r1668, %r1669, %r1670, %r1671, %r1672, %r1673}, {%f1314, %f1315, %f1316, %f1317, %f1318, %f1319, %f1320, %f1321};
	wmma.mma.sync.aligned.row.col.m16n16k16.f32.f32 {%f1354, %f1355, %f1356, %f1357, %f1358, %f1359, %f1360, %f1361}, {%r1650, %r1651, %r1652, %r1653, %r1654, %r1655, %r1656, %r1657}, {%r1674, %r1675, %r1676, %r1677, %r1678, %r1679, %r1680, %r1681}, {%f1322, %f1323, %f1324, %f1325, %f1326, %f1327, %f1328, %f1329};
	wmma.mma.sync.aligned.row.col.m16n16k16.f32.f32 {%f1362, %f1363, %f1364, %f1365, %f1366, %f1367, %f1368, %f1369}, {%r1658, %r1659, %r1660, %r1661, %r1662, %r1663, %r1664, %r1665}, {%r1666, %r1667, %r1668, %r1669, %r1670, %r1671, %r1672, %r1673}, {%f1330, %f1331, %f1332, %f1333, %f1334, %f1335, %f1336, %f1337};
	wmma.mma.sync.aligned.row.col.m16n16k16.f32.f32 {%f1370, %f1371, %f1372, %f1373, %f1374, %f1375, %f1376, %f1377}, {%r1658, %r1659, %r1660, %r1661, %r1662, %r1663, %r1664, %r1665}, {%r1674, %r1675, %r1676, %r1677, %r1678, %r1679, %r1680, %r1681}, {%f1338, %f1339, %f1340, %f1341, %f1342, %f1343, %f1344, %f1345};
	wmma.load.a.sync.aligned.row.m16n16k16.shared.f16 	{%r1682, %r1683, %r1684, %r1685, %r1686, %r1687, %r1688, %r1689}, [%r82], %r46;
	wmma.load.a.sync.aligned.row.m16n16k16.shared.f16 	{%r1690, %r1691, %r1692, %r1693, %r1694, %r1695, %r1696, %r1697}, [%r91], %r46;
	wmma.load.b.sync.aligned.col.m16n16k16.shared.f16 	{%r1698, %r1699, %r1700, %r1701, %r1702, %r1703, %r1704, %r1705}, [%r100], %r46;
	wmma.load.b.sync.aligned.col.m16n16k16.shared.f16 	{%r1706, %r1707, %r1708, %r1709, %r1710, %r1711, %r1712, %r1713}, [%r109], %r46;
	wmma.mma.sync.aligned.row.col.m16n16k16.f32.f32 {%f1378, %f1379, %f1380, %f1381, %f1382, %f1383, %f1384, %f1385}, {%r1682, %r1683, %r1684, %r1685, %r1686, %r1687, %r1688, %r1689}, {%r1698, %r1699, %r1700, %r1701, %r1702, %r1703, %r1704, %r1705}, {%f1346, %f1347, %f1348, %f1349, %f1350, %f1351, %f1352, %f1353};
	wmma.mma.sync.aligned.row.col.m16n16k16.f32.f32 {%f1386, %f1387, %f1388, %f1389, %f1390, %f1391, %f1392, %f1393}, {%r1682, %r1683, %r1684, %r1685, %r1686, %r1687, %r1688, %r1689}, {%r1706, %r1707, %r1708, %r1709, %r1710, %r1711, %r1712, %r1713}, {%f1354, %f1355, %f1356, %f1357, %f1358, %f1359, %f1360, %f1361};
	wmma.mma.sync.aligned.row.col.m16n16k16.f32.f32 {%f1394, %f1395, %f1396, %f1397, %f1398, %f1399, %f1400, %f1401}, {%r1690, %r1691, %r1692, %r1693, %r1694, %r1695, %r1696, %r1697}, {%r1698, %r1699, %r1700, %r1701, %r1702, %r1703, %r1704, %r1705}, {%f1362, %f1363, %f1364, %f1365, %f1366, %f1367, %f1368, %f1369};
	wmma.mma.sync.aligned.row.col.m16n16k16.f32.f32 {%f1402, %f1403, %f1404, %f1405, %f1406, %f1407, %f1408, %f1409}, {%r1690, %r1691, %r1692, %r1693, %r1694, %r1695, %r1696, %r1697}, {%r1706, %r1707, %r1708, %r1709, %r1710, %r1711, %r1712, %r1713}, {%f1370, %f1371, %f1372, %f1373, %f1374, %f1375, %f1376, %f1377};
	bar.sync 	0;
	ld.global.nc.v4.u32 	{%r1714, %r1715, %r1716, %r1717}, [%rd8+1408];
	st.shared.v4.u32 	[%r29], {%r1714, %r1715, %r1716, %r1717};
	ld.global.nc.v4.u32 	{%r1718, %r1719, %r1720, %r1721}, [%rd10+1408];
	st.shared.v4.u32 	[%r29+640], {%r1718, %r1719, %r1720, %r1721};
	ld.global.nc.v4.u32 	{%r1722, %r1723, %r1724, %r1725}, [%rd12+1408];
	st.shared.v4.u32 	[%r20], {%r1722, %r1723, %r1724, %r1725};
	bar.sync 	0;
	wmma.load.a.sync.aligned.row.m16n16k16.shared.f16 	{%r1726, %r1727, %r1728, %r1729, %r1730, %r1731, %r1732, %r1733}, [%r45], %r46;
	wmma.load.a.sync.aligned.row.m16n16k16.shared.f16 	{%r1734, %r1735, %r1736, %r1737, %r1738, %r1739, %r1740, %r1741}, [%r55], %r46;
	wmma.load.b.sync.aligned.col.m16n16k16.shared.f16 	{%r1742, %r1743, %r1744, %r1745, %r1746, %r1747, %r1748, %r1749}, [%r64], %r46;
	wmma.load.b.sync.aligned.col.m16n16k16.shared.f16 	{%r1750, %r1751, %r1752, %r1753, %r1754, %r1755, %r1756, %r1757}, [%r73], %r46;
	wmma.mma.sync.aligned.row.col.m16n16k16.f32.f32 {%f1410, %f1411, %f1412, %f1413, %f1414, %f1415, %f1416, %f1417}, {%r1726, %r1727, %r1728, %r1729, %r1730, %r1731, %r1732, %r1733}, {%r1742, %r1743, %r1744, %r1745, %r1746, %r1747, %r1748, %r1749}, {%f1378, %f1379, %f1380, %f1381, %f1382, %f1383, %f1384, %f1385};
	wmma.mma.sync.aligned.row.col.m16n16k16.f32.f32 {%f1418, %f1419, %f1420, %f1421, %f1422, %f1423, %f1424, %f1425}, {%r1726, %r1727, %r1728, %r1729, %r1730, %r1731, %r1732, %r1733}, {%r1750, %r1751, %r1752, %r1753, %r1754, %r1755, %r1756, %r1757}, {%f1386, %f1387, %f1388, %f1389, %f1390, %f1391, %f1392, %f1393};
	wmma.mma.sync.aligned.row.col.m16n16k16.f32.f32 {%f1426, %f1427, %f1428, %f1429, %f1430, %f1431, %f1432, %f1433}, {%r1734, %r1735, %r1736, %r1737, %r1738, %r1739, %r1740, %r1741}, {%r1742, %r1743, %r1744, %r1745, %r1746, %r1747, %r1748, %r1749}, {%f1394, %f1395, %f1396, %f1397, %f1398, %f1399, %f1400, %f1401};
	wmma.mma.sync.aligned.row.col.m16n16k16.f32.f32 {%f1434, %f1435, %f1436, %f1437, %f1438, %f1439, %f1440, %f1441}, {%r1734, %r1735, %r1736, %r1737, %r1738, %r1739, %r1740, %r1741}, {%r1750, %r1751, %r1752, %r1753, %r1754, %r1755, %r1756, %r1757}, {%f1402, %f1403, %f1404, %f1405, %f1406, %f1407, %f1408, %f1409};
	wmma.load.a.sync.aligned.row.m16n16k16.shared.f16 	{%r1758, %r1759, %r1760, %r1761, %r1762, %r1763, %r1764, %r1765}, [%r82], %r46;
	wmma.load.a.sync.aligned.row.m16n16k16.shared.f16 	{%r1766, %r1767, %r1768, %r1769, %r1770, %r1771, %r1772, %r1773}, [%r91], %r46;
	wmma.load.b.sync.aligned.col.m16n16k16.shared.f16 	{%r1774, %r1775, %r1776, %r1777, %r1778, %r1779, %r1780, %r1781}, [%r100], %r46;
	wmma.load.b.sync.aligned.col.m16n16k16.shared.f16 	{%r1782, %r1783, %r1784, %r1785, %r1786, %r1787, %r1788, %r1789}, [%r109], %r46;
	wmma.mma.sync.aligned.row.col.m16n16k16.f32.f32 {%f1442, %f1443, %f1444, %f1445, %f1446, %f1447, %f1448, %f1449}, {%r1758, %r1759, %r1760, %r1761, %r1762, %r1763, %r1764, %r1765}, {%r1774, %r1775, %r1776, %r1777, %r1778, %r1779, %r1780, %r1781}, {%f1410, %f1411, %f1412, %f1413, %f1414, %f1415, %f1416, %f1417};
	wmma.mma.sync.aligned.row.col.m16n16k16.f32.f32 {%f1450, %f1451, %f1452, %f1453, %f1454, %f1455, %f1456, %f1457}, {%r1758, %r1759, %r1760, %r1761, %r1762, %r1763, %r1764, %r1765}, {%r1782, %r1783, %r1784, %r1785, %r1786, %r1787, %r1788, %r1789}, {%f1418, %f1419, %f1420, %f1421, %f1422, %f1423, %f1424, %f1425};
	wmma.mma.sync.aligned.row.col.m16n16k16.f32.f32 {%f1458, %f1459, %f1460, %f1461, %f1462, %f1463, %f1464, %f1465}, {%r1766, %r1767, %r1768, %r1769, %r1770, %r1771, %r1772, %r1773}, {%r1774, %r1775, %r1776, %r1777, %r1778, %r1779, %r1780, %r1781}, {%f1426, %f1427, %f1428, %f1429, %f1430, %f1431, %f1432, %f1433};
	wmma.mma.sync.aligned.row.col.m16n16k16.f32.f32 {%f1466, %f1467, %f1468, %f1469, %f1470, %f1471, %f1472, %f1473}, {%r1766, %r1767, %r1768, %r1769, %r1770, %r1771, %r1772, %r1773}, {%r1782, %r1783, %r1784, %r1785, %r1786, %r1787, %r1788, %r1789}, {%f1434, %f1435, %f1436, %f1437, %f1438, %f1439, %f1440, %f1441};
	bar.sync 	0;
	ld.global.nc.v4.u32 	{%r1790, %r1791, %r1792, %r1793}, [%rd8+1472];
	st.shared.v4.u32 	[%r29], {%r1790, %r1791, %r1792, %r1793};
	ld.global.nc.v4.u32 	{%r1794, %r1795, %r1796, %r1797}, [%rd10+1472];
	st.shared.v4.u32 	[%r29+640], {%r1794, %r1795, %r1796, %r1797};
	ld.global.nc.v4.u32 	{%r1798, %r1799, %r1800, %r1801}, [%rd12+1472];
	st.shared.v4.u32 	[%r20], {%r1798, %r1799, %r1800, %r1801};
	bar.sync 	0;
	wmma.load.a.sync.aligned.row.m16n16k16.shared.f16 	{%r1802, %r1803, %r1804, %r1805, %r1806, %r1807, %r1808, %r1809}, [%r45], %r46;
	wmma.load.a.sync.aligned.row.m16n16k16.shared.f16 	{%r1810, %r1811, %r1812, %r1813, %r1814, %r1815, %r1816, %r1817}, [%r55], %r46;
	wmma.load.b.sync.aligned.col.m16n16k16.shared.f16 	{%r1818, %r1819, %r1820, %r1821, %r1822, %r1823, %r1824, %r1825}, [%r64], %r46;
	wmma.load.b.sync.aligned.col.m16n16k16.shared.f16 	{%r1826, %r1827, %r1828, %r1829, %r1830, %r1831, %r1832, %r1833}, [%r73], %r46;
	wmma.mma.sync.aligned.row.col.m16n16k16.f32.f32 {%f1474, %f1475, %f1476, %f1477, %f1478, %f1479, %f1480, %f1481}, {%r1802, %r1803, %r1804, %r1805, %r1806, %r1807, %r1808, %r1809}, {%r1818, %r1819, %r1820, %r1821, %r1822, %r1823, %r1824, %r1825}, {%f1442, %f1443, %f1444, %f1445, %f1446, %f1447, %f1448, %f1449};
	wmma.mma.sync.aligned.row.col.m16n16k16.f32.f32 {%f1482, %f1483, %f1484, %f1485, %f1486, %f1487, %f1488, %f1489}, {%r1802, %r1803, %r1804, %r1805, %r1806, %r1807, %r1808, %r1809}, {%r1826, %r1827, %r1828, %r1829, %r1830, %r1831, %r1832, %r1833}, {%f1450, %f1451, %f1452, %f1453, %f1454, %f1455, %f1456, %f1457};
	wmma.mma.sync.aligned.row.col.m16n16k16.f32.f32 {%f1490, %f1491, %f1492, %f1493, %f1494, %f1495, %f1496, %f1497}, {%r1810, %r1811, %r1812, %r1813, %r1814, %r1815, %r1816, %r1817}, {%r1818, %r1819, %r1820, %r1821, %r1822, %r1823, %r1824, %r1825}, {%f1458, %f1459, %f1460, %f1461, %f1462, %f1463, %f1464, %f1465};
	wmma.mma.sync.aligned.row.col.m16n16k16.f32.f32 {%f1498, %f1499, %f1500, %f1501, %f1502, %f1503, %f1504, %f1505}, {%r1810, %r1811, %r1812, %r1813, %r1814, %r1815, %r1816, %r1817}, {%r1826, %r1827, %r1828, %r1829, %r1830, %r1831, %r1832, %r1833}, {%f1466, %f1467, %f1468, %f1469, %f1470, %f1471, %f1472, %f1473};
	wmma.load.a.sync.aligned.row.m16n16k16.shared.f16 	{%r1834, %r1835, %r1836, %r1837, %r1838, %r1839, %r1840, %r1841}, [%r82], %r46;
	wmma.load.a.sync.aligned.row.m16n16k16.shared.f16 	{%r1842, %r1843, %r1844, %r1845, %r1846, %r1847, %r1848, %r1849}, [%r91], %r46;
	wmma.load.b.sync.aligned.col.m16n16k16.shared.f16 	{%r1850, %r1851, %r1852, %r1853, %r1854, %r1855, %r1856, %r1857}, [%r100], %r46;
	wmma.load.b.sync.aligned.col.m16n16k16.shared.f16 	{%r1858, %r1859, %r1860, %r1861, %r1862, %r1863, %r1864, %r1865}, [%r109], %r46;
	wmma.mma.sync.aligned.row.col.m16n16k16.f32.f32 {%f1506, %f1507, %f1508, %f1509, %f1510, %f1511, %f1512, %f1513}, {%r1834, %r1835, %r1836, %r1837, %r1838, %r1839, %r1840, %r1841}, {%r1850, %r1851, %r1852, %r1853, %r1854, %r1855, %r1856, %r1857}, {%f1474, %f1475, %f1476, %f1477, %f1478, %f1479, %f1480, %f1481};
	wmma.mma.sync.aligned.row.col.m16n16k16.f32.f32 {%f1514, %f1515, %f1516, %f1517, %f1518, %f1519, %f1520, %f1521}, {%r1834, %r1835, %r1836, %r1837, %r1838, %r1839, %r1840, %r1841}, {%r1858, %r1859, %r1860, %r1861, %r1862, %r1863, %r1864, %r1865}, {%f1482, %f1483, %f1484, %f1485, %f1486, %f1487, %f1488, %f1489};
	wmma.mma.sync.aligned.row.col.m16n16k16.f32.f32 {%f1522, %f1523, %f1524, %f1525, %f1526, %f1527, %f1528, %f1529}, {%r1842, %r1843, %r1844, %r1845, %r1846, %r1847, %r1848, %r1849}, {%r1850, %r1851, %r1852, %r1853, %r1854, %r1855, %r1856, %r1857}, {%f1490, %f1491, %f1492, %f1493, %f1494, %f1495, %f1496, %f1497};
	wmma.mma.sync.aligned.row.col.m16n16k16.f32.f32 {%f1530, %f1531, %f1532, %f1533, %f1534, %f1535, %f1536, %f1537}, {%r1842, %r1843, %r1844, %r1845, %r1846, %r1847, %r1848, %r1849}, {%r1858, %r1859, %r1860, %r1861, %r1862, %r1863, %r1864, %r1865}, {%f1498, %f1499, %f1500, %f1501, %f1502, %f1503, %f1504, %f1505};
	bar.sync 	0;
	ld.global.nc.v4.u32 	{%r1866, %r1867, %r1868, %r1869}, [%rd8+1536];
	st.shared.v4.u32 	[%r29], {%r1866, %r1867, %r1868, %r1869};
	ld.global.nc.v4.u32 	{%r1870, %r1871, %r1872, %r1873}, [%rd10+1536];
	st.shared.v4.u32 	[%r29+640], {%r1870, %r1871, %r1872, %r1873};
	ld.global.nc.v4.u32 	{%r1874, %r1875, %r1876, %r1877}, [%rd12+1536];
	st.shared.v4.u32 	[%r20], {%r1874, %r1875, %r1876, %r1877};
	bar.sync 	0;
	wmma.load.a.sync.aligned.row.m16n16k16.shared.f16 	{%r1878, %r1879, %r1880, %r1881, %r1882, %r1883, %r1884, %r1885}, [%r45], %r46;
	wmma.load.a.sync.aligned.row.m16n16k16.shared.f16 	{%r1886, %r1887, %r1888, %r1889, %r1890, %r1891, %r1892, %r1893}, [%r55], %r46;
	wmma.load.b.sync.aligned.col.m16n16k16.shared.f16 	{%r1894, %r1895, %r1896, %r1897, %r1898, %r1899, %r1900, %r1901}, [%r64], %r46;
	wmma.load.b.sync.aligned.col.m16n16k16.shared.f16 	{%r1902, %r1903, %r1904, %r1905, %r1906, %r1907, %r1908, %r1909}, [%r73], %r46;
	wmma.mma.sync.aligned.row.col.m16n16k16.f32.f32 {%f1538, %f1539, %f1540, %f1541, %f1542, %f1543, %f1544, %f1545}, {%r1878, %r1879, %r1880, %r1881, %r1882, %r1883, %r1884, %r1885}, {%r1894, %r1895, %r1896, %r1897, %r1898, %r1899, %r1900, %r1901}, {%f1506, %f1507, %f1508, %f1509, %f1510, %f1511, %f1512, %f1513};
	wmma.mma.sync.aligned.row.col.m16n16k16.f32.f32 {%f1546, %f1547, %f1548, %f1549, %f1550, %f1551, %f1552, %f1553}, {%r1878, %r1879, %r1880, %r1881, %r1882, %r1883, %r1884, %r1885}, {%r1902, %r1903, %r1904, %r1905, %r1906, %r1907, %r1908, %r1909}, {%f1514, %f1515, %f1516, %f1517, %f1518, %f1519, %f1520, %f1521};
	wmma.mma.sync.aligned.row.col.m16n16k16.f32.f32 {%f1554, %f1555, %f1556, %f1557, %f1558, %f1559, %f1560, %f1561}, {%r1886, %r1887, %r1888, %r1889, %r1890, %r1891, %r1892, %r1893}, {%r1894, %r1895, %r1896, %r1897, %r1898, %r1899, %r1900, %r1901}, {%f1522, %f1523, %f1524, %f1525, %f1526, %f1527, %f1528, %f1529};
	wmma.mma.sync.aligned.row.col.m16n16k16.f32.f32 {%f1562, %f1563, %f1564, %f1565, %f1566, %f1567, %f1568, %f1569}, {%r1886, %r1887, %r1888, %r1889, %r1890, %r1891, %r1892, %r1893}, {%r1902, %r1903, %r1904, %r1905, %r1906, %r1907, %r1908, %r1909}, {%f1530, %f1531, %f1532, %f1533, %f1534, %f1535, %f1536, %f1537};
	wmma.load.a.sync.aligned.row.m16n16k16.shared.f16 	{%r1910, %r1911, %r1912, %r1913, %r1914, %r1915, %r1916, %r1917}, [%r82], %r46;
	wmma.load.a.sync.aligned.row.m16n16k16.shared.f16 	{%r1918, %r1919, %r1920, %r1921, %r1922, %r1923, %r1924, %r1925}, [%r91], %r46;
	wmma.load.b.sync.aligned.col.m16n16k16.shared.f16 	{%r1926, %r1927, %r1928, %r1929, %r1930, %r1931, %r1932, %r1933}, [%r100], %r46;
	wmma.load.b.sync.aligned.col.m16n16k16.shared.f16 	{%r1934, %r1935, %r1936, %r1937, %r1938, %r1939, %r1940, %r1941}, [%r109], %r46;
	wmma.mma.sync.aligned.row.col.m16n16k16.f32.f32 {%f1570, %f1571, %f1572, %f1573, %f1574, %f1575, %f1576, %f1577}, {%r1910, %r1911, %r1912, %r1913, %r1914, %r1915, %r1916, %r1917}, {%r1926, %r1927, %r1928, %r1929, %r1930, %r1931, %r1932, %r1933}, {%f1538, %f1539, %f1540, %f1541, %f1542, %f1543, %f1544, %f1545};
	wmma.mma.sync.aligned.row.col.m16n16k16.f32.f32 {%f1578, %f1579, %f1580, %f1581, %f1582, %f1583, %f1584, %f1585}, {%r1910, %r1911, %r1912, %r1913, %r1914, %r1915, %r1916, %r1917}, {%r1934, %r1935, %r1936, %r1937, %r1938, %r1939, %r1940, %r1941}, {%f1546, %f1547, %f1548, %f1549, %f1550, %f1551, %f1552, %f1553};
	wmma.mma.sync.aligned.row.col.m16n16k16.f32.f32 {%f1586, %f1587, %f1588, %f1589, %f1590, %f1591, %f1592, %f1593}, {%r1918, %r1919, %r1920, %r1921, %r1922, %r1923, %r1924, %r1925}, {%r1926, %r1927, %r1928, %r1929, %r1930, %r1931, %r1932, %r1933}, {%f1554, %f1555, %f1556, %f1557, %f1558, %f1559, %f1560, %f1561};
	wmma.mma.sync.aligned.row.col.m16n16k16.f32.f32 {%f1594, %f1595, %f1596, %f1597, %f1598, %f1599, %f1600, %f1601}, {%r1918, %r1919, %r1920, %r1921, %r1922, %r1923, %r1924, %r1925}, {%r1934, %r1935, %r1936, %r1937, %r1938, %r1939, %r1940, %r1941}, {%f1562, %f1563, %f1564, %f1565, %f1566, %f1567, %f1568, %f1569};
	bar.sync 	0;
	ld.global.nc.v4.u32 	{%r1942, %r1943, %r1944, %r1945}, [%rd8+1600];
	st.shared.v4.u32 	[%r29], {%r1942, %r1943, %r1944, %r1945};
	ld.global.nc.v4.u32 	{%r1946, %r1947, %r1948, %r1949}, [%rd10+1600];
	st.shared.v4.u32 	[%r29+640], {%r1946, %r1947, %r1948, %r1949};
	ld.global.nc.v4.u32 	{%r1950, %r1951, %r1952, %r1953}, [%rd12+1600];
	st.shared.v4.u32 	[%r20], {%r1950, %r1951, %r1952, %r1953};
	bar.sync 	0;
	wmma.load.a.sync.aligned.row.m16n16k16.shared.f16 	{%r1954, %r1955, %r1956, %r1957, %r1958, %r1959, %r1960, %r1961}, [%r45], %r46;
	wmma.load.a.sync.aligned.row.m16n16k16.shared.f16 	{%r1962, %r1963, %r1964, %r1965, %r1966, %r1967, %r1968, %r1969}, [%r55], %r46;
	wmma.load.b.sync.aligned.col.m16n16k16.shared.f16 	{%r1970, %r1971, %r1972, %r1973, %r1974, %r1975, %r1976, %r1977}, [%r64], %r46;
	wmma.load.b.sync.aligned.col.m16n16k16.shared.f16 	{%r1978, %r1979, %r1980, %r1981, %r1982, %r1983, %r1984, %r1985}, [%r73], %r46;
	wmma.mma.sync.aligned.row.col.m16n16k16.f32.f32 {%f1602, %f1603, %f1604, %f1605, %f1606, %f1607, %f1608, %f1609}, {%r1954, %r1955, %r1956, %r1957, %r1958, %r1959, %r1960, %r1961}, {%r1970, %r1971, %r1972, %r1973, %r1974, %r1975, %r1976, %r1977}, {%f1570, %f1571, %f1572, %f1573, %f1574, %f1575, %f1576, %f1577};
	wmma.mma.sync.aligned.row.col.m16n16k16.f32.f32 {%f1610, %f1611, %f1612, %f1613, %f1614, %f1615, %f1616, %f1617}, {%r1954, %r1955, %r1956, %r1957, %r1958, %r1959, %r1960, %r1961}, {%r1978, %r1979, %r1980, %r1981, %r1982, %r1983, %r1984, %r1985}, {%f1578, %f1579, %f1580, %f1581, %f1582, %f1583, %f1584, %f1585};
	wmma.mma.sync.aligned.row.col.m16n16k16.f32.f32 {%f1618, %f1619, %f1620, %f1621, %f1622, %f1623, %f1624, %f1625}, {%r1962, %r1963, %r1964, %r1965, %r1966, %r1967, %r1968, %r1969}, {%r1970, %r1971, %r1972, %r1973, %r1974, %r1975, %r1976, %r1977}, {%f1586, %f1587, %f1588, %f1589, %f1590, %f1591, %f1592, %f1593};
	wmma.mma.sync.aligned.row.col.m16n16k16.f32.f32 {%f1626, %f1627, %f1628, %f1629, %f1630, %f1631, %f1632, %f1633}, {%r1962, %r1963, %r1964, %r1965, %r1966, %r1967, %r1968, %r1969}, {%r1978, %r1979, %r1980, %r1981, %r1982, %r1983, %r1984, %r1985}, {%f1594, %f1595, %f1596, %f1597, %f1598, %f1599, %f1600, %f1601};
	wmma.load.a.sync.aligned.row.m16n16k16.shared.f16 	{%r1986, %r1987, %r1988, %r1989, %r1990, %r1991, %r1992, %r1993}, [%r82], %r46;
	wmma.load.a.sync.aligned.row.m16n16k16.shared.f16 	{%r1994, %r1995, %r1996, %r1997, %r1998, %r1999, %r2000, %r2001}, [%r91], %r46;
	wmma.load.b.sync.aligned.col.m16n16k16.shared.f16 	{%r2002, %r2003, %r2004, %r2005, %r2006, %r2007, %r2008, %r2009}, [%r100], %r46;
	wmma.load.b.sync.aligned.col.m16n16k16.shared.f16 	{%r2010, %r2011, %r2012, %r2013, %r2014, %r2015, %r2016, %r2017}, [%r109], %r46;
	wmma.mma.sync.aligned.row.col.m16n16k16.f32.f32 {%f1634, %f1635, %f1636, %f1637, %f1638, %f1639, %f1640, %f1641}, {%r1986, %r1987, %r1988, %r1989, %r1990, %r1991, %r1992, %r1993}, {%r2002, %r2003, %r2004, %r2005, %r2006, %r2007, %r2008, %r2009}, {%f1602, %f1603, %f1604, %f1605, %f1606, %f1607, %f1608, %f1609};
	wmma.mma.sync.aligned.row.col.m16n16k16.f32.f32 {%f1642, %f1643, %f1644, %f1645, %f1646, %f1647, %f1648, %f1649}, {%r1986, %r1987, %r1988, %r1989, %r1990, %r1991, %r1992, %r1993}, {%r2010, %r2011, %r2012, %r2013, %r2014, %r2015, %r2016, %r2017}, {%f1610, %f1611, %f1612, %f1613, %f1614, %f1615, %f1616, %f1617};
	wmma.mma.sync.aligned.row.col.m16n16k16.f32.f32 {%f1650, %f1651, %f1652, %f1653, %f1654, %f1655, %f1656, %f1657}, {%r1994, %r1995, %r1996, %r1997, %r1998, %r1999, %r2000, %r2001}, {%r2002, %r2003, %r2004, %r2005, %r2006, %r2007, %r2008, %r2009}, {%f1618, %f1619, %f1620, %f1621, %f1622, %f1623, %f1624, %f1625};
	wmma.mma.sync.aligned.row.col.m16n16k16.f32.f32 {%f1658, %f1659, %f1660, %f1661, %f1662, %f1663, %f1664, %f1665}, {%r1994, %r1995, %r1996, %r1997, %r1998, %r1999, %r2000, %r2001}, {%r2010, %r2011, %r2012, %r2013, %r2014, %r2015, %r2016, %r2017}, {%f1626, %f1627, %f1628, %f1629, %f1630, %f1631, %f1632, %f1633};
	bar.sync 	0;
	ld.global.nc.v4.u32 	{%r2018, %r2019, %r2020, %r2021}, [%rd8+1664];
	st.shared.v4.u32 	[%r29], {%r2018, %r2019, %r2020, %r2021};
	ld.global.nc.v4.u32 	{%r2022, %r2023, %r2024, %r2025}, [%rd10+1664];
	st.shared.v4.u32 	[%r29+640], {%r2022, %r2023, %r2024, %r2025};
	ld.global.nc.v4.u32 	{%r2026, %r2027, %r2028, %r2029}, [%rd12+1664];
	st.shared.v4.u32 	[%r20], {%r2026, %r2027, %r2028, %r2029};
	bar.sync 	0;
	wmma.load.a.sync.aligned.row.m16n16k16.shared.f16 	{%r2030, %r2031, %r2032, %r2033, %r2034, %r2035, %r2036, %r2037}, [%r45], %r46;
	wmma.load.a.sync.aligned.row.m16n16k16.shared.f16 	{%r2038, %r2039, %r2040, %r2041, %r2042, %r2043, %r2044, %r2045}, [%r55], %r46;
	wmma.load.b.sync.aligned.col.m16n16k16.shared.f16 	{%r2046, %r2047, %r2048, %r2049, %r2050, %r2051, %r2052, %r2053}, [%r64], %r46;
	wmma.load.b.sync.aligned.col.m16n16k16.shared.f16 	{%r2054, %r2055, %r2056, %r2057, %r2058, %r2059, %r2060, %r2061}, [%r73], %r46;
	wmma.mma.sync.aligned.row.col.m16n16k16.f32.f32 {%f1666, %f1667, %f1668, %f1669, %f1670, %f1671, %f1672, %f1673}, {%r2030, %r2031, %r2032, %r2033, %r2034, %r2035, %r2036, %r2037}, {%r2046, %r2047, %r2048, %r2049, %r2050, %r2051, %r2052, %r2053}, {%f1634, %f1635, %f1636, %f1637, %f1638, %f1639, %f1640, %f1641};
	wmma.mma.sync.aligned.row.col.m16n16k16.f32.f32 {%f1674, %f1675, %f1676, %f1677, %f1678, %f1679, %f1680, %f1681}, {%r2030, %r2031, %r2032, %r2033, %r2034, %r2035, %r2036, %r2037}, {%r2054, %r2055, %r2056, %r2057, %r2058, %r2059, %r2060, %r2061}, {%f1642, %f1643, %f1644, %f1645, %f1646, %f1647, %f1648, %f1649};
	wmma.mma.sync.aligned.row.col.m16n16k16.f32.f32 {%f1682, %f1683, %f1684, %f1685, %f1686, %f1687, %f1688, %f1689}, {%r2038, %r2039, %r2040, %r2041, %r2042, %r2043, %r2044, %r2045}, {%r2046, %r2047, %r2048, %r2049, %r2050, %r2051, %r2052, %r2053}, {%f1650, %f1651, %f1652, %f1653, %f1654, %f1655, %f1656, %f1657};
	wmma.mma.sync.aligned.row.col.m16n16k16.f32.f32 {%f1690, %f1691, %f1692, %f1693, %f1694, %f1695, %f1696, %f1697}, {%r2038, %r2039, %r2040, %r2041, %r2042, %r2043, %r2044, %r2045}, {%r2054, %r2055, %r2056, %r2057, %r2058, %r2059, %r2060, %r2061}, {%f1658, %f1659, %f1660, %f1661, %f1662, %f1663, %f1664, %f1665};
	wmma.load.a.sync.aligned.row.m16n16k16.shared.f16 	{%r2062, %r2063, %r2064, %r2065, %r2066, %r2067, %r2068, %r2069}, [%r82], %r46;
	wmma.load.a.sync.aligned.row.m16n16k16.shared.f16 	{%r2070, %r2071, %r2072, %r2073, %r2074, %r2075, %r2076, %r2077}, [%r91], %r46;
	wmma.load.b.sync.aligned.col.m16n16k16.shared.f16 	{%r2078, %r2079, %r2080, %r2081, %r2082, %r2083, %r2084, %r2085}, [%r100], %r46;
	wmma.load.b.sync.aligned.col.m16n16k16.shared.f16 	{%r2086, %r2087, %r2088, %r2089, %r2090, %r2091, %r2092, %r2093}, [%r109], %r46;
	wmma.mma.sync.aligned.row.col.m16n16k16.f32.f32 {%f1698, %f1699, %f1700, %f1701, %f1702, %f1703, %f1704, %f1705}, {%r2062, %r2063, %r2064, %r2065, %r2066, %r2067, %r2068, %r2069}, {%r2078, %r2079, %r2080, %r2081, %r2082, %r2083, %r2084, %r2085}, {%f1666, %f1667, %f1668, %f1669, %f1670, %f1671, %f1672, %f1673};
	wmma.mma.sync.aligned.row.col.m16n16k16.f32.f32 {%f1706, %f1707, %f1708, %f1709, %f1710, %f1711, %f1712, %f1713}, {%r2062, %r2063, %r2064, %r2065, %r2066, %r2067, %r2068, %r2069}, {%r2086, %r2087, %r2088, %r2089, %r2090, %r2091, %r2092, %r2093}, {%f1674, %f1675, %f1676, %f1677, %f1678, %f1679, %f1680, %f1681};
	wmma.mma.sync.aligned.row.col.m16n16k16.f32.f32 {%f1714, %f1715, %f1716, %f1717, %f1718, %f1719, %f1720, %f1721}, {%r2070, %r2071, %r2072, %r2073, %r2074, %r2075, %r2076, %r2077}, {%r2078, %r2079, %r2080, %r2081, %r2082, %r2083, %r2084, %r2085}, {%f1682, %f1683, %f1684, %f1685, %f1686, %f1687, %f1688, %f1689};
	wmma.mma.sync.aligned.row.col.m16n16k16.f32.f32 {%f1722, %f1723, %f1724, %f1725, %f1726, %f1727, %f1728, %f1729}, {%r2070, %r2071, %r2072, %r2073, %r2074, %r2075, %r2076, %r2077}, {%r2086, %r2087, %r2088, %r2089, %r2090, %r2091, %r2092, %r2093}, {%f1690, %f1691, %f1692, %f1693, %f1694, %f1695, %f1696, %f1697};
	bar.sync 	0;
	ld.global.nc.v4.u32 	{%r2094, %r2095, %r2096, %r2097}, [%rd8+1728];
	st.shared.v4.u32 	[%r29], {%r2094, %r2095, %r2096, %r2097};
	ld.global.nc.v4.u32 	{%r2098, %r2099, %r2100, %r2101}, [%rd10+1728];
	st.shared.v4.u32 	[%r29+640], {%r2098, %r2099, %r2100, %r2101};
	ld.global.nc.v4.u32 	{%r2102, %r2103, %r2104, %r2105}, [%rd12+1728];
	st.shared.v4.u32 	[%r20], {%r2102, %r2103, %r2104, %r2105};
	bar.sync 	0;
	wmma.load.a.sync.aligned.row.m16n16k16.shared.f16 	{%r2106, %r2107, %r2108, %r2109, %r2110, %r2111, %r2112, %r2113}, [%r45], %r46;
	wmma.load.a.sync.aligned.row.m16n16k16.shared.f16 	{%r2114, %r2115, %r2116, %r2117, %r2118, %r2119, %r2120, %r2121}, [%r55], %r46;
	wmma.load.b.sync.aligned.col.m16n16k16.shared.f16 	{%r2122, %r2123, %r2124, %r2125, %r2126, %r2127, %r2128, %r2129}, [%r64], %r46;
	wmma.load.b.sync.aligned.col.m16n16k16.shared.f16 	{%r2130, %r2131, %r2132, %r2133, %r2134, %r2135, %r2136, %r2137}, [%r73], %r46;
	wmma.mma.sync.aligned.row.col.m16n16k16.f32.f32 {%f1730, %f1731, %f1732, %f1733, %f1734, %f1735, %f1736, %f1737}, {%r2106, %r2107, %r2108, %r2109, %r2110, %r2111, %r2112, %r2113}, {%r2122, %r2123, %r2124, %r2125, %r2126, %r2127, %r2128, %r2129}, {%f1698, %f1699, %f1700, %f1701, %f1702, %f1703, %f1704, %f1705};
	wmma.mma.sync.aligned.row.col.m16n16k16.f32.f32 {%f1738, %f1739, %f1740, %f1741, %f1742, %f1743, %f1744, %f1745}, {%r2106, %r2107, %r2108, %r2109, %r2110, %r2111, %r2112, %r2113}, {%r2130, %r2131, %r2132, %r2133, %r2134, %r2135, %r2136, %r2137}, {%f1706, %f1707, %f1708, %f1709, %f1710, %f1711, %f1712, %f1713};
	wmma.mma.sync.aligned.row.col.m16n16k16.f32.f32 {%f1746, %f1747, %f1748, %f1749, %f1750, %f1751, %f1752, %f1753}, {%r2114, %r2115, %r2116, %r2117, %r2118, %r2119, %r2120, %r2121}, {%r2122, %r2123, %r2124, %r2125, %r2126, %r2127, %r2128, %r2129}, {%f1714, %f1715, %f1716, %f1717, %f1718, %f1719, %f1720, %f1721};
	wmma.mma.sync.aligned.row.col.m16n16k16.f32.f32 {%f1754, %f1755, %f1756, %f1757, %f1758, %f1759, %f1760, %f1761}, {%r2114, %r2115, %r2116, %r2117, %r2118, %r2119, %r2120, %r2121}, {%r2130, %r2131, %r2132, %r2133, %r2134, %r2135, %r2136, %r2137}, {%f1722, %f1723, %f1724, %f1725, %f1726, %f1727, %f1728, %f1729};
	wmma.load.a.sync.aligned.row.m16n16k16.shared.f16 	{%r2138, %r2139, %r2140, %r2141, %r2142, %r2143, %r2144, %r2145}, [%r82], %r46;
	wmma.load.a.sync.aligned.row.m16n16k16.shared.f16 	{%r2146, %r2147, %r2148, %r2149, %r2150, %r2151, %r2152, %r2153}, [%r91], %r46;
	wmma.load.b.sync.aligned.col.m16n16k16.shared.f16 	{%r2154, %r2155, %r2156, %r2157, %r2158, %r2159, %r2160, %r2161}, [%r100], %r46;
	wmma.load.b.sync.aligned.col.m16n16k16.shared.f16 	{%r2162, %r2163, %r2164, %r2165, %r2166, %r2167, %r2168, %r2169}, [%r109], %r46;
	wmma.mma.sync.aligned.row.col.m16n16k16.f32.f32 {%f1762, %f1763, %f1764, %f1765, %f1766, %f1767, %f1768, %f1769}, {%r2138, %r2139, %r2140, %r2141, %r2142, %r2143, %r2144, %r2145}, {%r2154, %r2155, %r2156, %r2157, %r2158, %r2159, %r2160, %r2161}, {%f1730, %f1731, %f1732, %f1733, %f1734, %f1735, %f1736, %f1737};
	wmma.mma.sync.aligned.row.col.m16n16k16.f32.f32 {%f1770, %f1771, %f1772, %f1773, %f1774, %f1775, %f1776, %f1777}, {%r2138, %r2139, %r2140, %r2141, %r2142, %r2143, %r2144, %r2145}, {%r2162, %r2163, %r2164, %r2165, %r2166, %r2167, %r2168, %r2169}, {%f1738, %f1739, %f1740, %f1741, %f1742, %f1743, %f1744, %f1745};
	wmma.mma.sync.aligned.row.col.m16n16k16.f32.f32 {%f1778, %f1779, %f1780, %f1781, %f1782, %f1783, %f1784, %f1785}, {%r2146, %r2147, %r2148, %r2149, %r2150, %r2151, %r2152, %r2153}, {%r2154, %r2155, %r2156, %r2157, %r2158, %r2159, %r2160, %r2161}, {%f1746, %f1747, %f1748, %f1749, %f1750, %f1751, %f1752, %f1753};
	wmma.mma.sync.aligned.row.col.m16n16k16.f32.f32 {%f1786, %f1787, %f1788, %f1789, %f1790, %f1791, %f1792, %f1793}, {%r2146, %r2147, %r2148, %r2149, %r2150, %r2151, %r2152, %r2153}, {%r2162, %r2163, %r2164, %r2165, %r2166, %r2167, %r2168, %r2169}, {%f1754, %f1755, %f1756, %f1757, %f1758, %f1759, %f1760, %f1761};
	bar.sync 	0;
	ld.global.nc.v4.u32 	{%r2170, %r2171, %r2172, %r2173}, [%rd8+1792];
	st.shared.v4.u32 	[%r29], {%r2170, %r2171, %r2172, %r2173};
	ld.global.nc.v4.u32 	{%r2174, %r2175, %r2176, %r2177}, [%rd10+1792];
	st.shared.v4.u32 	[%r29+640], {%r2174, %r2175, %r2176, %r2177};
	ld.global.nc.v4.u32 	{%r2178, %r2179, %r2180, %r2181}, [%rd12+1792];
	st.shared.v4.u32 	[%r20], {%r2178, %r2179, %r2180, %r2181};
	bar.sync 	0;
	wmma.load.a.sync.aligned.row.m16n16k16.shared.f16 	{%r2182, %r2183, %r2184, %r2185, %r2186, %r2187, %r2188, %r2189}, [%r45], %r46;
	wmma.load.a.sync.aligned.row.m16n16k16.shared.f16 	{%r2190, %r2191, %r2192, %r2193, %r2194, %r2195, %r2196, %r2197}, [%r55], %r46;
	wmma.load.b.sync.aligned.col.m16n16k16.shared.f16 	{%r2198, %r2199, %r2200, %r2201, %r2202, %r2203, %r2204, %r2205}, [%r64], %r46;
	wmma.load.b.sync.aligned.col.m16n16k16.shared.f16 	{%r2206, %r2207, %r2208, %r2209, %r2210, %r2211, %r2212, %r2213}, [%r73], %r46;
	wmma.mma.sync.aligned.row.col.m16n16k16.f32.f32 {%f1794, %f1795, %f1796, %f1797, %f1798, %f1799, %f1800, %f1801}, {%r2182, %r2183, %r2184, %r2185, %r2186, %r2187, %r2188, %r2189}, {%r2198, %r2199, %r2200, %r2201, %r2202, %r2203, %r2204, %r2205}, {%f1762, %f1763, %f1764, %f1765, %f1766, %f1767, %f1768, %f1769};
	wmma.mma.sync.aligned.row.col.m16n16k16.f32.f32 {%f1802, %f1803, %f1804, %f1805, %f1806, %f1807, %f1808, %f1809}, {%r2182, %r2183, %r2184, %r2185, %r2186, %r2187, %r2188, %r2189}, {%r2206, %r2207, %r2208, %r2209, %r2210, %r2211, %r2212, %r2213}, {%f1770, %f1771, %f1772, %f1773, %f1774, %f1775, %f1776, %f1777};
	wmma.mma.sync.aligned.row.col.m16n16k16.f32.f32 {%f1810, %f1811, %f1812, %f1813, %f1814, %f1815, %f1816, %f1817}, {%r2190, %r2191, %r2192, %r2193, %r2194, %r2195, %r2196, %r2197}, {%r2198, %r2199, %r2200, %r2201, %r2202, %r2203, %r2204, %r2205}, {%f1778, %f1779, %f1780, %f1781, %f1782, %f1783, %f1784, %f1785};
	wmma.mma.sync.aligned.row.col.m16n16k16.f32.f32 {%f1818, %f1819, %f1820, %f1821, %f1822, %f1823, %f1824, %f1825}, {%r2190, %r2191, %r2192, %r2193, %r2194, %r2195, %r2196, %r2197}, {%r2206, %r2207, %r2208, %r2209, %r2210, %r2211, %r2212, %r2213}, {%f1786, %f1787, %f1788, %f1789, %f1790, %f1791, %f1792, %f1793};
	wmma.load.a.sync.aligned.row.m16n16k16.shared.f16 	{%r2214, %r2215, %r2216, %r2217, %r2218, %r2219, %r2220, %r2221}, [%r82], %r46;
	wmma.load.a.sync.aligned.row.m16n16k16.shared.f16 	{%r2222, %r2223, %r2224, %r2225, %r2226, %r2227, %r2228, %r2229}, [%r91], %r46;
	wmma.load.b.sync.aligned.col.m16n16k16.shared.f16 	{%r2230, %r2231, %r2232, %r2233, %r2234, %r2235, %r2236, %r2237}, [%r100], %r46;
	wmma.load.b.sync.aligned.col.m16n16k16.shared.f16 	{%r2238, %r2239, %r2240, %r2241, %r2242, %r2243, %r2244, %r2245}, [%r109], %r46;
	wmma.mma.sync.aligned.row.col.m16n16k16.f32.f32 {%f1826, %f1827, %f1828, %f1829, %f1830, %f1831, %f1832, %f1833}, {%r2214, %r2215, %r2216, %r2217, %r2218, %r2219, %r2220, %r2221}, {%r2230, %r2231, %r2232, %r2233, %r2234, %r2235, %r2236, %r2237}, {%f1794, %f1795, %f1796, %f1797, %f1798, %f1799, %f1800, %f1801};
	wmma.mma.sync.aligned.row.col.m16n16k16.f32.f32 {%f1834, %f1835, %f1836, %f1837, %f1838, %f1839, %f1840, %f1841}, {%r2214, %r2215, %r2216, %r2217, %r2218, %r2219, %r2220, %r2221}, {%r2238, %r2239, %r2240, %r2241, %r2242, %r2243, %r2244, %r2245}, {%f1802, %f1803, %f1804, %f1805, %f1806, %f1807, %f1808, %f1809};
	wmma.mma.sync.aligned.row.col.m16n16k16.f32.f32 {%f1842, %f1843, %f1844, %f1845, %f1846, %f1847, %f1848, %f1849}, {%r2222, %r2223, %r2224, %r2225, %r2226, %r2227, %r2228, %r2229}, {%r2230, %r2231, %r2232, %r2233, %r2234, %r2235, %r2236, %r2237}, {%f1810, %f1811, %f1812, %f1813, %f1814, %f1815, %f1816, %f1817};
	wmma.mma.sync.aligned.row.col.m16n16k16.f32.f32 {%f1850, %f1851, %f1852, %f1853, %f1854, %f1855, %f1856, %f1857}, {%r2222, %r2223, %r2224, %r2225, %r2226, %r2227, %r2228, %r2229}, {%r2238, %r2239, %r2240, %r2241, %r2242, %r2243, %r2244, %r2245}, {%f1818, %f1819, %f1820, %f1821, %f1822, %f1823, %f1824, %f1825};
	bar.sync 	0;
	ld.global.nc.v4.u32 	{%r2246, %r2247, %r2248, %r2249}, [%rd8+1856];
	st.shared.v4.u32 	[%r29], {%r2246, %r2247, %r2248, %r2249};
	ld.global.nc.v4.u32 	{%r2250, %r2251, %r2252, %r2253}, [%rd10+1856];
	st.shared.v4.u32 	[%r29+640], {%r2250, %r2251, %r2252, %r2253};
	ld.global.nc.v4.u32 	{%r2254, %r2255, %r2256, %r2257}, [%rd12+1856];
	st.shared.v4.u32 	[%r20], {%r2254, %r2255, %r2256, %r2257};
	bar.sync 	0;
	wmma.load.a.sync.aligned.row.m16n16k16.shared.f16 	{%r2258, %r2259, %r2260, %r2261, %r2262, %r2263, %r2264, %r2265}, [%r45], %r46;
	wmma.load.a.sync.aligned.row.m16n16k16.shared.f16 	{%r2266, %r2267, %r2268, %r2269, %r2270, %r2271, %r2272, %r2273}, [%r55], %r46;
	wmma.load.b.sync.aligned.col.m16n16k16.shared.f16 	{%r2274, %r2275, %r2276, %r2277, %r2278, %r2279, %r2280, %r2281}, [%r64], %r46;
	wmma.load.b.sync.aligned.col.m16n16k16.shared.f16 	{%r2282, %r2283, %r2284, %r2285, %r2286, %r2287, %r2288, %r2289}, [%r73], %r46;
	wmma.mma.sync.aligned.row.col.m16n16k16.f32.f32 {%f1858, %f1859, %f1860, %f1861, %f1862, %f1863, %f1864, %f1865}, {%r2258, %r2259, %r2260, %r2261, %r2262, %r2263, %r2264, %r2265}, {%r2274, %r2275, %r2276, %r2277, %r2278, %r2279, %r2280, %r2281}, {%f1826, %f1827, %f1828, %f1829, %f1830, %f1831, %f1832, %f1833};
	wmma.mma.sync.aligned.row.col.m16n16k16.f32.f32 {%f1866, %f1867, %f1868, %f1869, %f1870, %f1871, %f1872, %f1873}, {%r2258, %r2259, %r2260, %r2261, %r2262, %r2263, %r2264, %r2265}, {%r2282, %r2283, %r2284, %r2285, %r2286, %r2287, %r2288, %r2289}, {%f1834, %f1835, %f1836, %f1837, %f1838, %f1839, %f1840, %f1841};
	wmma.mma.sync.aligned.row.col.m16n16k16.f32.f32 {%f1874, %f1875, %f1876, %f1877, %f1878, %f1879, %f1880, %f1881}, {%r2266, %r2267, %r2268, %r2269, %r2270, %r2271, %r2272, %r2273}, {%r2274, %r2275, %r2276, %r2277, %r2278, %r2279, %r2280, %r2281}, {%f1842, %f1843, %f1844, %f1845, %f1846, %f1847, %f1848, %f1849};
	wmma.mma.sync.aligned.row.col.m16n16k16.f32.f32 {%f1882, %f1883, %f1884, %f1885, %f1886, %f1887, %f1888, %f1889}, {%r2266, %r2267, %r2268, %r2269, %r2270, %r2271, %r2272, %r2273}, {%r2282, %r2283, %r2284, %r2285, %r2286, %r2287, %r2288, %r2289}, {%f1850, %f1851, %f1852, %f1853, %f1854, %f1855, %f1856, %f1857};
	wmma.load.a.sync.aligned.row.m16n16k16.shared.f16 	{%r2290, %r2291, %r2292, %r2293, %r2294, %r2295, %r2296, %r2297}, [%r82], %r46;
	wmma.load.a.sync.aligned.row.m16n16k16.shared.f16 	{%r2298, %r2299, %r2300, %r2301, %r2302, %r2303, %r2304, %r2305}, [%r91], %r46;
	wmma.load.b.sync.aligned.col.m16n16k16.shared.f16 	{%r2306, %r2307, %r2308, %r2309, %r2310, %r2311, %r2312, %r2313}, [%r100], %r46;
	wmma.load.b.sync.aligned.col.m16n16k16.shared.f16 	{%r2314, %r2315, %r2316, %r2317, %r2318, %r2319, %r2320, %r2321}, [%r109], %r46;
	wmma.mma.sync.aligned.row.col.m16n16k16.f32.f32 {%f1890, %f1891, %f1892, %f1893, %f1894, %f1895, %f1896, %f1897}, {%r2290, %r2291, %r2292, %r2293, %r2294, %r2295, %r2296, %r2297}, {%r2306, %r2307, %r2308, %r2309, %r2310, %r2311, %r2312, %r2313}, {%f1858, %f1859, %f1860, %f1861, %f1862, %f1863, %f1864, %f1865};
	wmma.mma.sync.aligned.row.col.m16n16k16.f32.f32 {%f1898, %f1899, %f1900, %f1901, %f1902, %f1903, %f1904, %f1905}, {%r2290, %r2291, %r2292, %r2293, %r2294, %r2295, %r2296, %r2297}, {%r2314, %r2315, %r2316, %r2317, %r2318, %r2319, %r2320, %r2321}, {%f1866, %f1867, %f1868, %f1869, %f1870, %f1871, %f1872, %f1873};
	wmma.mma.sync.aligned.row.col.m16n16k16.f32.f32 {%f1906, %f1907, %f1908, %f1909, %f1910, %f1911, %f1912, %f1913}, {%r2298, %r2299, %r2300, %r2301, %r2302, %r2303, %r2304, %r2305}, {%r2306, %r2307, %r2308, %r2309, %r2310, %r2311, %r2312, %r2313}, {%f1874, %f1875, %f1876, %f1877, %f1878, %f1879, %f1880, %f1881};
	wmma.mma.sync.aligned.row.col.m16n16k16.f32.f32 {%f1914, %f1915, %f1916, %f1917, %f1918, %f1919, %f1920, %f1921}, {%r2298, %r2299, %r2300, %r2301, %r2302, %r2303, %r2304, %r2305}, {%r2314, %r2315, %r2316, %r2317, %r2318, %r2319, %r2320, %r2321}, {%f1882, %f1883, %f1884, %f1885, %f1886, %f1887, %f1888, %f1889};
	bar.sync 	0;
	ld.global.nc.v4.u32 	{%r2322, %r2323, %r2324, %r2325}, [%rd8+1920];
	st.shared.v4.u32 	[%r29], {%r2322, %r2323, %r2324, %r2325};
	ld.global.nc.v4.u32 	{%r2326, %r2327, %r2328, %r2329}, [%rd10+1920];
	st.shared.v4.u32 	[%r29+640], {%r2326, %r2327, %r2328, %r2329};
	ld.global.nc.v4.u32 	{%r2330, %r2331, %r2332, %r2333}, [%rd12+1920];
	st.shared.v4.u32 	[%r20], {%r2330, %r2331, %r2332, %r2333};
	bar.sync 	0;
	wmma.load.a.sync.aligned.row.m16n16k16.shared.f16 	{%r2334, %r2335, %r2336, %r2337, %r2338, %r2339, %r2340, %r2341}, [%r45], %r46;
	wmma.load.a.sync.aligned.row.m16n16k16.shared.f16 	{%r2342, %r2343, %r2344, %r2345, %r2346, %r2347, %r2348, %r2349}, [%r55], %r46;
	wmma.load.b.sync.aligned.col.m16n16k16.shared.f16 	{%r2350, %r2351, %r2352, %r2353, %r2354, %r2355, %r2356, %r2357}, [%r64], %r46;
	wmma.load.b.sync.aligned.col.m16n16k16.shared.f16 	{%r2358, %r2359, %r2360, %r2361, %r2362, %r2363, %r2364, %r2365}, [%r73], %r46;
	wmma.mma.sync.aligned.row.col.m16n16k16.f32.f32 {%f1922, %f1923, %f1924, %f1925, %f1926, %f1927, %f1928, %f1929}, {%r2334, %r2335, %r2336, %r2337, %r2338, %r2339, %r2340, %r2341}, {%r2350, %r2351, %r2352, %r2353, %r2354, %r2355, %r2356, %r2357}, {%f1890, %f1891, %f1892, %f1893, %f1894, %f1895, %f1896, %f1897};
	wmma.mma.sync.aligned.row.col.m16n16k16.f32.f32 {%f1930, %f1931, %f1932, %f1933, %f1934, %f1935, %f1936, %f1937}, {%r2334, %r2335, %r2336, %r2337, %r2338, %r2339, %r2340, %r2341}, {%r2358, %r2359, %r2360, %r2361, %r2362, %r2363, %r2364, %r2365}, {%f1898, %f1899, %f1900, %f1901, %f1902, %f1903, %f1904, %f1905};
	wmma.mma.sync.aligned.row.col.m16n16k16.f32.f32 {%f1938, %f1939, %f1940, %f1941, %f1942, %f1943, %f1944, %f1945}, {%r2342, %r2343, %r2344, %r2345, %r2346, %r2347, %r2348, %r2349}, {%r2350, %r2351, %r2352, %r2353, %r2354, %r2355, %r2356, %r2357}, {%f1906, %f1907, %f1908, %f1909, %f1910, %f1911, %f1912, %f1913};
	wmma.mma.sync.aligned.row.col.m16n16k16.f32.f32 {%f1946, %f1947, %f1948, %f1949, %f1950, %f1951, %f1952, %f1953}, {%r2342, %r2343, %r2344, %r2345, %r2346, %r2347, %r2348, %r2349}, {%r2358, %r2359, %r2360, %r2361, %r2362, %r2363, %r2364, %r2365}, {%f1914, %f1915, %f1916, %f1917, %f1918, %f1919, %f1920, %f1921};
	wmma.load.a.sync.aligned.row.m16n16k16.shared.f16 	{%r2366, %r2367, %r2368, %r2369, %r2370, %r2371, %r2372, %r2373}, [%r82], %r46;
	wmma.load.a.sync.aligned.row.m16n16k16.shared.f16 	{%r2374, %r2375, %r2376, %r2377, %r2378, %r2379, %r2380, %r2381}, [%r91], %r46;
	wmma.load.b.sync.aligned.col.m16n16k16.shared.f16 	{%r2382, %r2383, %r2384, %r2385, %r2386, %r2387, %r2388, %r2389}, [%r100], %r46;
	wmma.load.b.sync.aligned.col.m16n16k16.shared.f16 	{%r2390, %r2391, %r2392, %r2393, %r2394, %r2395, %r2396, %r2397}, [%r109], %r46;
	wmma.mma.sync.aligned.row.col.m16n16k16.f32.f32 {%f1954, %f1955, %f1956, %f1957, %f1958, %f1959, %f1960, %f1961}, {%r2366, %r2367, %r2368, %r2369, %r2370, %r2371, %r2372, %r2373}, {%r2382, %r2383, %r2384, %r2385, %r2386, %r2387, %r2388, %r2389}, {%f1922, %f1923, %f1924, %f1925, %f1926, %f1927, %f1928, %f1929};
	wmma.mma.sync.aligned.row.col.m16n16k16.f32.f32 {%f1962, %f1963, %f1964, %f1965, %f1966, %f1967, %f1968, %f1969}, {%r2366, %r2367, %r2368, %r2369, %r2370, %r2371, %r2372, %r2373}, {%r2390, %r2391, %r2392, %r2393, %r2394, %r2395, %r2396, %r2397}, {%f1930, %f1931, %f1932, %f1933, %f1934, %f1935, %f1936, %f1937};
	wmma.mma.sync.aligned.row.col.m16n16k16.f32.f32 {%f1970, %f1971, %f1972, %f1973, %f1974, %f1975, %f1976, %f1977}, {%r2374, %r2375, %r2376, %r2377, %r2378, %r2379, %r2380, %r2381}, {%r2382, %r2383, %r2384, %r2385, %r2386, %r2387, %r2388, %r2389}, {%f1938, %f1939, %f1940, %f1941, %f1942, %f1943, %f1944, %f1945};
	wmma.mma.sync.aligned.row.col.m16n16k16.f32.f32 {%f1978, %f1979, %f1980, %f1981, %f1982, %f1983, %f1984, %f1985}, {%r2374, %r2375, %r2376, %r2377, %r2378, %r2379, %r2380, %r2381}, {%r2390, %r2391, %r2392, %r2393, %r2394, %r2395, %r2396, %r2397}, {%f1946, %f1947, %f1948, %f1949, %f1950, %f1951, %f1952, %f1953};
	bar.sync 	0;
	ld.global.nc.v4.u32 	{%r2398, %r2399, %r2400, %r2401}, [%rd8+1984];
	st.shared.v4.u32 	[%r29], {%r2398, %r2399, %r2400, %r2401};
	ld.global.nc.v4.u32 	{%r2402, %r2403, %r2404, %r2405}, [%rd10+1984];
	st.shared.v4.u32 	[%r29+640], {%r2402, %r2403, %r2404, %r2405};
	ld.global.nc.v4.u32 	{%r2406, %r2407, %r2408, %r2409}, [%rd12+1984];
	st.shared.v4.u32 	[%r20], {%r2406, %r2407, %r2408, %r2409};
	bar.sync 	0;
	wmma.load.a.sync.aligned.row.m16n16k16.shared.f16 	{%r2410, %r2411, %r2412, %r2413, %r2414, %r2415, %r2416, %r2417}, [%r45], %r46;
	wmma.load.a.sync.aligned.row.m16n16k16.shared.f16 	{%r2418, %r2419, %r2420, %r2421, %r2422, %r2423, %r2424, %r2425}, [%r55], %r46;
	wmma.load.b.sync.aligned.col.m16n16k16.shared.f16 	{%r2426, %r2427, %r2428, %r2429, %r2430, %r2431, %r2432, %r2433}, [%r64], %r46;
	wmma.load.b.sync.aligned.col.m16n16k16.shared.f16 	{%r2434, %r2435, %r2436, %r2437, %r2438, %r2439, %r2440, %r2441}, [%r73], %r46;
	wmma.mma.sync.aligned.row.col.m16n16k16.f32.f32 {%f1986, %f1987, %f1988, %f1989, %f1990, %f1991, %f1992, %f1993}, {%r2410, %r2411, %r2412, %r2413, %r2414, %r2415, %r2416, %r2417}, {%r2426, %r2427, %r2428, %r2429, %r2430, %r2431, %r2432, %r2433}, {%f1954, %f1955, %f1956, %f1957, %f1958, %f1959, %f1960, %f1961};
	wmma.mma.sync.aligned.row.col.m16n16k16.f32.f32 {%f1994, %f1995, %f1996, %f1997, %f1998, %f1999, %f2000, %f2001}, {%r2410, %r2411, %r2412, %r2413, %r2414, %r2415, %r2416, %r2417}, {%r2434, %r2435, %r2436, %r2437, %r2438, %r2439, %r2440, %r2441}, {%f1962, %f1963, %f1964, %f1965, %f1966, %f1967, %f1968, %f1969};
	wmma.mma.sync.aligned.row.col.m16n16k16.f32.f32 {%f2002, %f2003, %f2004, %f2005, %f2006, %f2007, %f2008, %f2009}, {%r2418, %r2419, %r2420, %r2421, %r2422, %r2423, %r2424, %r2425}, {%r2426, %r2427, %r2428, %r2429, %r2430, %r2431, %r2432, %r2433}, {%f1970, %f1971, %f1972, %f1973, %f1974, %f1975, %f1976, %f1977};
	wmma.mma.sync.aligned.row.col.m16n16k16.f32.f32 {%f2010, %f2011, %f2012, %f2013, %f2014, %f2015, %f2016, %f2017}, {%r2418, %r2419, %r2420, %r2421, %r2422, %r2423, %r2424, %r2425}, {%r2434, %r2435, %r2436, %r2437, %r2438, %r2439, %r2440, %r2441}, {%f1978, %f1979, %f1980, %f1981, %f1982, %f1983, %f1984, %f1985};
	wmma.load.a.sync.aligned.row.m16n16k16.shared.f16 	{%r2442, %r2443, %r2444, %r2445, %r2446, %r2447, %r2448, %r2449}, [%r82], %r46;
	wmma.load.a.sync.aligned.row.m16n16k16.shared.f16 	{%r2450, %r2451, %r2452, %r2453, %r2454, %r2455, %r2456, %r2457}, [%r91], %r46;
	wmma.load.b.sync.aligned.col.m16n16k16.shared.f16 	{%r2458, %r2459, %r2460, %r2461, %r2462, %r2463, %r2464, %r2465}, [%r100], %r46;
	wmma.load.b.sync.aligned.col.m16n16k16.shared.f16 	{%r2466, %r2467, %r2468, %r2469, %r2470, %r2471, %r2472, %r2473}, [%r109], %r46;
	wmma.mma.sync.aligned.row.col.m16n16k16.f32.f32 {%f2018, %f2019, %f2020, %f2021, %f2022, %f2023, %f2024, %f2025}, {%r2442, %r2443, %r2444, %r2445, %r2446, %r2447, %r2448, %r2449}, {%r2458, %r2459, %r2460, %r2461, %r2462, %r2463, %r2464, %r2465}, {%f1986, %f1987, %f1988, %f1989, %f1990, %f1991, %f1992, %f1993};
	wmma.mma.sync.aligned.row.col.m16n16k16.f32.f32 {%f2026, %f2027, %f2028, %f2029, %f2030, %f2031, %f2032, %f2033}, {%r2442, %r2443, %r2444, %r2445, %r2446, %r2447, %r2448, %r2449}, {%r2466, %r2467, %r2468, %r2469, %r2470, %r2471, %r2472, %r2473}, {%f1994, %f1995, %f1996, %f1997, %f1998, %f1999, %f2000, %f2001};
	wmma.mma.sync.aligned.row.col.m16n16k16.f32.f32 {%f2034, %f2035, %f2036, %f2037, %f2038, %f2039, %f2040, %f2041}, {%r2450, %r2451, %r2452, %r2453, %r2454, %r2455, %r2456, %r2457}, {%r2458, %r2459, %r2460, %r2461, %r2462, %r2463, %r2464, %r2465}, {%f2002, %f2003, %f2004, %f2005, %f2006, %f2007, %f2008, %f2009};
	wmma.mma.sync.aligned.row.col.m16n16k16.f32.f32 {%f2042, %f2043, %f2044, %f2045, %f2046, %f2047, %f2048, %f2049}, {%r2450, %r2451, %r2452, %r2453, %r2454, %r2455, %r2456, %r2457}, {%r2466, %r2467, %r2468, %r2469, %r2470, %r2471, %r2472, %r2473}, {%f2010, %f2011, %f2012, %f2013, %f2014, %f2015, %f2016, %f2017};
	bar.sync 	0;
	ld.global.nc.v4.u32 	{%r2474, %r2475, %r2476, %r2477}, [%rd8+2048];
	st.shared.v4.u32 	[%r29], {%r2474, %r2475, %r2476, %r2477};
	ld.global.nc.v4.u32 	{%r2478, %r2479, %r2480, %r2481}, [%rd10+2048];
	st.shared.v4.u32 	[%r29+640], {%r2478, %r2479, %r2480, %r2481};
	ld.global.nc.v4.u32 	{%r2482, %r2483, %r2484, %r2485}, [%rd12+2048];
	st.shared.v4.u32 	[%r20], {%r2482, %r2483, %r2484, %r2485};
	bar.sync 	0;
	wmma.load.a.sync.aligned.row.m16n16k16.shared.f16 	{%r2486, %r2487, %r2488, %r2489, %r2490, %r2491, %r2492, %r2493}, [%r45], %r46;
	wmma.load.a.sync.aligned.row.m16n16k16.shared.f16 	{%r2494, %r2495, %r2496, %r2497, %r2498, %r2499, %r2500, %r2501}, [%r55], %r46;
	wmma.load.b.sync.aligned.col.m16n16k16.shared.f16 	{%r2502, %r2503, %r2504, %r2505, %r2506, %r2507, %r2508, %r2509}, [%r64], %r46;
	wmma.load.b.sync.aligned.col.m16n16k16.shared.f16 	{%r2510, %r2511, %r2512, %r2513, %r2514, %r2515, %r2516, %r2517}, [%r73], %r46;
	wmma.mma.sync.aligned.row.col.m16n16k16.f32.f32 {%f2050, %f2051, %f2052, %f2053, %f2054, %f2055, %f2056, %f2057}, {%r2486, %r2487, %r2488, %r2489, %r2490, %r2491, %r2492, %r2493}, {%r2502, %r2503, %r2504, %r2505, %r2506, %r2507, %r2508, %r2509}, {%f2018, %f2019, %f2020, %f2021, %f2022, %f2023, %f2024, %f2025};
	wmma.mma.sync.aligned.row.col.m16n16k16.f32.f32 {%f2058, %f2059, %f2060, %f2061, %f2062, %f2063, %f2064, %f2065}, {%r2486, %r2487, %r2488, %r2489, %r2490, %r2491, %r2492, %r2493}, {%r2510, %r2511, %r2512, %r2513, %r2514, %r2515, %r2516, %r2517}, {%f2026, %f2027, %f2028, %f2029, %f2030, %f2031, %f2032, %f2033};
	wmma.mma.sync.aligned.row.col.m16n16k16.f32.f32 {%f2066, %f2067, %f2068, %f2069, %f2070, %f2071, %f2072, %f2073}, {%r2494, %r2495, %r2496, %r2497, %r2498, %r2499, %r2500, %r2501}, {%r2502, %r2503, %r2504, %r2505, %r2506, %r2507, %r2508, %r2509}, {%f2034, %f2035, %f2036, %f2037, %f2038, %f2039, %f2040, %f2041};
	wmma.mma.sync.aligned.row.col.m16n16k16.f32.f32 {%f2074, %f2075, %f2076, %f2077, %f2078, %f2079, %f2080, %f2081}, {%r2494, %r2495, %r2496, %r2497, %r2498, %r2499, %r2500, %r2501}, {%r2510, %r2511, %r2512, %r2513, %r2514, %r2515, %r2516, %r2517}, {%f2042, %f2043, %f2044, %f2045, %f2046, %f2047, %f2048, %f2049};
	wmma.load.a.sync.aligned.row.m16n16k16.shared.f16 	{%r2518, %r2519, %r2520, %r2521, %r2522, %r2523, %r2524, %r2525}, [%r82], %r46;
	wmma.load.a.sync.aligned.row.m16n16k16.shared.f16 	{%r2526, %r2527, %r2528, %r2529, %r2530, %r2531, %r2532, %r2533}, [%r91], %r46;
	wmma.load.b.sync.aligned.col.m16n16k16.shared.f16 	{%r2534, %r2535, %r2536, %r2537, %r2538, %r2539, %r2540, %r2541}, [%r100], %r46;
	wmma.load.b.sync.aligned.col.m16n16k16.shared.f16 	{%r2542, %r2543, %r2544, %r2545, %r2546, %r2547, %r2548, %r2549}, [%r109], %r46;
	wmma.mma.sync.aligned.row.col.m16n16k16.f32.f32 {%f2082, %f2083, %f2084, %f2085, %f2086, %f2087, %f2088, %f2089}, {%r2518, %r2519, %r2520, %r2521, %r2522, %r2523, %r2524, %r2525}, {%r2534, %r2535, %r2536, %r2537, %r2538, %r2539, %r2540, %r2541}, {%f2050, %f2051, %f2052, %f2053, %f2054, %f2055, %f2056, %f2057};
	wmma.mma.sync.aligned.row.col.m16n16k16.f32.f32 {%f2090, %f2091, %f2092, %f2093, %f2094, %f2095, %f2096, %f2097}, {%r2518, %r2519, %r2520, %r2521, %r2522, %r2523, %r2524, %r2525}, {%r2542, %r2543, %r2544, %r2545, %r2546, %r2547, %r2548, %r2549}, {%f2058, %f2059, %f2060, %f2061, %f2062, %f2063, %f2064, %f2065};
	wmma.mma.sync.aligned.row.col.m16n16k16.f32.f32 {%f2098, %f2099, %f2100, %f2101, %f2102, %f2103, %f2104, %f2105}, {%r2526, %r2527, %r2528, %r2529, %r2530, %r2531, %r2532, %r2533}, {%r2534, %r2535, %r2536, %r2537, %r2538, %r2539, %r2540, %r2541}, {%f2066, %f2067, %f2068, %f2069, %f2070, %f2071, %f2072, %f2073};
	wmma.mma.sync.aligned.row.col.m16n16k16.f32.f32 {%f2106, %f2107, %f2108, %f2109, %f2110, %f2111, %f2112, %f2113}, {%r2526, %r2527, %r2528, %r2529, %r2530, %r2531, %r2532, %r2533}, {%r2542, %r2543, %r2544, %r2545, %r2546, %r2547, %r2548, %r2549}, {%f2074, %f2075, %f2076, %f2077, %f2078, %f2079, %f2080, %f2081};
	bar.sync 	0;
	ld.global.nc.v4.u32 	{%r2550, %r2551, %r2552, %r2553}, [%rd8+2112];
	st.shared.v4.u32 	[%r29], {%r2550, %r2551, %r2552, %r2553};
	ld.global.nc.v4.u32 	{%r2554, %r2555, %r2556, %r2557}, [%rd10+2112];
	st.shared.v4.u32 	[%r29+640], {%r2554, %r2555, %r2556, %r2557};
	ld.global.nc.v4.u32 	{%r2558, %r2559, %r2560, %r2561}, [%rd12+2112];
	st.shared.v4.u32 	[%r20], {%r2558, %r2559, %r2560, %r2561};
	bar.sync 	0;
	wmma.load.a.sync.aligned.row.m16n16k16.shared.f16 	{%r2562, %r2563, %r2564, %r2565, %r2566, %r2567, %r2568, %r2569}, [%r45], %r46;
	wmma.load.a.sync.aligned.row.m16n16k16.shared.f16 	{%r2570, %r2571, %r2572, %r2573, %r2574, %r2575, %r2576, %r2577}, [%r55], %r46;
	wmma.load.b.sync.aligned.col.m16n16k16.shared.f16 	{%r2578, %r2579, %r2580, %r2581, %r2582, %r2583, %r2584, %r2585}, [%r64], %r46;
	wmma.load.b.sync.aligned.col.m16n16k16.shared.f16 	{%r2586, %r2587, %r2588, %r2589, %r2590, %r2591, %r2592, %r2593}, [%r73], %r46;
	wmma.mma.sync.aligned.row.col.m16n16k16.f32.f32 {%f2114, %f2115, %f2116, %f2117, %f2118, %f2119, %f2120, %f2121}, {%r2562, %r2563, %r2564, %r2565, %r2566, %r2567, %r2568, %r2569}, {%r2578, %r2579, %r2580, %r2581, %r2582, %r2583, %r2584, %r2585}, {%f2082, %f2083, %f2084, %f2085, %f2086, %f2087, %f2088, %f2089};
	wmma.mma.sync.aligned.row.col.m16n16k16.f32.f32 {%f2122, %f2123, %f2124, %f2125, %f2126, %f2127, %f2128, %f2129}, {%r2562, %r2563, %r2564, %r2565, %r2566, %r2567, %r2568, %r2569}, {%r2586, %r2587, %r2588, %r2589, %r2590, %r2591, %r2592, %r2593}, {%f2090, %f2091, %f2092, %f2093, %f2094, %f2095, %f2096, %f2097};
	wmma.mma.sync.aligned.row.col.m16n16k16.f32.f32 {%f2130, %f2131, %f2132, %f2133, %f2134, %f2135, %f2136, %f2137}, {%r2570, %r2571, %r2572, %r2573, %r2574, %r2575, %r2576, %r2577}, {%r2578, %r2579, %r2580, %r2581, %r2582, %r2583, %r2584, %r2585}, {%f2098, %f2099, %f2100, %f2101, %f2102, %f2103, %f2104, %f2105};
	wmma.mma.sync.aligned.row.col.m16n16k16.f32.f32 {%f2138, %f2139, %f2140, %f2141, %f2142, %f2143, %f2144, %f2145}, {%r2570, %r2571, %r2572, %r2573, %r2574, %r2575, %r2576, %r2577}, {%r2586, %r2587, %r2588, %r2589, %r2590, %r2591, %r2592, %r2593}, {%f2106, %f2107, %f2108, %f2109, %f2110, %f2111, %f2112, %f2113};
	wmma.load.a.sync.aligned.row.m16n16k16.shared.f16 	{%r2594, %r2595, %r2596, %r2597, %r2598, %r2599, %r2600, %r2601}, [%r82], %r46;
	wmma.load.a.sync.aligned.row.m16n16k16.shared.f16 	{%r2602, %r2603, %r2604, %r2605, %r2606, %r2607, %r2608, %r2609}, [%r91], %r46;
	wmma.load.b.sync.aligned.col.m16n16k16.shared.f16 	{%r2610, %r2611, %r2612, %r2613, %r2614, %r2615, %r2616, %r2617}, [%r100], %r46;
	wmma.load.b.sync.aligned.col.m16n16k16.shared.f16 	{%r2618, %r2619, %r2620, %r2621, %r2622, %r2623, %r2624, %r2625}, [%r109], %r46;
	wmma.mma.sync.aligned.row.col.m16n16k16.f32.f32 {%f2146, %f2147, %f2148, %f2149, %f2150, %f2151, %f2152, %f2153}, {%r2594, %r2595, %r2596, %r2597, %r2598, %r2599, %r2600, %r2601}, {%r2610, %r2611, %r2612, %r2613, %r2614, %r2615, %r2616, %r2617}, {%f2114, %f2115, %f2116, %f2117, %f2118, %f2119, %f2120, %f2121};
	wmma.mma.sync.aligned.row.col.m16n16k16.f32.f32 {%f2154, %f2155, %f2156, %f2157, %f2158, %f2159, %f2160, %f2161}, {%r2594, %r2595, %r2596, %r2597, %r2598, %r2599, %r2600, %r2601}, {%r2618, %r2619, %r2620, %r2621, %r2622, %r2623, %r2624, %r2625}, {%f2122, %f2123, %f2124, %f2125, %f2126, %f2127, %f2128, %f2129};
	wmma.mma.sync.aligned.row.col.m16n16k16.f32.f32 {%f2162, %f2163, %f2164, %f2165, %f2166, %f2167, %f2168, %f2169}, {%r2602, %r2603, %r2604, %r2605, %r2606, %r2607, %r2608, %r2609}, {%r2610, %r2611, %r2612, %r2613, %r2614, %r2615, %r2616, %r2617}, {%f2130, %f2131, %f2132, %f2133, %f2134, %f2135, %f2136, %f2137};
	wmma.mma.sync.aligned.row.col.m16n16k16.f32.f32 {%f2170, %f2171, %f2172, %f2173, %f2174, %f2175, %f2176, %f2177}, {%r2602, %r2603, %r2604, %r2605, %r2606, %r2607, %r2608, %r2609}, {%r2618, %r2619, %r2620, %r2621, %r2622, %r2623, %r2624, %r2625}, {%f2138, %f2139, %f2140, %f2141, %f2142, %f2143, %f2144, %f2145};
	bar.sync 	0;
	ld.global.nc.v4.u32 	{%r2626, %r2627, %r2628, %r2629}, [%rd8+2176];
	st.shared.v4.u32 	[%r29], {%r2626, %r2627, %r2628, %r2629};
	ld.global.nc.v4.u32 	{%r2630, %r2631, %r2632, %r2633}, [%rd10+2176];
	st.shared.v4.u32 	[%r29+640], {%r2630, %r2631, %r2632, %r2633};
	ld.global.nc.v4.u32 	{%r2634, %r2635, %r2636, %r2637}, [%rd12+2176];
	st.shared.v4.u32 	[%r20], {%r2634, %r2635, %r2636, %r2637};
	bar.sync 	0;
	wmma.load.a.sync.aligned.row.m16n16k16.shared.f16 	{%r2638, %r2639, %r2640, %r2641, %r2642, %r2643, %r2644, %r2645}, [%r45], %r46;
	wmma.load.a.sync.aligned.row.m16n16k16.shared.f16 	{%r2646, %r2647, %r2648, %r2649, %r2650, %r2651, %r2652, %r2653}, [%r55], %r46;
	wmma.load.b.sync.aligned.col.m16n16k16.shared.f16 	{%r2654, %r2655, %r2656, %r2657, %r2658, %r2659, %r2660, %r2661}, [%r64], %r46;
	wmma.load.b.sync.aligned.col.m16n16k16.shared.f16 	{%r2662, %r2663, %r2664, %r2665, %r2666, %r2667, %r2668, %r2669}, [%r73], %r46;
	wmma.mma.sync.aligned.row.col.m16n16k16.f32.f32 {%f2178, %f2179, %f2180, %f2181, %f2182, %f2183, %f2184, %f2185}, {%r2638, %r2639, %r2640, %r2641, %r2642, %r2643, %r2644, %r2645}, {%r2654, %r2655, %r2656, %r2657, %r2658, %r2659, %r2660, %r2661}, {%f2146, %f2147, %f2148, %f2149, %f2150, %f2151, %f2152, %f2153};
	wmma.mma.sync.aligned.row.col.m16n16k16.f32.f32 {%f2186, %f2187, %f2188, %f2189, %f2190, %f2191, %f2192, %f2193}, {%r2638, %r2639, %r2640, %r2641, %r2642, %r2643, %r2644, %r2645}, {%r2662, %r2663, %r2664, %r2665, %r2666, %r2667, %r2668, %r2669}, {%f2154, %f2155, %f2156, %f2157, %f2158, %f2159, %f2160, %f2161};
	wmma.mma.sync.aligned.row.col.m16n16k16.f32.f32 {%f2194, %f2195, %f2196, %f2197, %f2198, %f2199, %f2200, %f2201}, {%r2646, %r2647, %r2648, %r2649, %r2650, %r2651, %r2652, %r2653}, {%r2654, %r2655, %r2656, %r2657, %r2658, %r2659, %r2660, %r2661}, {%f2162, %f2163, %f2164, %f2165, %f2166, %f2167, %f2168, %f2169};
	wmma.mma.sync.aligned.row.col.m16n16k16.f32.f32 {%f2202, %f2203, %f2204, %f2205, %f2206, %f2207, %f2208, %f2209}, {%r2646, %r2647, %r2648, %r2649, %r2650, %r2651, %r2652, %r2653}, {%r2662, %r2663, %r2664, %r2665, %r2666, %r2667, %r2668, %r2669}, {%f2170, %f2171, %f2172, %f2173, %f2174, %f2175, %f2176, %f2177};
	wmma.load.a.sync.aligned.row.m16n16k16.shared.f16 	{%r2670, %r2671, %r2672, %r2673, %r2674, %r2675, %r2676, %r2677}, [%r82], %r46;
	wmma.load.a.sync.aligned.row.m16n16k16.shared.f16 	{%r2678, %r2679, %r2680, %r2681, %r2682, %r2683, %r2684, %r2685}, [%r91], %r46;
	wmma.load.b.sync.aligned.col.m16n16k16.shared.f16 	{%r2686, %r2687, %r2688, %r2689, %r2690, %r2691, %r2692, %r2693}, [%r100], %r46;
	wmma.load.b.sync.aligned.col.m16n16k16.shared.f16 	{%r2694, %r2695, %r2696, %r2697, %r2698, %r2699, %r2700, %r2701}, [%r109], %r46;
	wmma.mma.sync.aligned.row.col.m16n16k16.f32.f32 {%f2210, %f2211, %f2212, %f2213, %f2214, %f2215, %f2216, %f2217}, {%r2670, %r2671, %r2672, %r2673, %r2674, %r2675, %r2676, %r2677}, {%r2686, %r2687, %r2688, %r2689, %r2690, %r2691, %r2692, %r2693}, {%f2178, %f2179, %f2180, %f2181, %f2182, %f2183, %f2184, %f2185};
	wmma.mma.sync.aligned.row.col.m16n16k16.f32.f32 {%f2218, %f2219, %f2220, %f2221, %f2222, %f2223, %f2224, %f2225}, {%r2670, %r2671, %r2672, %r2673, %r2674, %r2675, %r2676, %r2677}, {%r2694, %r2695, %r2696, %r2697, %r2698, %r2699, %r2700, %r2701}, {%f2186, %f2187, %f2188, %f2189, %f2190, %f2191, %f2192, %f2193};
	wmma.mma.sync.aligned.row.col.m16n16k16.f32.f32 {%f2226, %f2227, %f2228, %f2229, %f2230, %f2231, %f2232, %f2233}, {%r2678, %r2679, %r2680, %r2681, %r2682, %r2683, %r2684, %r2685}, {%r2686, %r2687, %r2688, %r2689, %r2690, %r2691, %r2692, %r2693}, {%f2194, %f2195, %f2196, %f2197, %f2198, %f2199, %f2200, %f2201};
	wmma.mma.sync.aligned.row.col.m16n16k16.f32.f32 {%f2234, %f2235, %f2236, %f2237, %f2238, %f2239, %f2240, %f2241}, {%r2678, %r2679, %r2680, %r2681, %r2682, %r2683, %r2684, %r2685}, {%r2694, %r2695, %r2696, %r2697, %r2698, %r2699, %r2700, %r2701}, {%f2202, %f2203, %f2204, %f2205, %f2206, %f2207, %f2208, %f2209};
	bar.sync 	0;
	ld.global.nc.v4.u32 	{%r2702, %r2703, %r2704, %r2705}, [%rd8+2240];
	st.shared.v4.u32 	[%r29], {%r2702, %r2703, %r2704, %r2705};
	ld.global.nc.v4.u32 	{%r2706, %r2707, %r2708, %r2709}, [%rd10+2240];
	st.shared.v4.u32 	[%r29+640], {%r2706, %r2707, %r2708, %r2709};
	ld.global.nc.v4.u32 	{%r2710, %r2711, %r2712, %r2713}, [%rd12+2240];
	st.shared.v4.u32 	[%r20], {%r2710, %r2711, %r2712, %r2713};
	bar.sync 	0;
	wmma.load.a.sync.aligned.row.m16n16k16.shared.f16 	{%r2714, %r2715, %r2716, %r2717, %r2718, %r2719, %r2720, %r2721}, [%r45], %r46;
	wmma.load.a.sync.aligned.row.m16n16k16.shared.f16 	{%r2722, %r2723, %r2724, %r2725, %r2726, %r2727, %r2728, %r2729}, [%r55], %r46;
	wmma.load.b.sync.aligned.col.m16n16k16.shared.f16 	{%r2730, %r2731, %r2732, %r2733, %r2734, %r2735, %r2736, %r2737}, [%r64], %r46;
	wmma.load.b.sync.aligned.col.m16n16k16.shared.f16 	{%r2738, %r2739, %r2740, %r2741, %r2742, %r2743, %r2744, %r2745}, [%r73], %r46;
	wmma.mma.sync.aligned.row.col.m16n16k16.f32.f32 {%f2242, %f2243, %f2244, %f2245, %f2246, %f2247, %f2248, %f2249}, {%r2714, %r2715, %r2716, %r2717, %r2718, %r2719, %r2720, %r2721}, {%r2730, %r2731, %r2732, %r2733, %r2734, %r2735, %r2736, %r2737}, {%f2210, %f2211, %f2212, %f2213, %f2214, %f2215, %f2216, %f2217};
	wmma.mma.sync.aligned.row.col.m16n16k16.f32.f32 {%f2250, %f2251, %f2252, %f2253, %f2254, %f2255, %f2256, %f2257}, {%r2714, %r2715, %r2716, %r2717, %r2718, %r2719, %r2720, %r2721}, {%r2738, %r2739, %r2740, %r2741, %r2742, %r2743, %r2744, %r2745}, {%f2218, %f2219, %f2220, %f2221, %f2222, %f2223, %f2224, %f2225};
	wmma.mma.sync.aligned.row.col.m16n16k16.f32.f32 {%f2258, %f2259, %f2260, %f2261, %f2262, %f2263, %f2264, %f2265}, {%r2722, %r2723, %r2724, %r2725, %r2726, %r2727, %r2728, %r2729}, {%r2730, %r2731, %r2732, %r2733, %r2734, %r2735, %r2736, %r2737}, {%f2226, %f2227, %f2228, %f2229, %f2230, %f2231, %f2232, %f2233};
	wmma.mma.sync.aligned.row.col.m16n16k16.f32.f32 {%f2266, %f2267, %f2268, %f2269, %f2270, %f2271, %f2272, %f2273}, {%r2722, %r2723, %r2724, %r2725, %r2726, %r2727, %r2728, %r2729}, {%r2738, %r2739, %r2740, %r2741, %r2742, %r2743, %r2744, %r2745}, {%f2234, %f2235, %f2236, %f2237, %f2238, %f2239, %f2240, %f2241};
	wmma.load.a.sync.aligned.row.m16n16k16.shared.f16 	{%r2746, %r2747, %r2748, %r2749, %r2750, %r2751, %r2752, %r2753}, [%r82], %r46;
	wmma.load.a.sync.aligned.row.m16n16k16.shared.f16 	{%r2754, %r2755, %r2756, %r2757, %r2758, %r2759, %r2760, %r2761}, [%r91], %r46;
	wmma.load.b.sync.aligned.col.m16n16k16.shared.f16 	{%r2762, %r2763, %r2764, %r2765, %r2766, %r2767, %r2768, %r2769}, [%r100], %r46;
	wmma.load.b.sync.aligned.col.m16n16k16.shared.f16 	{%r2770, %r2771, %r2772, %r2773, %r2774, %r2775, %r2776, %r2777}, [%r109], %r46;
	wmma.mma.sync.aligned.row.col.m16n16k16.f32.f32 {%f2274, %f2275, %f2276, %f2277, %f2278, %f2279, %f2280, %f2281}, {%r2746, %r2747, %r2748, %r2749, %r2750, %r2751, %r2752, %r2753}, {%r2762, %r2763, %r2764, %r2765, %r2766, %r2767, %r2768, %r2769}, {%f2242, %f2243, %f2244, %f2245, %f2246, %f2247, %f2248, %f2249};
	wmma.mma.sync.aligned.row.col.m16n16k16.f32.f32 {%f2282, %f2283, %f2284, %f2285, %f2286, %f2287, %f2288, %f2289}, {%r2746, %r2747, %r2748, %r2749, %r2750, %r2751, %r2752, %r2753}, {%r2770, %r2771, %r2772, %r2773, %r2774, %r2775, %r2776, %r2777}, {%f2250, %f2251, %f2252, %f2253, %f2254, %f2255, %f2256, %f2257};
	wmma.mma.sync.aligned.row.col.m16n16k16.f32.f32 {%f2290, %f2291, %f2292, %f2293, %f2294, %f2295, %f2296, %f2297}, {%r2754, %r2755, %r2756, %r2757, %r2758, %r2759, %r2760, %r2761}, {%r2762, %r2763, %r2764, %r2765, %r2766, %r2767, %r2768, %r2769}, {%f2258, %f2259, %f2260, %f2261, %f2262, %f2263, %f2264, %f2265};
	wmma.mma.sync.aligned.row.col.m16n16k16.f32.f32 {%f2298, %f2299, %f2300, %f2301, %f2302, %f2303, %f2304, %f2305}, {%r2754, %r2755, %r2756, %r2757, %r2758, %r2759, %r2760, %r2761}, {%r2770, %r2771, %r2772, %r2773, %r2774, %r2775, %r2776, %r2777}, {%f2266, %f2267, %f2268, %f2269, %f2270, %f2271, %f2272, %f2273};
	bar.sync 	0;
	ld.global.nc.v4.u32 	{%r2778, %r2779, %r2780, %r2781}, [%rd8+2304];
	st.shared.v4.u32 	[%r29], {%r2778, %r2779, %r2780, %r2781};
	ld.global.nc.v4.u32 	{%r2782, %r2783, %r2784, %r2785}, [%rd10+2304];
	st.shared.v4.u32 	[%r29+640], {%r2782, %r2783, %r2784, %r2785};
	ld.global.nc.v4.u32 	{%r2786, %r2787, %r2788, %r2789}, [%rd12+2304];
	st.shared.v4.u32 	[%r20], {%r2786, %r2787, %r2788, %r2789};
	bar.sync 	0;
	wmma.load.a.sync.aligned.row.m16n16k16.shared.f16 	{%r2790, %r2791, %r2792, %r2793, %r2794, %r2795, %r2796, %r2797}, [%r45], %r46;
	wmma.load.a.sync.aligned.row.m16n16k16.shared.f16 	{%r2798, %r2799, %r2800, %r2801, %r2802, %r2803, %r2804, %r2805}, [%r55], %r46;
	wmma.load.b.sync.aligned.col.m16n16k16.shared.f16 	{%r2806, %r2807, %r2808, %r2809, %r2810, %r2811, %r2812, %r2813}, [%r64], %r46;
	wmma.load.b.sync.aligned.col.m16n16k16.shared.f16 	{%r2814, %r2815, %r2816, %r2817, %r2818, %r2819, %r2820, %r2821}, [%r73], %r46;
	wmma.mma.sync.aligned.row.col.m16n16k16.f32.f32 {%f2306, %f2307, %f2308, %f2309, %f2310, %f2311, %f2312, %f2313}, {%r2790, %r2791, %r2792, %r2793, %r2794, %r2795, %r2796, %r2797}, {%r2806, %r2807, %r2808, %r2809, %r2810, %r2811, %r2812, %r2813}, {%f2274, %f2275, %f2276, %f2277, %f2278, %f2279, %f2280, %f2281};
	wmma.mma.sync.aligned.row.col.m16n16k16.f32.f32 {%f2314, %f2315, %f2316, %f2317, %f2318, %f2319, %f2320, %f2321}, {%r2790, %r2791, %r2792, %r2793, %r2794, %r2795, %r2796, %r2797}, {%r2814, %r2815, %r2816, %r2817, %r2818, %r2819, %r2820, %r2821}, {%f2282, %f2283, %f2284, %f2285, %f2286, %f2287, %f2288, %f2289};
	wmma.mma.sync.aligned.row.col.m16n16k16.f32.f32 {%f2322, %f2323, %f2324, %f2325, %f2326, %f2327, %f2328, %f2329}, {%r2798, %r2799, %r2800, %r2801, %r2802, %r2803, %r2804, %r2805}, {%r2806, %r2807, %r2808, %r2809, %r2810, %r2811, %r2812, %r2813}, {%f2290, %f2291, %f2292, %f2293, %f2294, %f2295, %f2296, %f2297};
	wmma.mma.sync.aligned.row.col.m16n16k16.f32.f32 {%f2330, %f2331, %f2332, %f2333, %f2334, %f2335, %f2336, %f2337}, {%r2798, %r2799, %r2800, %r2801, %r2802, %r2803, %r2804, %r2805}, {%r2814, %r2815, %r2816, %r2817, %r2818, %r2819, %r2820, %r2821}, {%f2298, %f2299, %f2300, %f2301, %f2302, %f2303, %f2304, %f2305};
	wmma.load.a.sync.aligned.row.m16n16k16.shared.f16 	{%r2822, %r2823, %r2824, %r2825, %r2826, %r2827, %r2828, %r2829}, [%r82], %r46;
	wmma.load.a.sync.aligned.row.m16n16k16.shared.f16 	{%r2830, %r2831, %r2832, %r2833, %r2834, %r2835, %r2836, %r2837}, [%r91], %r46;
	wmma.load.b.sync.aligned.col.m16n16k16.shared.f16 	{%r2838, %r2839, %r2840, %r2841, %r2842, %r2843, %r2844, %r2845}, [%r100], %r46;
	wmma.load.b.sync.aligned.col.m16n16k16.shared.f16 	{%r2846, %r2847, %r2848, %r2849, %r2850, %r2851, %r2852, %r2853}, [%r109], %r46;
	wmma.mma.sync.aligned.row.col.m16n16k16.f32.f32 {%f2338, %f2339, %f2340, %f2341, %f2342, %f2343, %f2344, %f2345}, {%r2822, %r2823, %r2824, %r2825, %r2826, %r2827, %r2828, %r2829}, {%r2838, %r2839, %r2840, %r2841, %r2842, %r2843, %r2844, %r2845}, {%f2306, %f2307, %f2308, %f2309, %f2310, %f2311, %f2312, %f2313};
	wmma.mma.sync.aligned.row.col.m16n16k16.f32.f32 {%f2346, %f2347, %f2348, %f2349, %f2350, %f2351, %f2352, %f2353}, {%r2822, %r2823, %r2824, %r2825, %r2826, %r2827, %r2828, %r2829}, {%r2846, %r2847, %r2848, %r2849, %r2850, %r2851, %r2852, %r2853}, {%f2314, %f2315, %f2316, %f2317, %f2318, %f2319, %f2320, %f2321};
	wmma.mma.sync.aligned.row.col.m16n16k16.f32.f32 {%f2354, %f2355, %f2356, %f2357, %f2358, %f2359, %f2360, %f2361}, {%r2830, %r2831, %r2832, %r2833, %r2834, %r2835, %r2836, %r2837}, {%r2838, %r2839, %r2840, %r2841, %r2842, %r2843, %r2844, %r2845}, {%f2322, %f2323, %f2324, %f2325, %f2326, %f2327, %f2328, %f2329};
	wmma.mma.sync.aligned.row.col.m16n16k16.f32.f32 {%f2362, %f2363, %f2364, %f2365, %f2366, %f2367, %f2368, %f2369}, {%r2830, %r2831, %r2832, %r2833, %r2834, %r2835, %r2836, %r2837}, {%r2846, %r2847, %r2848, %r2849, %r2850, %r2851, %r2852, %r2853}, {%f2330, %f2331, %f2332, %f2333, %f2334, %f2335, %f2336, %f2337};
	bar.sync 	0;
	ld.global.nc.v4.u32 	{%r2854, %r2855, %r2856, %r2857}, [%rd8+2368];
	st.shared.v4.u32 	[%r29], {%r2854, %r2855, %r2856, %r2857};
	ld.global.nc.v4.u32 	{%r2858, %r2859, %r2860, %r2861}, [%rd10+2368];
	st.shared.v4.u32 	[%r29+640], {%r2858, %r2859, %r2860, %r2861};
	ld.global.nc.v4.u32 	{%r2862, %r2863, %r2864, %r2865}, [%rd12+2368];
	st.shared.v4.u32 	[%r20], {%r2862, %r2863, %r2864, %r2865};
	bar.sync 	0;
	wmma.load.a.sync.aligned.row.m16n16k16.shared.f16 	{%r2866, %r2867, %r2868, %r2869, %r2870, %r2871, %r2872, %r2873}, [%r45], %r46;
	wmma.load.a.sync.aligned.row.m16n16k16.shared.f16 	{%r2874, %r2875, %r2876, %r2877, %r2878, %r2879, %r2880, %r2881}, [%r55], %r46;
	wmma.load.b.sync.aligned.col.m16n16k16.shared.f16 	{%r2882, %r2883, %r2884, %r2885, %r2886, %r2887, %r2888, %r2889}, [%r64], %r46;
	wmma.load.b.sync.aligned.col.m16n16k16.shared.f16 	{%r2890, %r2891, %r2892, %r2893, %r2894, %r2895, %r2896, %r2897}, [%r73], %r46;
	wmma.mma.sync.aligned.row.col.m16n16k16.f32.f32 {%f2370, %f2371, %f2372, %f2373, %f2374, %f2375, %f2376, %f2377}, {%r2866, %r2867, %r2868, %r2869, %r2870, %r2871, %r2872, %r2873}, {%r2882, %r2883, %r2884, %r2885, %r2886, %r2887, %r2888, %r2889}, {%f2338, %f2339, %f2340, %f2341, %f2342, %f2343, %f2344, %f2345};
	wmma.mma.sync.aligned.row.col.m16n16k16.f32.f32 {%f2378, %f2379, %f2380, %f2381, %f2382, %f2383, %f2384, %f2385}, {%r2866, %r2867, %r2868, %r2869, %r2870, %r2871, %r2872, %r2873}, {%r2890, %r2891, %r2892, %r2893, %r2894, %r2895, %r2896, %r2897}, {%f2346, %f2347, %f2348, %f2349, %f2350, %f2351, %f2352, %f2353};
	wmma.mma.sync.aligned.row.col.m16n16k16.f32.f32 {%f2386, %f2387, %f2388, %f2389, %f2390, %f2391, %f2392, %f2393}, {%r2874, %r2875, %r2876, %r2877, %r2878, %r2879, %r2880, %r2881}, {%r2882, %r2883, %r2884, %r2885, %r2886, %r2887, %r2888, %r2889}, {%f2354, %f2355, %f2356, %f2357, %f2358, %f2359, %f2360, %f2361};
	wmma.mma.sync.aligned.row.col.m16n16k16.f32.f32 {%f2394, %f2395, %f2396, %f2397, %f2398, %f2399, %f2400, %f2401}, {%r2874, %r2875, %r2876, %r2877, %r2878, %r2879, %r2880, %r2881}, {%r2890, %r2891, %r2892, %r2893, %r2894, %r2895, %r2896, %r2897}, {%f2362, %f2363, %f2364, %f2365, %f2366, %f2367, %f2368, %f2369};
	wmma.load.a.sync.aligned.row.m16n16k16.shared.f16 	{%r2898, %r2899, %r2900, %r2901, %r2902, %r2903, %r2904, %r2905}, [%r82], %r46;
	wmma.load.a.sync.aligned.row.m16n16k16.shared.f16 	{%r2906, %r2907, %r2908, %r2909, %r2910, %r2911, %r2912, %r2913}, [%r91], %r46;
	wmma.load.b.sync.aligned.col.m16n16k16.shared.f16 	{%r2914, %r2915, %r2916, %r2917, %r2918, %r2919, %r2920, %r2921}, [%r100], %r46;
	wmma.load.b.sync.aligned.col.m16n16k16.shared.f16 	{%r2922, %r2923, %r2924, %r2925, %r2926, %r2927, %r2928, %r2929}, [%r109], %r46;
	wmma.mma.sync.aligned.row.col.m16n16k16.f32.f32 {%f2402, %f2403, %f2404, %f2405, %f2406, %f2407, %f2408, %f2409}, {%r2898, %r2899, %r2900, %r2901, %r2902, %r2903, %r2904, %r2905}, {%r2914, %r2915, %r2916, %r2917, %r2918, %r2919, %r2920, %r2921}, {%f2370, %f2371, %f2372, %f2373, %f2374, %f2375, %f2376, %f2377};
	wmma.mma.sync.aligned.row.col.m16n16k16.f32.f32 {%f2410, %f2411, %f2412, %f2413, %f2414, %f2415, %f2416, %f2417}, {%r2898, %r2899, %r2900, %r2901, %r2902, %r2903, %r2904, %r2905}, {%r2922, %r2923, %r2924, %r2925, %r2926, %r2927, %r2928, %r2929}, {%f2378, %f2379, %f2380, %f2381, %f2382, %f2383, %f2384, %f2385};
	wmma.mma.sync.aligned.row.col.m16n16k16.f32.f32 {%f2418, %f2419, %f2420, %f2421, %f2422, %f2423, %f2424, %f2425}, {%r2906, %r2907, %r2908, %r2909, %r2910, %r2911, %r2912, %r2913}, {%r2914, %r2915, %r2916, %r2917, %r2918, %r2919, %r2920, %r2921}, {%f2386, %f2387, %f2388, %f2389, %f2390, %f2391, %f2392, %f2393};
	wmma.mma.sync.aligned.row.col.m16n16k16.f32.f32 {%f2426, %f2427, %f2428, %f2429, %f2430, %f2431, %f2432, %f2433}, {%r2906, %r2907, %r2908, %r2909, %r2910, %r2911, %r2912, %r2913}, {%r2922, %r2923, %r2924, %r2925, %r2926, %r2927, %r2928, %r2929}, {%f2394, %f2395, %f2396, %f2397, %f2398, %f2399, %f2400, %f2401};
	bar.sync 	0;
	ld.global.nc.v4.u32 	{%r2930, %r2931, %r2932, %r2933}, [%rd8+2432];
	st.shared.v4.u32 	[%r29], {%r2930, %r2931, %r2932, %r2933};
	ld.global.nc.v4.u32 	{%r2934, %r2935, %r2936, %r2937}, [%rd10+2432];
	st.shared.v4.u32 	[%r29+640], {%r2934, %r2935, %r2936, %r2937};
	ld.global.nc.v4.u32 	{%r2938, %r2939, %r2940, %r2941}, [%rd12+2432];
	st.shared.v4.u32 	[%r20], {%r2938, %r2939, %r2940, %r2941};
	bar.sync 	0;
	wmma.load.a.sync.aligned.row.m16n16k16.shared.f16 	{%r2942, %r2943, %r2944, %r2945, %r2946, %r2947, %r2948, %r2949}, [%r45], %r46;
	wmma.load.a.sync.aligned.row.m16n16k16.shared.f16 	{%r2950, %r2951, %r2952, %r2953, %r2954, %r2955, %r2956, %r2957}, [%r55], %r46;
	wmma.load.b.sync.aligned.col.m16n16k16.shared.f16 	{%r2958, %r2959, %r2960, %r2961, %r2962, %r2963, %r2964, %r2965}, [%r64], %r46;
	wmma.load.b.sync.aligned.col.m16n16k16.shared.f16 	{%r2966, %r2967, %r2968, %r2969, %r2970, %r2971, %r2972, %r2973}, [%r73], %r46;
	wmma.mma.sync.aligned.row.col.m16n16k16.f32.f32 {%f2434, %f2435, %f2436, %f2437, %f2438, %f2439, %f2440, %f2441}, {%r2942, %r2943, %r2944, %r2945, %r2946, %r2947, %r2948, %r2949}, {%r2958, %r2959, %r2960, %r2961, %r2962, %r2963, %r2964, %r2965}, {%f2402, %f2403, %f2404, %f2405, %f2406, %f2407, %f2408, %f2409};
	wmma.mma.sync.aligned.row.col.m16n16k16.f32.f32 {%f2442, %f2443, %f2444, %f2445, %f2446, %f2447, %f2448, %f2449}, {%r2942, %r2943, %r2944, %r2945, %r2946, %r2947, %r2948, %r2949}, {%r2966, %r2967, %r2968, %r2969, %r2970, %r2971, %r2972, %r2973}, {%f2410, %f2411, %f2412, %f2413, %f2414, %f2415, %f2416, %f2417};
	wmma.mma.sync.aligned.row.col.m16n16k16.f32.f32 {%f2450, %f2451, %f2452, %f2453, %f2454, %f2455, %f2456, %f2457}, {%r2950, %r2951, %r2952, %r2953, %r2954, %r2955, %r2956, %r2957}, {%r2958, %r2959, %r2960, %r2961, %r2962, %r2963, %r2964, %r2965}, {%f2418, %f2419, %f2420, %f2421, %f2422, %f2423, %f2424, %f2425};
	wmma.mma.sync.aligned.row.col.m16n16k16.f32.f32 {%f2458, %f2459, %f2460, %f2461, %f2462, %f2463, %f2464, %f2465}, {%r2950, %r2951, %r2952, %r2953, %r2954, %r2955, %r2956, %r2957}, {%r2966, %r2967, %r2968, %r2969, %r2970, %r2971, %r2972, %r2973}, {%f2426, %f2427, %f2428, %f2429, %f2430, %f2431, %f2432, %f2433};
	wmma.load.a.sync.aligned.row.m16n16k16.shared.f16 	{%r2974, %r2975, %r2976, %r2977, %r2978, %r2979, %r2980, %r2981}, [%r82], %r46;
	wmma.load.a.sync.aligned.row.m16n16k16.shared.f16 	{%r2982, %r2983, %r2984, %r2985, %r2986, %r2987, %r2988, %r2989}, [%r91], %r46;
	wmma.load.b.sync.aligned.col.m16n16k16.shared.f16 	{%r2990, %r2991, %r2992, %r2993, %r2994, %r2995, %r2996, %r2997}, [%r100], %r46;
	wmma.load.b.sync.aligned.col.m16n16k16.shared.f16 	{%r2998, %r2999, %r3000, %r3001, %r3002, %r3003, %r3004, %r3005}, [%r109], %r46;
	wmma.mma.sync.aligned.row.col.m16n16k16.f32.f32 {%f2466, %f2467, %f2468, %f2469, %f2470, %f2471, %f2472, %f2473}, {%r2974, %r2975, %r2976, %r2977, %r2978, %r2979, %r2980, %r2981}, {%r2990, %r2991, %r2992, %r2993, %r2994, %r2995, %r2996, %r2997}, {%f2434, %f2435, %f2436, %f2437, %f2438, %f2439, %f2440, %f2441};
	wmma.mma.sync.aligned.row.col.m16n16k16.f32.f32 {%f2474, %f2475, %f2476, %f2477, %f2478, %f2479, %f2480, %f2481}, {%r2974, %r2975, %r2976, %r2977, %r2978, %r2979, %r2980, %r2981}, {%r2998, %r2999, %r3000, %r3001, %r3002, %r3003, %r3004, %r3005}, {%f2442, %f2443, %f2444, %f2445, %f2446, %f2447, %f2448, %f2449};
	wmma.mma.sync.aligned.row.col.m16n16k16.f32.f32 {%f2482, %f2483, %f2484, %f2485, %f2486, %f2487, %f2488, %f2489}, {%r2982, %r2983, %r2984, %r2985, %r2986, %r2987, %r2988, %r2989}, {%r2990, %r2991, %r2992, %r2993, %r2994, %r2995, %r2996, %r2997}, {%f2450, %f2451, %f2452, %f2453, %f2454, %f2455, %f2456, %f2457};
	wmma.mma.sync.aligned.row.col.m16n16k16.f32.f32 {%f2490, %f2491, %f2492, %f2493, %f2494, %f2495, %f2496, %f2497}, {%r2982, %r2983, %r2984, %r2985, %r2986, %r2987, %r2988, %r2989}, {%r2998, %r2999, %r3000, %r3001, %r3002, %r3003, %r3004, %r3005}, {%f2458, %f2459, %f2460, %f2461, %f2462, %f2463, %f2464, %f2465};
	bar.sync 	0;
	ld.global.nc.v4.u32 	{%r3006, %r3007, %r3008, %r3009}, [%rd8+2496];
	st.shared.v4.u32 	[%r29], {%r3006, %r3007, %r3008, %r3009};
	ld.global.nc.v4.u32 	{%r3010, %r3011, %r3012, %r3013}, [%rd10+2496];
	st.shared.v4.u32 	[%r29+640], {%r3010, %r3011, %r3012, %r3013};
	ld.global.nc.v4.u32 	{%r3014, %r3015, %r3016, %r3017}, [%rd12+2496];
	st.shared.v4.u32 	[%r20], {%r3014, %r3015, %r3016, %r3017};
	bar.sync 	0;
	wmma.load.a.sync.aligned.row.m16n16k16.shared.f16 	{%r3018, %r3019, %r3020, %r3021, %r3022, %r3023, %r3024, %r3025}, [%r45], %r46;
	wmma.load.a.sync.aligned.row.m16n16k16.shared.f16 	{%r3026, %r3027, %r3028, %r3029, %r3030, %r3031, %r3032, %r3033}, [%r55], %r46;
	wmma.load.b.sync.aligned.col.m16n16k16.shared.f16 	{%r3034, %r3035, %r3036, %r3037, %r3038, %r3039, %r3040, %r3041}, [%r64], %r46;
	wmma.load.b.sync.aligned.col.m16n16k16.shared.f16 	{%r3042, %r3043, %r3044, %r3045, %r3046, %r3047, %r3048, %r3049}, [%r73], %r46;
	wmma.mma.sync.aligned.row.col.m16n16k16.f32.f32 {%f2498, %f2499, %f2500, %f2501, %f2502, %f2503, %f2504, %f2505}, {%r3018, %r3019, %r3020, %r3021, %r3022, %r3023, %r3024, %r3025}, {%r3034, %r3035, %r3036, %r3037, %r3038, %r3039, %r3040, %r3041}, {%f2466, %f2467, %f2468, %f2469, %f2470, %f2471, %f2472, %f2473};
	wmma.mma.sync.aligned.row.col.m16n16k16.f32.f32 {%f2506, %f2507, %f2508, %f2509, %f2510, %f2511, %f2512, %f2513}, {%r3018, %r3019, %r3020, %r3021, %r3022, %r3023, %r3024, %r3025}, {%r3042, %r3043, %r3044, %r3045, %r3046, %r3047, %r3048, %r3049}, {%f2474, %f2475, %f2476, %f2477, %f2478, %f2479, %f2480, %f2481};
	wmma.mma.sync.aligned.row.col.m16n16k16.f32.f32 {%f2514, %f2515, %f2516, %f2517, %f2518, %f2519, %f2520, %f2521}, {%r3026, %r3027, %r3028, %r3029, %r3030, %r3031, %r3032, %r3033}, {%r3034, %r3035, %r3036, %r3037, %r3038, %r3039, %r3040, %r3041}, {%f2482, %f2483, %f2484, %f2485, %f2486, %f2487, %f2488, %f2489};
	wmma.mma.sync.aligned.row.col.m16n16k16.f32.f32 {%f2522, %f2523, %f2524, %f2525, %f2526, %f2527, %f2528, %f2529}, {%r3026, %r3027, %r3028, %r3029, %r3030, %r3031, %r3032, %r3033}, {%r3042, %r3043, %r3044, %r3045, %r3046, %r3047, %r3048, %r3049}, {%f2490, %f2491, %f2492, %f2493, %f2494, %f2495, %f2496, %f2497};
	wmma.load.a.sync.aligned.row.m16n16k16.shared.f16 	{%r3050, %r3051, %r3052, %r3053, %r3054, %r3055, %r3056, %r3057}, [%r82], %r46;
	wmma.load.a.sync.aligned.row.m16n16k16.shared.f16 	{%r3058, %r3059, %r3060, %r3061, %r3062, %r3063, %r3064, %r3065}, [%r91], %r46;
	wmma.load.b.sync.aligned.col.m16n16k16.shared.f16 	{%r3066, %r3067, %r3068, %r3069, %r3070, %r3071, %r3072, %r3073}, [%r100], %r46;
	wmma.load.b.sync.aligned.col.m16n16k16.shared.f16 	{%r3074, %r3075, %r3076, %r3077, %r3078, %r3079, %r3080, %r3081}, [%r109], %r46;
	wmma.mma.sync.aligned.row.col.m16n16k16.f32.f32 {%f2530, %f2531, %f2532, %f2533, %f2534, %f2535, %f2536, %f2537}, {%r3050, %r3051, %r3052, %r3053, %r3054, %r3055, %r3056, %r3057}, {%r3066, %r3067, %r3068, %r3069, %r3070, %r3071, %r3072, %r3073}, {%f2498, %f2499, %f2500, %f2501, %f2502, %f2503, %f2504, %f2505};
	wmma.mma.sync.aligned.row.col.m16n16k16.f32.f32 {%f2538, %f2539, %f2540, %f2541, %f2542, %f2543, %f2544, %f2545}, {%r3050, %r3051, %r3052, %r3053, %r3054, %r3055, %r3056, %r3057}, {%r3074, %r3075, %r3076, %r3077, %r3078, %r3079, %r3080, %r3081}, {%f2506, %f2507, %f2508, %f2509, %f2510, %f2511, %f2512, %f2513};
	wmma.mma.sync.aligned.row.col.m16n16k16.f32.f32 {%f2546, %f2547, %f2548, %f2549, %f2550, %f2551, %f2552, %f2553}, {%r3058, %r3059, %r3060, %r3061, %r3062, %r3063, %r3064, %r3065}, {%r3066, %r3067, %r3068, %r3069, %r3070, %r3071, %r3072, %r3073}, {%f2514, %f2515, %f2516, %f2517, %f2518, %f2519, %f2520, %f2521};
	wmma.mma.sync.aligned.row.col.m16n16k16.f32.f32 {%f2554, %f2555, %f2556, %f2557, %f2558, %f2559, %f2560, %f2561}, {%r3058, %r3059, %r3060, %r3061, %r3062, %r3063, %r3064, %r3065}, {%r3074, %r3075, %r3076, %r3077, %r3078, %r3079, %r3080, %r3081}, {%f2522, %f2523, %f2524, %f2525, %f2526, %f2527, %f2528, %f2529};
	bar.sync 	0;
	ld.global.nc.v4.u32 	{%r3082, %r3083, %r3084, %r3085}, [%rd8+2560];
	st.shared.v4.u32 	[%r29], {%r3082, %r3083, %r3084, %r3085};
	ld.global.nc.v4.u32 	{%r3086, %r3087, %r3088, %r3089}, [%rd10+2560];
	st.shared.v4.u32 	[%r29+640], {%r3086, %r3087, %r3088, %r3089};
	ld.global.nc.v4.u32 	{%r3090, %r3091, %r3092, %r3093}, [%rd12+2560];
	st.shared.v4.u32 	[%r20], {%r3090, %r3091, %r3092, %r3093};
	bar.sync 	0;
	wmma.load.a.sync.aligned.row.m16n16k16.shared.f16 	{%r3094, %r3095, %r3096, %r3097, %r3098, %r3099, %r3100, %r3101}, [%r45], %r46;
	wmma.load.a.sync.aligned.row.m16n16k16.shared.f16 	{%r3102, %r3103, %r3104, %r3105, %r3106, %r3107, %r3108, %r3109}, [%r55], %r46;
	wmma.load.b.sync.aligned.col.m16n16k16.shared.f16 	{%r3110, %r3111, %r3112, %r3113, %r3114, %r3115, %r3116, %r3117}, [%r64], %r46;
	wmma.load.b.sync.aligned.col.m16n16k16.shared.f16 	{%r3118, %r3119, %r3120, %r3121, %r3122, %r3123, %r3124, %r3125}, [%r73], %r46;
	wmma.mma.sync.aligned.row.col.m16n16k16.f32.f32 {%f2562, %f2563, %f2564, %f2565, %f2566, %f2567, %f2568, %f2569}, {%r3094, %r3095, %r3096, %r3097, %r3098, %r3099, %r3100, %r3101}, {%r3110, %r3111, %r3112, %r3113, %r3114, %r3115, %r3116, %r3117}, {%f2530, %f2531, %f2532, %f2533, %f2534, %f2535, %f2536, %f2537};
	wmma.mma.sync.aligned.row.col.m16n16k16.f32.f32 {%f2570, %f2571, %f2572, %f2573, %f2574, %f2575, %f2576, %f2577}, {%r3094, %r3095, %r3096, %r3097, %r3098, %r3099, %r3100, %r3101}, {%r3118, %r3119, %r3120, %r3121, %r3122, %r3123, %r3124, %r3125}, {%f2538, %f2539, %f2540, %f2541, %f2542, %f2543, %f2544, %f2545};
	wmma.mma.sync.aligned.row.col.m16n16k16.f32.f32 {%f2578, %f2579, %f2580, %f2581, %f2582, %f2583, %f2584, %f2585}, {%r3102, %r3103, %r3104, %r3105, %r3106, %r3107, %r3108, %r3109}, {%r3110, %r3111, %r3112, %r3113, %r3114, %r3115, %r3116, %r3117}, {%f2546, %f2547, %f2548, %f2549, %f2550, %f2551, %f2552, %f2553};
	wmma.mma.sync.aligned.row.col.m16n16k16.f32.f32 {%f2586, %f2587, %f2588, %f2589, %f2590, %f2591, %f2592, %f2593}, {%r3102, %r3103, %r3104, %r3105, %r3106, %r3107, %r3108, %r3109}, {%r3118, %r3119, %r3120, %r3121, %r3122, %r3123, %r3124, %r3125}, {%f2554, %f2555, %f2556, %f2557, %f2558, %f2559, %f2560, %f2561};
	wmma.load.a.sync.aligned.row.m16n16k16.shared.f16 	{%r3126, %r3127, %r3128, %r3129, %r3130, %r3131, %r3132, %r3133}, [%r82], %r46;
	wmma.load.a.sync.aligned.row.m16n16k16.shared.f16 	{%r3134, %r3135, %r3136, %r3137, %r3138, %r3139, %r3140, %r3141}, [%r91], %r46;
	wmma.load.b.sync.aligned.col.m16n16k16.shared.f16 	{%r3142, %r3143, %r3144, %r3145, %r3146, %r3147, %r3148, %r3149}, [%r100], %r46;
	wmma.load.b.sync.aligned.col.m16n16k16.shared.f16 	{%r3150, %r3151, %r3152, %r3153, %r3154, %r3155, %r3156, %r3157}, [%r109], %r46;
	wmma.mma.sync.aligned.row.col.m16n16k16.f32.f32 {%f2594, %f2595, %f2596, %f2597, %f2598, %f2599, %f2600, %f2601}, {%r3126, %r3127, %r3128, %r3129, %r3130, %r3131, %r3132, %r3133}, {%r3142, %r3143, %r3144, %r3145, %r3146, %r3147, %r3148, %r3149}, {%f2562, %f2563, %f2564, %f2565, %f2566, %f2567, %f2568, %f2569};
	wmma.mma.sync.aligned.row.col.m16n16k16.f32.f32 {%f2602, %f2603, %f2604, %f2605, %f2606, %f2607, %f2608, %f2609}, {%r3126, %r3127, %r3128, %r3129, %r3130, %r3131, %r3132, %r3133}, {%r3150, %r3151, %r3152, %r3153, %r3154, %r3155, %r3156, %r3157}, {%f2570, %f2571, %f2572, %f2573, %f2574, %f2575, %f2576, %f2577};
	wmma.mma.sync.aligned.row.col.m16n16k16.f32.f32 {%f2610, %f2611, %f2612, %f2613, %f2614, %f2615, %f2616, %f2617}, {%r3134, %r3135, %r3136, %r3137, %r3138, %r3139, %r3140, %r3141}, {%r3142, %r3143, %r3144, %r3145, %r3146, %r3147, %r3148, %r3149}, {%f2578, %f2579, %f2580, %f2581, %f2582, %f2583, %f2584, %f2585};
	wmma.mma.sync.aligned.row.col.m16n16k16.f32.f32 {%f2618, %f2619, %f2620, %f2621, %f2622, %f2623, %f2624, %f2625}, {%r3134, %r3135, %r3136, %r3137, %r3138, %r3139, %r3140, %r3141}, {%r3150, %r3151, %r3152, %r3153, %r3154, %r3155, %r3156, %r3157}, {%f2586, %f2587, %f2588, %f2589, %f2590, %f2591, %f2592, %f2593};
	bar.sync 	0;
	ld.global.nc.v4.u32 	{%r3158, %r3159, %r3160, %r3161}, [%rd8+2624];
	st.shared.v4.u32 	[%r29], {%r3158, %r3159, %r3160, %r3161};
	ld.global.nc.v4.u32 	{%r3162, %r3163, %r3164, %r3165}, [%rd10+2624];
	st.shared.v4.u32 	[%r29+640], {%r3162, %r3163, %r3164, %r3165};
	ld.global.nc.v4.u32 	{%r3166, %r3167, %r3168, %r3169}, [%rd12+2624];
	st.shared.v4.u32 	[%r20], {%r3166, %r3167, %r3168, %r3169};
	bar.sync 	0;
	wmma.load.a.sync.aligned.row.m16n16k16.shared.f16 	{%r3170, %r3171, %r3172, %r3173, %r3174, %r3175, %r3176, %r3177}, [%r45], %r46;
	wmma.load.a.sync.aligned.row.m16n16k16.shared.f16 	{%r3178, %r3179, %r3180, %r3181, %r3182, %r3183, %r3184, %r3185}, [%r55], %r46;
	wmma.load.b.sync.aligned.col.m16n16k16.shared.f16 	{%r3186, %r3187, %r3188, %r3189, %r3190, %r3191, %r3192, %r3193}, [%r64], %r46;
	wmma.load.b.sync.aligned.col.m16n16k16.shared.f16 	{%r3194, %r3195, %r3196, %r3197, %r3198, %r3199, %r3200, %r3201}, [%r73], %r46;
	wmma.mma.sync.aligned.row.col.m16n16k16.f32.f32 {%f2626, %f2627, %f2628, %f2629, %f2630, %f2631, %f2632, %f2633}, {%r3170, %r3171, %r3172, %r3173, %r3174, %r3175, %r3176, %r3177}, {%r3186, %r3187, %r3188, %r3189, %r3190, %r3191, %r3192, %r3193}, {%f2594, %f2595, %f2596, %f2597, %f2598, %f2599, %f2600, %f2601};
	wmma.mma.sync.aligned.row.col.m16n16k16.f32.f32 {%f2634, %f2635, %f2636, %f2637, %f2638, %f2639, %f2640, %f2641}, {%r3170, %r3171, %r3172, %r3173, %r3174, %r3175, %r3176, %r3177}, {%r3194, %r3195, %r3196, %r3197, %r3198, %r3199, %r3200, %r3201}, {%f2602, %f2603, %f2604, %f2605, %f2606, %f2607, %f2608, %f2609};
	wmma.mma.sync.aligned.row.col.m16n16k16.f32.f32 {%f2642, %f2643, %f2644, %f2645, %f2646, %f2647, %f2648, %f2649}, {%r3178, %r3179, %r3180, %r3181, %r3182, %r3183, %r3184, %r3185}, {%r3186, %r3187, %r3188, %r3189, %r3190, %r3191, %r3192, %r3193}, {%f2610, %f2611, %f2612, %f2613, %f2614, %f2615, %f2616, %f2617};
	wmma.mma.sync.aligned.row.col.m16n16k16.f32.f32 {%f2650, %f2651, %f2652, %f2653, %f2654, %f2655, %f2656, %f2657}, {%r3178, %r3179, %r3180, %r3181, %r3182, %r3183, %r3184, %r3185}, {%r3194, %r3195, %r3196, %r3197, %r3198, %r3199, %r3200, %r3201}, {%f2618, %f2619, %f2620, %f2621, %f2622, %f2623, %f2624, %f2625};
	wmma.load.a.sync.aligned.row.m16n16k16.shared.f16 	{%r3202, %r3203, %r3204, %r3205, %r3206, %r3207, %r3208, %r3209}, [%r82], %r46;
	wmma.load.a.sync.aligned.row.m16n16k16.shared.f16 	{%r3210, %r3211, %r3212, %r3213, %r3214, %r3215, %r3216, %r3217}, [%r91], %r46;
	wmma.load.b.sync.aligned.col.m16n16k16.shared.f16 	{%r3218, %r3219, %r3220, %r3221, %r3222, %r3223, %r3224, %r3225}, [%r100], %r46;
	wmma.load.b.sync.aligned.col.m16n16k16.shared.f16 	{%r3226, %r3227, %r3228, %r3229, %r3230, %r3231, %r3232, %r3233}, [%r109], %r46;
	wmma.mma.sync.aligned.row.col.m16n16k16.f32.f32 {%f2658, %f2659, %f2660, %f2661, %f2662, %f2663, %f2664, %f2665}, {%r3202, %r3203, %r3204, %r3205, %r3206, %r3207, %r3208, %r3209}, {%r3218, %r3219, %r3220, %r3221, %r3222, %r3223, %r3224, %r3225}, {%f2626, %f2627, %f2628, %f2629, %f2630, %f2631, %f2632, %f2633};
	wmma.mma.sync.aligned.row.col.m16n16k16.f32.f32 {%f2666, %f2667, %f2668, %f2669, %f2670, %f2671, %f2672, %f2673}, {%r3202, %r3203, %r3204, %r3205, %r3206, %r3207, %r3208, %r3209}, {%r3226, %r3227, %r3228, %r3229, %r3230, %r3231, %r3232, %r3233}, {%f2634, %f2635, %f2636, %f2637, %f2638, %f2639, %f2640, %f2641};
	wmma.mma.sync.aligned.row.col.m16n16k16.f32.f32 {%f2674, %f2675, %f2676, %f2677, %f2678, %f2679, %f2680, %f2681}, {%r3210, %r3211, %r3212, %r3213, %r3214, %r3215, %r3216, %r3217}, {%r3218, %r3219, %r3220, %r3221, %r3222, %r3223, %r3224, %r3225}, {%f2642, %f2643, %f2644, %f2645, %f2646, %f2647, %f2648, %f2649};
	wmma.mma.sync.aligned.row.col.m16n16k16.f32.f32 {%f2682, %f2683, %f2684, %f2685, %f2686, %f2687, %f2688, %f2689}, {%r3210, %r3211, %r3212, %r3213, %r3214, %r3215, %r3216, %r3217}, {%r3226, %r3227, %r3228, %r3229, %r3230, %r3231, %r3232, %r3233}, {%f2650, %f2651, %f2652, %f2653, %f2654, %f2655, %f2656, %f2657};
	bar.sync 	0;
	ld.global.nc.v4.u32 	{%r3234, %r3235, %r3236, %r3237}, [%rd8+2688];
	st.shared.v4.u32 	[%r29], {%r3234, %r3235, %r3236, %r3237};
	ld.global.nc.v4.u32 	{%r3238, %r3239, %r3240, %r3241}, [%rd10+2688];
	st.shared.v4.u32 	[%r29+640], {%r3238, %r3239, %r3240, %r3241};
	ld.global.nc.v4.u32 	{%r3242, %r3243, %r3244, %r3245}, [%rd12+2688];
	st.shared.v4.u32 	[%r20], {%r3242, %r3243, %r3244, %r3245};
	bar.sync 	0;
	wmma.load.a.sync.aligned.row.m16n16k16.shared.f16 	{%r3246, %r3247, %r3248, %r3249, %r3250, %r3251, %r3252, %r3253}, [%r45], %r46;
	wmma.load.a.sync.aligned.row.m16n16k16.shared.f16 	{%r3254, %r3255, %r3256, %r3257, %r3258, %r3259, %r3260, %r3261}, [%r55], %r46;
	wmma.load.b.sync.aligned.col.m16n16k16.shared.f16 	{%r3262, %r3263, %r3264, %r3265, %r3266, %r3267, %r3268, %r3269}, [%r64], %r46;
	wmma.load.b.sync.aligned.col.m16n16k16.shared.f16 	{%r3270, %r3271, %r3272, %r3273, %r3274, %r3275, %r3276, %r3277}, [%r73], %r46;
	wmma.mma.sync.aligned.row.col.m16n16k16.f32.f32 {%f2690, %f2691, %f2692, %f2693, %f2694, %f2695, %f2696, %f2697}, {%r3246, %r3247, %r3248, %r3249, %r3250, %r3251, %r3252, %r3253}, {%r3262, %r3263, %r3264, %r3265, %r3266, %r3267, %r3268, %r3269}, {%f2658, %f2659, %f2660, %f2661, %f2662, %f2663, %f2664, %f2665};
	wmma.mma.sync.aligned.row.col.m16n16k16.f32.f32 {%f2698, %f2699, %f2700, %f2701, %f2702, %f2703, %f2704, %f2705}, {%r3246, %r3247, %r3248, %r3249, %r3250, %r3251, %r3252, %r3253}, {%r3270, %r3271, %r3272, %r3273, %r3274, %r3275, %r3276, %r3277}, {%f2666, %f2667, %f2668, %f2669, %f2670, %f2671, %f2672, %f2673};
	wmma.mma.sync.aligned.row.col.m16n16k16.f32.f32 {%f2706, %f2707, %f2708, %f2709, %f2710, %f2711, %f2712, %f2713}, {%r3254, %r3255, %r3256, %r3257, %r3258, %r3259, %r3260, %r3261}, {%r3262, %r3263, %r3264, %r3265, %r3266, %r3267, %r3268, %r3269}, {%f2674, %f2675, %f2676, %f2677, %f2678, %f2679, %f2680, %f2681};
	wmma.mma.sync.aligned.row.col.m16n16k16.f32.f32 {%f2714, %f2715, %f2716, %f2717, %f2718, %f2719, %f2720, %f2721}, {%r3254, %r3255, %r3256, %r3257, %r3258, %r3259, %r3260, %r3261}, {%r3270, %r3271, %r3272, %r3273, %r3274, %r3275, %r3276, %r3277}, {%f2682, %f2683, %f2684, %f2685, %f2686, %f2687, %f2688, %f2689};
	wmma.load.a.sync.aligned.row.m16n16k16.shared.f16 	{%r3278, %r3279, %r3280, %r3281, %r3282, %r3283, %r3284, %r3285}, [%r82], %r46;
	wmma.load.a.sync.aligned.row.m16n16k16.shared.f16 	{%r3286, %r3287, %r3288, %r3289, %r3290, %r3291, %r3292, %r3293}, [%r91], %r46;
	wmma.load.b.sync.aligned.col.m16n16k16.shared.f16 	{%r3294, %r3295, %r3296, %r3297, %r3298, %r3299, %r3300, %r3301}, [%r100], %r46;
	wmma.load.b.sync.aligned.col.m16n16k16.shared.f16 	{%r3302, %r3303, %r3304, %r3305, %r3306, %r3307, %r3308, %r3309}, [%r109], %r46;
	wmma.mma.sync.aligned.row.col.m16n16k16.f32.f32 {%f2722, %f2723, %f2724, %f2725, %f2726, %f2727, %f2728, %f2729}, {%r3278, %r3279, %r3280, %r3281, %r3282, %r3283, %r3284, %r3285}, {%r3294, %r3295, %r3296, %r3297, %r3298, %r3299, %r3300, %r3301}, {%f2690, %f2691, %f2692, %f2693, %f2694, %f2695, %f2696, %f2697};
	wmma.mma.sync.aligned.row.col.m16n16k16.f32.f32 {%f2730, %f2731, %f2732, %f2733, %f2734, %f2735, %f2736, %f2737}, {%r3278, %r3279, %r3280, %r3281, %r3282, %r3283, %r3284, %r3285}, {%r3302, %r3303, %r3304, %r3305, %r3306, %r3307, %r3308, %r3309}, {%f2698, %f2699, %f2700, %f2701, %f2702, %f2703, %f2704, %f2705};
	wmma.mma.sync.aligned.row.col.m16n16k16.f32.f32 {%f2738, %f2739, %f2740, %f2741, %f2742, %f2743, %f2744, %f2745}, {%r3286, %r3287, %r3288, %r3289, %r3290, %r3291, %r3292, %r3293}, {%r3294, %r3295, %r3296, %r3297, %r3298, %r3299, %r3300, %r3301}, {%f2706, %f2707, %f2708, %f2709, %f2710, %f2711, %f2712, %f2713};
	wmma.mma.sync.aligned.row.col.m16n16k16.f32.f32 {%f2746, %f2747, %f2748, %f2749, %f2750, %f2751, %f2752, %f2753}, {%r3286, %r3287, %r3288, %r3289, %r3290, %r3291, %r3292, %r3293}, {%r3302, %r3303, %r3304, %r3305, %r3306, %r3307, %r3308, %r3309}, {%f2714, %f2715, %f2716, %f2717, %f2718, %f2719, %f2720, %f2721};
	bar.sync 	0;
	ld.global.nc.v4.u32 	{%r3310, %r3311, %r3312, %r3313}, [%rd8+2752];
	st.shared.v4.u32 	[%r29], {%r3310, %r3311, %r3312, %r3313};
	ld.global.nc.v4.u32 	{%r3314, %r3315, %r3316, %r3317}, [%rd10+2752];
	st.shared.v4.u32 	[%r29+640], {%r3314, %r3315, %r3316, %r3317};
	ld.global.nc.v4.u32 	{%r3318, %r3319, %r3320, %r3321}, [%rd12+2752];
	st.shared.v4.u32 	[%r20], {%r3318, %r3319, %r3320, %r3321};
	bar.sync 	0;
	wmma.load.a.sync.aligned.row.m16n16k16.shared.f16 	{%r3322, %r3323, %r3324, %r3325, %r3326, %r3327, %r3328, %r3329}, [%r45], %r46;
	wmma.load.a.sync.aligned.row.m16n16k16.shared.f16 	{%r3330, %r3331, %r3332, %r3333, %r3334, %r3335, %r3336, %r3337}, [%r55], %r46;
	wmma.load.b.sync.aligned.col.m16n16k16.shared.f16 	{%r3338, %r3339, %r3340, %r3341, %r3342, %r3343, %r3344, %r3345}, [%r64], %r46;
	wmma.load.b.sync.aligned.col.m16n16k16.shared.f16 	{%r3346, %r3347, %r3348, %r3349, %r3350, %r3351, %r3352, %r3353}, [%r73], %r46;
	wmma.mma.sync.aligned.row.col.m16n16k16.f32.f32 {%f2754, %f2755, %f2756, %f2757, %f2758, %f2759, %f2760, %f2761}, {%r3322, %r3323, %r3324, %r3325, %r3326, %r3327, %r3328, %r3329}, {%r3338, %r3339, %r3340, %r3341, %r3342, %r3343, %r3344, %r3345}, {%f2722, %f2723, %f2724, %f2725, %f2726, %f2727, %f2728, %f2729};
	wmma.mma.sync.aligned.row.col.m16n16k16.f32.f32 {%f2762, %f2763, %f2764, %f2765, %f2766, %f2767, %f2768, %f2769}, {%r3322, %r3323, %r3324, %r3325, %r3326, %r3327, %r3328, %r3329}, {%r3346, %r3347, %r3348, %r3349, %r3350, %r3351, %r3352, %r3353}, {%f2730, %f2731, %f2732, %f2733, %f2734, %f2735, %f2736, %f2737};
	wmma.mma.sync.aligned.row.col.m16n16k16.f32.f32 {%f2770, %f2771, %f2772, %f2773, %f2774, %f2775, %f2776, %f2777}, {%r3330, %r3331, %r3332, %r3333, %r3334, %r3335, %r3336, %r3337}, {%r3338, %r3339, %r3340, %r3341, %r3342, %r3343, %r3344, %r3345}, {%f2738, %f2739, %f2740, %f2741, %f2742, %f2743, %f2744, %f2745};
	wmma.mma.sync.aligned.row.col.m16n16k16.f32.f32 {%f2778, %f2779, %f2780, %f2781, %f2782, %f2783, %f2784, %f2785}, {%r3330, %r3331, %r3332, %r3333, %r3334, %r3335, %r3336, %r3337}, {%r3346, %r3347, %r3348, %r3349, %r3350, %r3351, %r3352, %r3353}, {%f2746, %f2747, %f2748, %f2749, %f2750, %f2751, %f2752, %f2753};
	wmma.load.a.sync.aligned.row.m16n16k16.shared.f16 	{%r3354, %r3355, %r3356, %r3357, %r3358, %r3359, %r3360, %r3361}, [%r82], %r46;
	wmma.load.a.sync.aligned.row.m16n16k16.shared.f16 	{%r3362, %r3363, %r3364, %r3365, %r3366, %r3367, %r3368, %r3369}, [%r91], %r46;
	wmma.load.b.sync.aligned.col.m16n16k16.shared.f16 	{%r3370, %r3371, %r3372, %r3373, %r3374, %r3375, %r3376, %r3377}, [%r100], %r46;
	wmma.load.b.sync.aligned.col.m16n16k16.shared.f16 	{%r3378, %r3379, %r3380, %r3381, %r3382, %r3383, %r3384, %r3385}, [%r109], %r46;
	wmma.mma.sync.aligned.row.col.m16n16k16.f32.f32 {%f2786, %f2787, %f2788, %f2789, %f2790, %f2791, %f2792, %f2793}, {%r3354, %r3355, %r3356, %r3357, %r3358, %r3359, %r3360, %r3361}, {%r3370, %r3371, %r3372, %r3373, %r3374, %r3375, %r3376, %r3377}, {%f2754, %f2755, %f2756, %f2757, %f2758, %f2759, %f2760, %f2761};
	wmma.mma.sync.aligned.row.col.m16n16k16.f32.f32 {%f2794, %f2795, %f2796, %f2797, %f2798, %f2799, %f2800, %f2801}, {%r3354, %r3355, %r3356, %r3357, %r3358, %r3359, %r3360, %r3361}, {%r3378, %r3379, %r3380, %r3381, %r3382, %r3383, %r3384, %r3385}, {%f2762, %f2763, %f2764, %f2765, %f2766, %f2767, %f2768, %f2769};
	wmma.mma.sync.aligned.row.col.m16n16k16.f32.f32 {%f2802, %f2803, %f2804, %f2805, %f2806, %f2807, %f2808, %f2809}, {%r3362, %r3363, %r3364, %r3365, %r3366, %r3367, %r3368, %r3369}, {%r3370, %r3371, %r3372, %r3373, %r3374, %r3375, %r3376, %r3377}, {%f2770, %f2771, %f2772, %f2773, %f2774, %f2775, %f2776, %f2777};
	wmma.mma.sync.aligned.row.col.m16n16k16.f32.f32 {%f2810, %f2811, %f2812, %f2813, %f2814, %f2815, %f2816, %f2817}, {%r3362, %r3363, %r3364, %r3365, %r3366, %r3367, %r3368, %r3369}, {%r3378, %r3379, %r3380, %r3381, %r3382, %r3383, %r3384, %r3385}, {%f2778, %f2779, %f2780, %f2781, %f2782, %f2783, %f2784, %f2785};
	bar.sync 	0;
	ld.global.nc.v4.u32 	{%r3386, %r3387, %r3388, %r3389}, [%rd8+2816];
	st.shared.v4.u32 	[%r29], {%r3386, %r3387, %r3388, %r3389};
	ld.global.nc.v4.u32 	{%r3390, %r3391, %r3392, %r3393}, [%rd10+2816];
	st.shared.v4.u32 	[%r29+640], {%r3390, %r3391, %r3392, %r3393};
	ld.global.nc.v4.u32 	{%r3394, %r3395, %r3396, %r3397}, [%rd12+2816];
	st.shared.v4.u32 	[%r20], {%r3394, %r3395, %r3396, %r3397};
	bar.sync 	0;
	wmma.load.a.sync.aligned.row.m16n16k16.shared.f16 	{%r3398, %r3399, %r3400, %r3401, %r3402, %r3403, %r3404, %r3405}, [%r45], %r46;
	wmma.load.a.sync.aligned.row.m16n16k16.shared.f16 	{%r3406, %r3407, %r3408, %r3409, %r3410, %r3411, %r3412, %r3413}, [%r55], %r46;
	wmma.load.b.sync.aligned.col.m16n16k16.shared.f16 	{%r3414, %r3415, %r3416, %r3417, %r3418, %r3419, %r3420, %r3421}, [%r64], %r46;
	wmma.load.b.sync.aligned.col.m16n16k16.shared.f16 	{%r3422, %r3423, %r3424, %r3425, %r3426, %r3427, %r3428, %r3429}, [%r73], %r46;
	wmma.mma.sync.aligned.row.col.m16n16k16.f32.f32 {%f2818, %f2819, %f2820, %f2821, %f2822, %f2823, %f2824, %f2825}, {%r3398, %r3399, %r3400, %r3401, %r3402, %r3403, %r3404, %r3405}, {%r3414, %r3415, %r3416, %r3417, %r3418, %r3419, %r3420, %r3421}, {%f2786, %f2787, %f2788, %f2789, %f2790, %f2791, %f2792, %f2793};
	wmma.mma.sync.aligned.row.col.m16n16k16.f32.f32 {%f2826, %f2827, %f2828, %f2829, %f2830, %f2831, %f2832, %f2833}, {%r3398, %r3399, %r3400, %r3401, %r3402, %r3403, %r3404, %r3405}, {%r3422, %r3423, %r3424, %r3425, %r3426, %r3427, %r3428, %r3429}, {%f2794, %f2795, %f2796, %f2797, %f2798, %f2799, %f2800, %f2801};
	wmma.mma.sync.aligned.row.col.m16n16k16.f32.f32 {%f2834, %f2835, %f2836, %f2837, %f2838, %f2839, %f2840, %f2841}, {%r3406, %r3407, %r3408, %r3409, %r3410, %r3411, %r3412, %r3413}, {%r3414, %r3415, %r3416, %r3417, %r3418, %r3419, %r3420, %r3421}, {%f2802, %f2803, %f2804, %f2805, %f2806, %f2807, %f2808, %f2809};
	wmma.mma.sync.aligned.row.col.m16n16k16.f32.f32 {%f2842, %f2843, %f2844, %f2845, %f2846, %f2847, %f2848, %f2849}, {%r3406, %r3407, %r3408, %r3409, %r3410, %r3411, %r3412, %r3413}, {%r3422, %r3423, %r3424, %r3425, %r3426, %r3427, %r3428, %r3429}, {%f2810, %f2811, %f2812, %f2813, %f2814, %f2815, %f2816, %f2817};
	wmma.load.a.sync.aligned.row.m16n16k16.shared.f16 	{%r3430, %r3431, %r3432, %r3433, %r3434, %r3435, %r3436, %r3437}, [%r82], %r46;
	wmma.load.a.sync.aligned.row.m16n16k16.shared.f16 	{%r3438, %r3439, %r3440, %r3441, %r3442, %r3443, %r3444, %r3445}, [%r91], %r46;
	wmma.load.b.sync.aligned.col.m16n16k16.shared.f16 	{%r3446, %r3447, %r3448, %r3449, %r3450, %r3451, %r3452, %r3453}, [%r100], %r46;
	wmma.load.b.sync.aligned.col.m16n16k16.shared.f16 	{%r3454, %r3455, %r3456, %r3457, %r3458, %r3459, %r3460, %r3461}, [%r109], %r46;
	wmma.mma.sync.aligned.row.col.m16n16k16.f32.f32 {%f2850, %f2851, %f2852, %f2853, %f2854, %f2855, %f2856, %f2857}, {%r3430, %r3431, %r3432, %r3433, %r3434, %r3435, %r3436, %r3437}, {%r3446, %r3447, %r3448, %r3449, %r3450, %r3451, %r3452, %r3453}, {%f2818, %f2819, %f2820, %f2821, %f2822, %f2823, %f2824, %f2825};
	wmma.mma.sync.aligned.row.col.m16n16k16.f32.f32 {%f2858, %f2859, %f2860, %f2861, %f2862, %f2863, %f2864, %f2865}, {%r3430, %r3431, %r3432, %r3433, %r3434, %r3435, %r3436, %r3437}, {%r3454, %r3455, %r3456, %r3457, %r3458, %r3459, %r3460, %r3461}, {%f2826, %f2827, %f2828, %f2829, %f2830, %f2831, %f2832, %f2833};
	wmma.mma.sync.aligned.row.col.m16n16k16.f32.f32 {%f2866, %f2867, %f2868, %f2869, %f2870, %f2871, %f2872, %f2873}, {%r3438, %r3439, %r3440, %r3441, %r3442, %r3443, %r3444, %r3445}, {%r3446, %r3447, %r3448, %r3449, %r3450, %r3451, %r3452, %r3453}, {%f2834, %f2835, %f2836, %f2837, %f2838, %f2839, %f2840, %f2841};
	wmma.mma.sync.aligned.row.col.m16n16k16.f32.f32 {%f2874, %f2875, %f2876, %f2877, %f2878, %f2879, %f2880, %f2881}, {%r3438, %r3439, %r3440, %r3441, %r3442, %r3443, %r3444, %r3445}, {%r3454, %r3455, %r3456, %r3457, %r3458, %r3459, %r3460, %r3461}, {%f2842, %f2843, %f2844, %f2845, %f2846, %f2847, %f2848, %f2849};
	bar.sync 	0;
	ld.global.nc.v4.u32 	{%r3462, %r3463, %r3464, %r3465}, [%rd8+2880];
	st.shared.v4.u32 	[%r29], {%r3462, %r3463, %r3464, %r3465};
	ld.global.nc.v4.u32 	{%r3466, %r3467, %r3468, %r3469}, [%rd10+2880];
	st.shared.v4.u32 	[%r29+640], {%r3466, %r3467, %r3468, %r3469};
	ld.global.nc.v4.u32 	{%r3470, %r3471, %r3472, %r3473}, [%rd12+2880];
	st.shared.v4.u32 	[%r20], {%r3470, %r3471, %r3472, %r3473};
	bar.sync 	0;
	wmma.load.a.sync.aligned.row.m16n16k16.shared.f16 	{%r3474, %r3475, %r3476, %r3477, %r3478, %r3479, %r3480, %r3481}, [%r45], %r46;
	wmma.load.a.sync.aligned.row.m16n16k16.shared.f16 	{%r3482, %r3483, %r3484, %r3485, %r3486, %r3487, %r3488, %r3489}, [%r55], %r46;
	wmma.load.b.sync.aligned.col.m16n16k16.shared.f16 	{%r3490, %r3491, %r3492, %r3493, %r3494, %r3495, %r3496, %r3497}, [%r64], %r46;
	wmma.load.b.sync.aligned.col.m16n16k16.shared.f16 	{%r3498, %r3499, %r3500, %r3501, %r3502, %r3503, %r3504, %r3505}, [%r73], %r46;
	wmma.mma.sync.aligned.row.col.m16n16k16.f32.f32 {%f2882, %f2883, %f2884, %f2885, %f2886, %f2887, %f2888, %f2889}, {%r3474, %r3475, %r3476, %r3477, %r3478, %r3479, %r3480, %r3481}, {%r3490, %r3491, %r3492, %r3493, %r3494, %r3495, %r3496, %r3497}, {%f2850, %f2851, %f2852, %f2853, %f2854, %f2855, %f2856, %f2857};
	wmma.mma.sync.aligned.row.col.m16n16k16.f32.f32 {%f2890, %f2891, %f2892, %f2893, %f2894, %f2895, %f2896, %f2897}, {%r3474, %r3475, %r3476, %r3477, %r3478, %r3479, %r3480, %r3481}, {%r3498, %r3499, %r3500, %r3501, %r3502, %r3503, %r3504, %r3505}, {%f2858, %f2859, %f2860, %f2861, %f2862, %f2863, %f2864, %f2865};
	wmma.mma.sync.aligned.row.col.m16n16k16.f32.f32 {%f2898, %f2899, %f2900, %f2901, %f2902, %f2903, %f2904, %f2905}, {%r3482, %r3483, %r3484, %r3485, %r3486, %r3487, %r3488, %r3489}, {%r3490, %r3491, %r3492, %r3493, %r3494, %r3495, %r3496, %r3497}, {%f2866, %f2867, %f2868, %f2869, %f2870, %f2871, %f2872, %f2873};
	wmma.mma.sync.aligned.row.col.m16n16k16.f32.f32 {%f2906, %f2907, %f2908, %f2909, %f2910, %f2911, %f2912, %f2913}, {%r3482, %r3483, %r3484, %r3485, %r3486, %r3487, %r3488, %r3489}, {%r3498, %r3499, %r3500, %r3501, %r3502, %r3503, %r3504, %r3505}, {%f2874, %f2875, %f2876, %f2877, %f2878, %f2879, %f2880, %f2881};
	wmma.load.a.sync.aligned.row.m16n16k16.shared.f16 	{%r3506, %r3507, %r3508, %r3509, %r3510, %r3511, %r3512, %r3513}, [%r82], %r46;
	wmma.load.a.sync.aligned.row.m16n16k16.shared.f16 	{%r3514, %r3515, %r3516, %r3517, %r3518, %r3519, %r3520, %r3521}, [%r91], %r46;
	wmma.load.b.sync.aligned.col.m16n16k16.shared.f16 	{%r3522, %r3523, %r3524, %r3525, %r3526, %r3527, %r3528, %r3529}, [%r100], %r46;
	wmma.load.b.sync.aligned.col.m16n16k16.shared.f16 	{%r3530, %r3531, %r3532, %r3533, %r3534, %r3535, %r3536, %r3537}, [%r109], %r46;
	wmma.mma.sync.aligned.row.col.m16n16k16.f32.f32 {%f2914, %f2915, %f2916, %f2917, %f2918, %f2919, %f2920, %f2921}, {%r3506, %r3507, %r3508, %r3509, %r3510, %r3511, %r3512, %r3513}, {%r3522, %r3523, %r3524, %r3525, %r3526, %r3527, %r3528, %r3529}, {%f2882, %f2883, %f2884, %f2885, %f2886, %f2887, %f2888, %f2889};
	wmma.mma.sync.aligned.row.col.m16n16k16.f32.f32 {%f2922, %f2923, %f2924, %f2925, %f2926, %f2927, %f2928, %f2929}, {%r3506, %r3507, %r3508, %r3509, %r3510, %r3511, %r3512, %r3513}, {%r3530, %r3531, %r3532, %r3533, %r3534, %r3535, %r3536, %r3537}, {%f2890, %f2891, %f2892, %f2893, %f2894, %f2895, %f2896, %f2897};
	wmma.mma.sync.aligned.row.col.m16n16k16.f32.f32 {%f2930, %f2931, %f2932, %f2933, %f2934, %f2935, %f2936, %f2937}, {%r3514, %r3515, %r3516, %r3517, %r3518, %r3519, %r3520, %r3521}, {%r3522, %r3523, %r3524, %r3525, %r3526, %r3527, %r3528, %r3529}, {%f2898, %f2899, %f2900, %f2901, %f2902, %f2903, %f2904, %f2905};
	wmma.mma.sync.aligned.row.col.m16n16k16.f32.f32 {%f2938, %f2939, %f2940, %f2941, %f2942, %f2943, %f2944, %f2945}, {%r3514, %r3515, %r3516, %r3517, %r3518, %r3519, %r3520, %r3521}, {%r3530, %r3531, %r3532, %r3533, %r3534, %r3535, %r3536, %r3537}, {%f2906, %f2907, %f2908, %f2909, %f2910, %f2911, %f2912, %f2913};
	bar.sync 	0;
	ld.global.nc.v4.u32 	{%r3538, %r3539, %r3540, %r3541}, [%rd8+2944];
	st.shared.v4.u32 	[%r29], {%r3538, %r3539, %r3540, %r3541};
	ld.global.nc.v4.u32 	{%r3542, %r3543, %r3544, %r3545}, [%rd10+2944];
	st.shared.v4.u32 	[%r29+640], {%r3542, %r3543, %r3544, %r3545};
	ld.global.nc.v4.u32 	{%r3546, %r3547, %r3548, %r3549}, [%rd12+2944];
	st.shared.v4.u32 	[%r20], {%r3546, %r3547, %r3548, %r3549};
	bar.sync 	0;
	wmma.load.a.sync.aligned.row.m16n16k16.shared.f16 	{%r3550, %r3551, %r3552, %r3553, %r3554, %r3555, %r3556, %r3557}, [%r45], %r46;
	wmma.load.a.sync.aligned.row.m16n16k16.shared.f16 	{%r3558, %r3559, %r3560, %r3561, %r3562, %r3563, %r3564, %r3565}, [%r55], %r46;
	wmma.load.b.sync.aligned.col.m16n16k16.shared.f16 	{%r3566, %r3567, %r3568, %r3569, %r3570, %r3571, %r3572, %r3573}, [%r64], %r46;
	wmma.load.b.sync.aligned.col.m16n16k16.shared.f16 	{%r3574, %r3575, %r3576, %r3577, %r3578, %r3579, %r3580, %r3581}, [%r73], %r46;
	wmma.mma.sync.aligned.row.col.m16n16k16.f32.f32 {%f2946, %f2947, %f2948, %f2949, %f2950, %f2951, %f2952, %f2953}, {%r3550, %r3551, %r3552, %r3553, %r3554, %r3555, %r3556, %r3557}, {%r3566, %r3567, %r3568, %r3569, %r3570, %r3571, %r3572, %r3573}, {%f2914, %f2915, %f2916, %f2917, %f2918, %f2919, %f2920, %f2921};
	wmma.mma.sync.aligned.row.col.m16n16k16.f32.f32 {%f2954, %f2955, %f2956, %f2957, %f2958, %f2959, %f2960, %f2961}, {%r3550, %r3551, %r3552, %r3553, %r3554, %r3555, %r3556, %r3557}, {%r3574, %r3575, %r3576, %r3577, %r3578, %r3579, %r3580, %r3581}, {%f2922, %f2923, %f2924, %f2925, %f2926, %f2927, %f2928, %f2929};
	wmma.mma.sync.aligned.row.col.m16n16k16.f32.f32 {%f2962, %f2963, %f2964, %f2965, %f2966, %f2967, %f2968, %f2969}, {%r3558, %r3559, %r3560, %r3561, %r3562, %r3563, %r3564, %r3565}, {%r3566, %r3567, %r3568, %r3569, %r3570, %r3571, %r3572, %r3573}, {%f2930, %f2931, %f2932, %f2933, %f2934, %f2935, %f2936, %f2937};
	wmma.mma.sync.aligned.row.col.m16n16k16.f32.f32 {%f2970, %f2971, %f2972, %f2973, %f2974, %f2975, %f2976, %f2977}, {%r3558, %r3559, %r3560, %r3561, %r3562, %r3563, %r3564, %r3565}, {%r3574, %r3575, %r3576, %r3577, %r3578, %r3579, %r3580, %r3581}, {%f2938, %f2939, %f2940, %f2941, %f2942, %f2943, %f2944, %f2945};
	wmma.load.a.sync.aligned.row.m16n16k16.shared.f16 	{%r3582, %r3583, %r3584, %r3585, %r3586, %r3587, %r3588, %r3589}, [%r82], %r46;
	wmma.load.a.sync.aligned.row.m16n16k16.shared.f16 	{%r3590, %r3591, %r3592, %r3593, %r3594, %r3595, %r3596, %r3597}, [%r91], %r46;
	wmma.load.b.sync.aligned.col.m16n16k16.shared.f16 	{%r3598, %r3599, %r3600, %r3601, %r3602, %r3603, %r3604, %r3605}, [%r100], %r46;
	wmma.load.b.sync.aligned.col.m16n16k16.shared.f16 	{%r3606, %r3607, %r3608, %r3609, %r3610, %r3611, %r3612, %r3613}, [%r109], %r46;
	wmma.mma.sync.aligned.row.col.m16n16k16.f32.f32 {%f2978, %f2979, %f2980, %f2981, %f2982, %f2983, %f2984, %f2985}, {%r3582, %r3583, %r3584, %r3585, %r3586, %r3587, %r3588, %r3589}, {%r3598, %r3599, %r3600, %r3601, %r3602, %r3603, %r3604, %r3605}, {%f2946, %f2947, %f2948, %f2949, %f2950, %f2951, %f2952, %f2953};
	wmma.mma.sync.aligned.row.col.m16n16k16.f32.f32 {%f2986, %f2987, %f2988, %f2989, %f2990, %f2991, %f2992, %f2993}, {%r3582, %r3583, %r3584, %r3585, %r3586, %r3587, %r3588, %r3589}, {%r3606, %r3607, %r3608, %r3609, %r3610, %r3611, %r3612, %r3613}, {%f2954, %f2955, %f2956, %f2957, %f2958, %f2959, %f2960, %f2961};
	wmma.mma.sync.aligned.row.col.m16n16k16.f32.f32 {%f2994, %f2995, %f2996, %f2997, %f2998, %f2999, %f3000, %f3001}, {%r3590, %r3591, %r3592, %r3593, %r3594, %r3595, %r3596, %r3597}, {%r3598, %r3599, %r3600, %r3601, %r3602, %r3603, %r3604, %r3605}, {%f2962, %f2963, %f2964, %f2965, %f2966, %f2967, %f2968, %f2969};
	wmma.mma.sync.aligned.row.col.m16n16k16.f32.f32 {%f3002, %f3003, %f3004, %f3005, %f3006, %f3007, %f3008, %f3009}, {%r3590, %r3591, %r3592, %r3593, %r3594, %r3595, %r3596, %r3597}, {%r3606, %r3607, %r3608, %r3609, %r3610, %r3611, %r3612, %r3613}, {%f2970, %f2971, %f2972, %f2973, %f2974, %f2975, %f2976, %f2977};
	bar.sync 	0;
	ld.global.nc.v4.u32 	{%r3614, %r3615, %r3616, %r3617}, [%rd8+3008];
	st.shared.v4.u32 	[%r29], {%r3614, %r3615, %r3616, %r3617};
	ld.global.nc.v4.u32 	{%r3618, %r3619, %r3620, %r3621}, [%rd10+3008];
	st.shared.v4.u32 	[%r29+640], {%r3618, %r3619, %r3620, %r3621};
	ld.global.nc.v4.u32 	{%r3622, %r3623, %r3624, %r3625}, [%rd12+3008];
	st.shared.v4.u32 	[%r20], {%r3622, %r3623, %r3624, %r3625};
	bar.sync 	0;
	wmma.load.a.sync.aligned.row.m16n16k16.shared.f16 	{%r3626, %r3627, %r3628, %r3629, %r3630, %r3631, %r3632, %r3633}, [%r45], %r46;
	wmma.load.a.sync.aligned.row.m16n16k16.shared.f16 	{%r3634, %r3635, %r3636, %r3637, %r3638, %r3639, %r3640, %r3641}, [%r55], %r46;
	wmma.load.b.sync.aligned.col.m16n16k16.shared.f16 	{%r3642, %r3643, %r3644, %r3645, %r3646, %r3647, %r3648, %r3649}, [%r64], %r46;
	wmma.load.b.sync.aligned.col.m16n16k16.shared.f16 	{%r3650, %r3651, %r3652, %r3653, %r3654, %r3655, %r3656, %r3657}, [%r73], %r46;
	wmma.mma.sync.aligned.row.col.m16n16k16.f32.f32 {%f3010, %f3011, %f3012, %f3013, %f3014, %f3015, %f3016, %f3017}, {%r3626, %r3627, %r3628, %r3629, %r3630, %r3631, %r3632, %r3633}, {%r3642, %r3643, %r3644, %r3645, %r3646, %r3647, %r3648, %r3649}, {%f2978, %f2979, %f2980, %f2981, %f2982, %f2983, %f2984, %f2985};
	wmma.mma.sync.aligned.row.col.m16n16k16.f32.f32 {%f3018, %f3019, %f3020, %f3021, %f3022, %f3023, %f3024, %f3025}, {%r3626, %r3627, %r3628, %r3629, %r3630, %r3631, %r3632, %r3633}, {%r3650, %r3651, %r3652, %r3653, %r3654, %r3655, %r3656, %r3657}, {%f2986, %f2987, %f2988, %f2989, %f2990, %f2991, %f2992, %f2993};
	wmma.mma.sync.aligned.row.col.m16n16k16.f32.f32 {%f3026, %f3027, %f3028, %f3029, %f3030, %f3031, %f3032, %f3033}, {%r3634, %r3635, %r3636, %r3637, %r3638, %r3639, %r3640, %r3641}, {%r3642, %r3643, %r3644, %r3645, %r3646, %r3647, %r3648, %r3649}, {%f2994, %f2995, %f2996, %f2997, %f2998, %f2999, %f3000, %f3001};
	wmma.mma.sync.aligned.row.col.m16n16k16.f32.f32 {%f3034, %f3035, %f3036, %f3037, %f3038, %f3039, %f3040, %f3041}, {%r3634, %r3635, %r3636, %r3637, %r3638, %r3639, %r3640, %r3641}, {%r3650, %r3651, %r3652, %r3653, %r3654, %r3655, %r3656, %r3657}, {%f3002, %f3003, %f3004, %f3005, %f3006, %f3007, %f3008, %f3009};
	wmma.load.a.sync.aligned.row.m16n16k16.shared.f16 	{%r3658, %r3659, %r3660, %r3661, %r3662, %r3663, %r3664, %r3665}, [%r82], %r46;
	wmma.load.a.sync.aligned.row.m16n16k16.shared.f16 	{%r3666, %r3667, %r3668, %r3669, %r3670, %r3671, %r3672, %r3673}, [%r91], %r46;
	wmma.load.b.sync.aligned.col.m16n16k16.shared.f16 	{%r3674, %r3675, %r3676, %r3677, %r3678, %r3679, %r3680, %r3681}, [%r100], %r46;
	wmma.load.b.sync.aligned.col.m16n16k16.shared.f16 	{%r3682, %r3683, %r3684, %r3685, %r3686, %r3687, %r3688, %r3689}, [%r109], %r46;
	wmma.mma.sync.aligned.row.col.m16n16k16.f32.f32 {%f3042, %f3043, %f3044, %f3045, %f3046, %f3047, %f3048, %f3049}, {%r3658, %r3659, %r3660, %r3661, %r3662, %r3663, %r3664, %r3665}, {%r3674, %r3675, %r3676, %r3677, %r3678, %r3679, %r3680, %r3681}, {%f3010, %f3011, %f3012, %f3013, %f3014, %f3015, %f3016, %f3017};
	wmma.mma.sync.aligned.row.col.m16n16k16.f32.f32 {%f3050, %f3051, %f3052, %f3053, %f3054, %f3055, %f3056, %f3057}, {%r3658, %r3659, %r3660, %r3661, %r3662, %r3663, %r3664, %r3665}, {%r3682, %r3683, %r3684, %r3685, %r3686, %r3687, %r3688, %r3689}, {%f3018, %f3019, %f3020, %f3021, %f3022, %f3023, %f3024, %f3025};
	wmma.mma.sync.aligned.row.col.m16n16k16.f32.f32 {%f3058, %f3059, %f3060, %f3061, %f3062, %f3063, %f3064, %f3065}, {%r3666, %r3667, %r3668, %r3669, %r3670, %r3671, %r3672, %r3673}, {%r3674, %r3675, %r3676, %r3677, %r3678, %r3679, %r3680, %r3681}, {%f3026, %f3027, %f3028, %f3029, %f3030, %f3031, %f3032, %f3033};
	wmma.mma.sync.aligned.row.col.m16n16k16.f32.f32 {%f3066, %f3067, %f3068, %f3069, %f3070, %f3071, %f3072, %f3073}, {%r3666, %r3667, %r3668, %r3669, %r3670, %r3671, %r3672, %r3673}, {%r3682, %r3683, %r3684, %r3685, %r3686, %r3687, %r3688, %r3689}, {%f3034, %f3035, %f3036, %f3037, %f3038, %f3039, %f3040, %f3041};
	bar.sync 	0;
	ld.global.nc.v4.u32 	{%r3690, %r3691, %r3692, %r3693}, [%rd8+3072];
	st.shared.v4.u32 	[%r29], {%r3690, %r3691, %r3692, %r3693};
	ld.global.nc.v4.u32 	{%r3694, %r3695, %r3696, %r3697}, [%rd10+3072];
	st.shared.v4.u32 	[%r29+640], {%r3694, %r3695, %r3696, %r3697};
	ld.global.nc.v4.u32 	{%r3698, %r3699, %r3700, %r3701}, [%rd12+3072];
	st.shared.v4.u32 	[%r20], {%r3698, %r3699, %r3700, %r3701};
	bar.sync 	0;
	wmma.load.a.sync.aligned.row.m16n16k16.shared.f16 	{%r3702, %r3703, %r3704, %r3705, %r3706, %r3707, %r3708, %r3709}, [%r45], %r46;
	wmma.load.a.sync.aligned.row.m16n16k16.shared.f16 	{%r3710, %r3711, %r3712, %r3713, %r3714, %r3715, %r3716, %r3717}, [%r55], %r46;
	wmma.load.b.sync.aligned.col.m16n16k16.shared.f16 	{%r3718, %r3719, %r3720, %r3721, %r3722, %r3723, %r3724, %r3725}, [%r64], %r46;
	wmma.load.b.sync.aligned.col.m16n16k16.shared.f16 	{%r3726, %r3727, %r3728, %r3729, %r3730, %r3731, %r3732, %r3733}, [%r73], %r46;
	wmma.mma.sync.aligned.row.col.m16n16k16.f32.f32 {%f3074, %f3075, %f3076, %f3077, %f3078, %f3079, %f3080, %f3081}, {%r3702, %r3703, %r3704, %r3705, %r3706, %r3707, %r3708, %r3709}, {%r3718, %r3719, %r3720, %r3721, %r3722, %r3723, %r3724, %r3725}, {%f3042, %f3043, %f3044, %f3045, %f3046, %f3047, %f3048, %f3049};
	wmma.mma.sync.aligned.row.col.m16n16k16.f32.f32 {%f3082, %f3083, %f3084, %f3085, %f3086, %f3087, %f3088, %f3089}, {%r3702, %r3703, %r3704, %r3705, %r3706, %r3707, %r3708, %r3709}, {%r3726, %r3727, %r3728, %r3729, %r3730, %r3731, %r3732, %r3733}, {%f3050, %f3051, %f3052, %f3053, %f3054, %f3055, %f3056, %f3057};
	wmma.mma.sync.aligned.row.col.m16n16k16.f32.f32 {%f3090, %f3091, %f3092, %f3093, %f3094, %f3095, %f3096, %f3097}, {%r3710, %r3711, %r3712, %r3713, %r3714, %r3715, %r3716, %r3717}, {%r3718, %r3719, %r3720, %r3721, %r3722, %r3723, %r3724, %r3725}, {%f3058, %f3059, %f3060, %f3061, %f3062, %f3063, %f3064, %f3065};
	wmma.mma.sync.aligned.row.col.m16n16k16.f32.f32 {%f3098, %f3099, %f3100, %f3101, %f3102, %f3103, %f3104, %f3105}, {%r3710, %r3711, %r3712, %r3713, %r3714, %r3715, %r3716, %r3717}, {%r3726, %r3727, %r3728, %r3729, %r3730, %r3731, %r3732, %r3733}, {%f3066, %f3067, %f3068, %f3069, %f3070, %f3071, %f3072, %f3073};
	wmma.load.a.sync.aligned.row.m16n16k16.shared.f16 	{%r3734, %r3735, %r3736, %r3737, %r3738, %r3739, %r3740, %r3741}, [%r82], %r46;
	wmma.load.a.sync.aligned.row.m16n16k16.shared.f16 	{%r3742, %r3743, %r3744, %r3745, %r3746, %r3747, %r3748, %r3749}, [%r91], %r46;
	wmma.load.b.sync.aligned.col.m16n16k16.shared.f16 	{%r3750, %r3751, %r3752, %r3753, %r3754, %r3755, %r3756, %r3757}, [%r100], %r46;
	wmma.load.b.sync.aligned.col.m16n16k16.shared.f16 	{%r3758, %r3759, %r3760, %r3761, %r3762, %r3763, %r3764, %r3765}, [%r109], %r46;
	wmma.mma.sync.aligned.row.col.m16n16k16.f32.f32 {%f3106, %f3107, %f3108, %f3109, %f3110, %f3111, %f3112, %f3113}, {%r3734, %r3735, %r3736, %r3737, %r3738, %r3739, %r3740, %r3741}, {%r3750, %r3751, %r3752, %r3753, %r3754, %r3755, %r3756, %r3757}, {%f3074, %f3075, %f3076, %f3077, %f3078, %f3079, %f3080, %f3081};
	wmma.mma.sync.aligned.row.col.m16n16k16.f32.f32 {%f3114, %f3115, %f3116, %f3117, %f3118, %f3119, %f3120, %f3121}, {%r3734, %r3735, %r3736, %r3737, %r3738, %r3739, %r3740, %r3741}, {%r3758, %r3759, %r3760, %r3761, %r3762, %r3763, %r3764, %r3765}, {%f3082, %f3083, %f3084, %f3085, %f3086, %f3087, %f3088, %f3089};
	wmma.mma.sync.aligned.row.col.m16n16k16.f32.f32 {%f3122, %f3123, %f3124, %f3125, %f3126, %f3127, %f3128, %f3129}, {%r3742, %r3743, %r3744, %r3745, %r3746, %r3747, %r3748, %r3749}, {%r3750, %r3751, %r3752, %r3753, %r3754, %r3755, %r3756, %r3757}, {%f3090, %f3091, %f3092, %f3093, %f3094, %f3095, %f3096, %f3097};
	wmma.mma.sync.aligned.row.col.m16n16k16.f32.f32 {%f3130, %f3131, %f3132, %f3133, %f3134, %f3135, %f3136, %f3137}, {%r3742, %r3743, %r3744, %r3745, %r3746, %r3747, %r3748, %r3749}, {%r3758, %r3759, %r3760, %r3761, %r3762, %r3763, %r3764, %r3765}, {%f3098, %f3099, %f3100, %f3101, %f3102, %f3103, %f3104, %f3105};
	bar.sync 	0;
	ld.global.nc.v4.u32 	{%r3766, %r3767, %r3768, %r3769}, [%rd8+3136];
	st.shared.v4.u32 	[%r29], {%r3766, %r3767, %r3768, %r3769};
	ld.global.nc.v4.u32 	{%r3770, %r3771, %r3772, %r3773}, [%rd10+3136];
	st.shared.v4.u32 	[%r29+640], {%r3770, %r3771, %r3772, %r3773};
	ld.global.nc.v4.u32 	{%r3774, %r3775, %r3776, %r3777}, [%rd12+3136];
	st.shared.v4.u32 	[%r20], {%r3774, %r3775, %r3776, %r3777};
	bar.sync 	0;
	wmma.load.a.sync.aligned.row.m16n16k16.shared.f16 	{%r3778, %r3779, %r3780, %r3781, %r3782, %r3783, %r3784, %r3785}, [%r45], %r46;
	wmma.load.a.sync.aligned.row.m16n16k16.shared.f16 	{%r3786, %r3787, %r3788, %r3789, %r3790, %r3791, %r3792, %r3793}, [%r55], %r46;
	wmma.load.b.sync.aligned.col.m16n16k16.shared.f16 	{%r3794, %r3795, %r3796, %r3797, %r3798, %r3799, %r3800, %r3801}, [%r64], %r46;
	wmma.load.b.sync.aligned.col.m16n16k16.shared.f16 	{%r3802, %r3803, %r3804, %r3805, %r3806, %r3807, %r3808, %r3809}, [%r73], %r46;
	wmma.mma.sync.aligned.row.col.m16n16k16.f32.f32 {%f3138, %f3139, %f3140, %f3141, %f3142, %f3143, %f3144, %f3145}, {%r3778, %r3779, %r3780, %r3781, %r3782, %r3783, %r3784, %r3785}, {%r3794, %r3795, %r3796, %r3797, %r3798, %r3799, %r3800, %r3801}, {%f3106, %f3107, %f3108, %f3109, %f3110, %f3111, %f3112, %f3113};
	wmma.mma.sync.aligned.row.col.m16n16k16.f32.f32 {%f3146, %f3147, %f3148, %f3149, %f3150, %f3151, %f3152, %f3153}, {%r3778, %r3779, %r3780, %r3781, %r3782, %r3783, %r3784, %r3785}, {%r3802, %r3803, %r3804, %r3805, %r3806, %r3807, %r3808, %r3809}, {%f3114, %f3115, %f3116, %f3117, %f3118, %f3119, %f3120, %f3121};
	wmma.mma.sync.aligned.row.col.m16n16k16.f32.f32 {%f3154, %f3155, %f3156, %f3157, %f3158, %f3159, %f3160, %f3161}, {%r3786, %r3787, %r3788, %r3789, %r3790, %r3791, %r3792, %r3793}, {%r3794, %r3795, %r3796, %r3797, %r3798, %r3799, %r3800, %r3801}, {%f3122, %f3123, %f3124, %f3125, %f3126, %f3127, %f3128, %f3129};
	wmma.mma.sync.aligned.row.col.m16n16k16.f32.f32 {%f3162, %f3163, %f3164, %f3165, %f3166, %f3167, %f3168, %f3169}, {%r3786, %r3787, %r3788, %r3789, %r3790, %r3791, %r3792, %r3793}, {%r3802, %r3803, %r3804, %r3805, %r3806, %r3807, %r3808, %r3809}, {%f3130, %f3131, %f3132, %f3133, %f3134, %f3135, %f3136, %f3137};
	wmma.load.a.sync.aligned.row.m16n16k16.shared.f16 	{%r3810, %r3811, %r3812, %r3813, %r3814, %r3815, %r3816, %r3817}, [%r82], %r46;
	wmma.load.a.sync.aligned.row.m16n16k16.shared.f16 	{%r3818, %r3819, %r3820, %r3821, %r3822, %r3823, %r3824, %r3825}, [%r91], %r46;
	wmma.load.b.sync.aligned.col.m16n16k16.shared.f16 	{%r3826, %r3827, %r3828, %r3829, %r3830, %r3831, %r3832, %r3833}, [%r100], %r46;
	wmma.load.b.sync.aligned.col.m16n16k16.shared.f16 	{%r3834, %r3835, %r3836, %r3837, %r3838, %r3839, %r3840, %r3841}, [%r109], %r46;
	wmma.mma.sync.aligned.row.col.m16n16k16.f32.f32 {%f3170, %f3171, %f3172, %f3173, %f3174, %f3175, %f3176, %f3177}, {%r3810, %r3811, %r3812, %r3813, %r3814, %r3815, %r3816, %r3817}, {%r3826, %r3827, %r3828, %r3829, %r3830, %r3831, %r3832, %r3833}, {%f3138, %f3139, %f3140, %f3141, %f3142, %f3143, %f3144, %f3145};
	wmma.mma.sync.aligned.row.col.m16n16k16.f32.f32 {%f3178, %f3179, %f3180, %f3181, %f3182, %f3183, %f3184, %f3185}, {%r3810, %r3811, %r3812, %r3813, %r3814, %r3815, %r3816, %r3817}, {%r3834, %r3835, %r3836, %r3837, %r3838, %r3839, %r3840, %r3841}, {%f3146, %f3147, %f3148, %f3149, %f3150, %f3151, %f3152, %f3153};
	wmma.mma.sync.aligned.row.col.m16n16k16.f32.f32 {%f3186, %f3187, %f3188, %f3189, %f3190, %f3191, %f3192, %f3193}, {%r3818, %r3819, %r3820, %r3821, %r3822, %r3823, %r3824, %r3825}, {%r3826, %r3827, %r3828, %r3829, %r3830, %r3831, %r3832, %r3833}, {%f3154, %f3155, %f3156, %f3157, %f3158, %f3159, %f3160, %f3161};
	wmma.mma.sync.aligned.row.col.m16n16k16.f32.f32 {%f3194, %f3195, %f3196, %f3197, %f3198, %f3199, %f3200, %f3201}, {%r3818, %r3819, %r3820, %r3821, %r3822, %r3823, %r3824, %r3825}, {%r3834, %r3835, %r3836, %r3837, %r3838, %r3839, %r3840, %r3841}, {%f3162, %f3163, %f3164, %f3165, %f3166, %f3167, %f3168, %f3169};
	bar.sync 	0;
	ld.global.nc.v4.u32 	{%r3842, %r3843, %r3844, %r3845}, [%rd8+3200];
	st.shared.v4.u32 	[%r29], {%r3842, %r3843, %r3844, %r3845};
	ld.global.nc.v4.u32 	{%r3846, %r3847, %r3848, %r3849}, [%rd10+3200];
	st.shared.v4.u32 	[%r29+640], {%r3846, %r3847, %r3848, %r3849};
	ld.global.nc.v4.u32 	{%r3850, %r3851, %r3852, %r3853}, [%rd12+3200];
	st.shared.v4.u32 	[%r20], {%r3850, %r3851, %r3852, %r3853};
	bar.sync 	0;
	wmma.load.a.sync.aligned.row.m16n16k16.shared.f16 	{%r3854, %r3855, %r3856, %r3857, %r3858, %r3859, %r3860, %r3861}, [%r45], %r46;
	wmma.load.a.sync.aligned.row.m16n16k16.shared.f16 	{%r3862, %r3863, %r3864, %r3865, %r3866, %r3867, %r3868, %r3869}, [%r55], %r46;
	wmma.load.b.sync.aligned.col.m16n16k16.shared.f16 	{%r3870, %r3871, %r3872, %r3873, %r3874, %r3875, %r3876, %r3877}, [%r64], %r46;
	wmma.load.b.sync.aligned.col.m16n16k16.shared.f16 	{%r3878, %r3879, %r3880, %r3881, %r3882, %r3883, %r3884, %r3885}, [%r73], %r46;
	wmma.mma.sync.aligned.row.col.m16n16k16.f32.f32 {%f3202, %f3203, %f3204, %f3205, %f3206, %f3207, %f3208, %f3209}, {%r3854, %r3855, %r3856, %r3857, %r3858, %r3859, %r3860, %r3861}, {%r3870, %r3871, %r3872, %r3873, %r3874, %r3875, %r3876, %r3877}, {%f3170, %f3171, %f3172, %f3173, %f3174, %f3175, %f3176, %f3177};
	wmma.mma.sync.aligned.row.col.m16n16k16.f32.f32 {%f3210, %f3211, %f3212, %f3213, %f3214, %f3215, %f3216, %f3217}, {%r3854, %r3855, %r3856, %r3857, %r3858, %r3859, %r3860, %r3861}, {%r3878, %r3879, %r3880, %r3881, %r3882, %r3883, %r3884, %r3885}, {%f3178, %f3179, %f3180, %f3181, %f3182, %f3183, %f3184, %f3185};
	wmma.mma.sync.aligned.row.col.m16n16k16.f32.f32 {%f3218, %f3219, %f3220, %f3221, %f3222, %f3223, %f3224, %f3225}, {%r3862, %r3863, %r3864, %r3865, %r3866, %r3867, %r3868, %r3869}, {%r3870, %r3871, %r3872, %r3873, %r3874, %r3875, %r3876, %r3877}, {%f3186, %f3187, %f3188, %f3189, %f3190, %f3191, %f3192, %f3193};
	wmma.mma.sync.aligned.row.col.m16n16k16.f32.f32 {%f3226, %f3227, %f3228, %f3229, %f3230, %f3231, %f3232, %f3233}, {%r3862, %r3863, %r3864, %r3865, %r3866, %r3867, %r3868, %r3869}, {%r3878, %r3879, %r3880, %r3881, %r3882, %r3883, %r3884, %r3885}, {%f3194, %f3195, %f3196, %f3197, %f3198, %f3199, %f3200, %f3201};
	wmma.load.a.sync.aligned.row.m16n16k16.shared.f16 	{%r3886, %r3887, %r3888, %r3889, %r3890, %r3891, %r3892, %r3893}, [%r82], %r46;
	wmma.load.a.sync.aligned.row.m16n16k16.shared.f16 	{%r3894, %r3895, %r3896, %r3897, %r3898, %r3899, %r3900, %r3901}, [%r91], %r46;
	wmma.load.b.sync.aligned.col.m16n16k16.shared.f16 	{%r3902, %r3903, %r3904, %r3905, %r3906, %r3907, %r3908, %r3909}, [%r100], %r46;
	wmma.load.b.sync.aligned.col.m16n16k16.shared.f16 	{%r3910, %r3911, %r3912, %r3913, %r3914, %r3915, %r3916, %r3917}, [%r109], %r46;
	wmma.mma.sync.aligned.row.col.m16n16k16.f32.f32 {%f3234, %f3235, %f3236, %f3237, %f3238, %f3239, %f3240, %f3241}, {%r3886, %r3887, %r3888, %r3889, %r3890, %r3891, %r3892, %r3893}, {%r3902, %r3903, %r3904, %r3905, %r3906, %r3907, %r3908, %r3909}, {%f3202, %f3203, %f3204, %f3205, %f3206, %f3207, %f3208, %f3209};
	wmma.mma.sync.aligned.row.col.m16n16k16.f32.f32 {%f3242, %f3243, %f3244, %f3245, %f3246, %f3247, %f3248, %f3249}, {%r3886, %r3887, %r3888, %r3889, %r3890, %r3891, %r3892, %r3893}, {%r3910, %r3911, %r3912, %r3913, %r3914, %r3915, %r3916, %r3917}, {%f3210, %f3211, %f3212, %f3213, %f3214, %f3215, %f3216, %f3217};
	wmma.mma.sync.aligned.row.col.m16n16k16.f32.f32 {%f3250, %f3251, %f3252, %f3253, %f3254, %f3255, %f3256, %f3257}, {%r3894, %r3895, %r3896, %r3897, %r3898, %r3899, %r3900, %r3901}, {%r3902, %r3903, %r3904, %r3905, %r3906, %r3907, %r3908, %r3909}, {%f3218, %f3219, %f3220, %f3221, %f3222, %f3223, %f3224, %f3225};
	wmma.mma.sync.aligned.row.col.m16n16k16.f32.f32 {%f3258, %f3259, %f3260, %f3261, %f3262, %f3263, %f3264, %f3265}, {%r3894, %r3895, %r3896, %r3897, %r3898, %r3899, %r3900, %r3901}, {%r3910, %r3911, %r3912, %r3913, %r3914, %r3915, %r3916, %r3917}, {%f3226, %f3227, %f3228, %f3229, %f3230, %f3231, %f3232, %f3233};
	bar.sync 	0;
	ld.global.nc.v4.u32 	{%r3918, %r3919, %r3920, %r3921}, [%rd8+3264];
	st.shared.v4.u32 	[%r29], {%r3918, %r3919, %r3920, %r3921};
	ld.global.nc.v4.u32 	{%r3922, %r3923, %r3924, %r3925}, [%rd10+3264];
	st.shared.v4.u32 	[%r29+640], {%r3922, %r3923, %r3924, %r3925};
	ld.global.nc.v4.u32 	{%r3926, %r3927, %r3928, %r3929}, [%rd12+3264];
	st.shared.v4.u32 	[%r20], {%r3926, %r3927, %r3928, %r3929};
	bar.sync 	0;
	wmma.load.a.sync.aligned.row.m16n16k16.shared.f16 	{%r3930, %r3931, %r3932, %r3933, %r3934, %r3935, %r3936, %r3937}, [%r45], %r46;
	wmma.load.a.sync.aligned.row.m16n16k16.shared.f16 	{%r3938, %r3939, %r3940, %r3941, %r3942, %r3943, %r3944, %r3945}, [%r55], %r46;
	wmma.load.b.sync.aligned.col.m16n16k16.shared.f16 	{%r3946, %r3947, %r3948, %r3949, %r3950, %r3951, %r3952, %r3953}, [%r64], %r46;
	wmma.load.b.sync.aligned.col.m16n16k16.shared.f16 	{%r3954, %r3955, %r3956, %r3957, %r3958, %r3959, %r3960, %r3961}, [%r73], %r46;
	wmma.mma.sync.aligned.row.col.m16n16k16.f32.f32 {%f3266, %f3267, %f3268, %f3269, %f3270, %f3271, %f3272, %f3273}, {%r3930, %r3931, %r3932, %r3933, %r3934, %r3935, %r3936, %r3937}, {%r3946, %r3947, %r3948, %r3949, %r3950, %r3951, %r3952, %r3953}, {%f3234, %f3235, %f3236, %f3237, %f3238, %f3239, %f3240, %f3241};
	wmma.mma.sync.aligned.row.col.m16n16k16.f32.f32 {%f3274, %f3275, %f3276, %f3277, %f3278, %f3279, %f3280, %f3281}, {%r3930, %r3931, %r3932, %r3933, %r3934, %r3935, %r3936, %r3937}, {%r3954, %r3955, %r3956, %r3957, %r3958, %r3959, %r3960, %r3961}, {%f3242, %f3243, %f3244, %f3245, %f3246, %f3247, %f3248, %f3249};
	wmma.mma.sync.aligned.row.col.m16n16k16.f32.f32 {%f3282, %f3283, %f3284, %f3285, %f3286, %f3287, %f3288, %f3289}, {%r3938, %r3939, %r3940, %r3941, %r3942, %r3943, %r3944, %r3945}, {%r3946, %r3947, %r3948, %r3949, %r3950, %r3951, %r3952, %r3953}, {%f3250, %f3251, %f3252, %f3253, %f3254, %f3255, %f3256, %f3257};
	wmma.mma.sync.aligned.row.col.m16n16k16.f32.f32 {%f3290, %f3291, %f3292, %f3293, %f3294, %f3295, %f3296, %f3297}, {%r3938, %r3939, %r3940, %r3941, %r3942, %r3943, %r3944, %r3945}, {%r3954, %r3955, %r3956, %r3957, %r3958, %r3959, %r3960, %r3961}, {%f3258, %f3259, %f3260, %f3261, %f3262, %f3263, %f3264, %f3265};
	wmma.load.a.sync.aligned.row.m16n16k16.shared.f16 	{%r3962, %r3963, %r3964, %r3965, %r3966, %r3967, %r3968, %r3969}, [%r82], %r46;
	wmma.load.a.sync.aligned.row.m16n16k16.shared.f16 	{%r3970, %r3971, %r3972, %r3973, %r3974, %r3975, %r3976, %r3977}, [%r91], %r46;
	wmma.load.b.sync.aligned.col.m16n16k16.shared.f16 	{%r3978, %r3979, %r3980, %r3981, %r3982, %r3983, %r3984, %r3985}, [%r100], %r46;
	wmma.load.b.sync.aligned.col.m16n16k16.shared.f16 	{%r3986, %r3987, %r3988, %r3989, %r3990, %r3991, %r3992, %r3993}, [%r109], %r46;
	wmma.mma.sync.aligned.row.col.m16n16k16.f32.f32 {%f3298, %f3299, %f3300, %f3301, %f3302, %f3303, %f3304, %f3305}, {%r3962, %r3963, %r3964, %r3965, %r3966, %r3967, %r3968, %r3969}, {%r3978, %r3979, %r3980, %r3981, %r3982, %r3983, %r3984, %r3985}, {%f3266, %f3267, %f3268, %f3269, %f3270, %f3271, %f3272, %f3273};
	wmma.mma.sync.aligned.row.col.m16n16k16.f32.f32 {%f3306, %f3307, %f3308, %f3309, %f3310, %f3311, %f3312, %f3313}, {%r3962, %r3963, %r3964, %r3965, %r3966, %r3967, %r3968, %r3969}, {%r3986, %r3987, %r3988, %r3989, %r3990, %r3991, %r3992, %r3993}, {%f3274, %f3275, %f3276, %f3277, %f3278, %f3279, %f3280, %f3281};
	wmma.mma.sync.aligned.row.col.m16n16k16.f32.f32 {%f3314, %f3315, %f3316, %f3317, %f3318, %f3319, %f3320, %f3321}, {%r3970, %r3971, %r3972, %r3973, %r3974, %r3975, %r3976, %r3977}, {%r3978, %r3979, %r3980, %r3981, %r3982, %r3983, %r3984, %r3985}, {%f3282, %f3283, %f3284, %f3285, %f3286, %f3287, %f3288, %f3289};
	wmma.mma.sync.aligned.row.col.m16n16k16.f32.f32 {%f3322, %f3323, %f3324, %f3325, %f3326, %f3327, %f3328, %f3329}, {%r3970, %r3971, %r3972, %r3973, %r3974, %r3975, %r3976, %r3977}, {%r3986, %r3987, %r3988, %r3989, %r3990, %r3991, %r3992, %r3993}, {%f3290, %f3291, %f3292, %f3293, %f3294, %f3295, %f3296, %f3297};
	bar.sync 	0;
	ld.global.nc.v4.u32 	{%r3994, %r3995, %r3996, %r3997}, [%rd8+3328];
	st.shared.v4.u32 	[%r29], {%r3994, %r3995, %r3996, %r3997};
	ld.global.nc.v4.u32 	{%r3998, %r3999, %r4000, %r4001}, [%rd10+3328];
	st.shared.v4.u32 	[%r29+640], {%r3998, %r3999, %r4000, %r4001};
	ld.global.nc.v4.u32 	{%r4002, %r4003, %r4004, %r4005}, [%rd12+3328];
	st.shared.v4.u32 	[%r20], {%r4002, %r4003, %r4004, %r4005};
	bar.sync 	0;
	wmma.load.a.sync.aligned.row.m16n16k16.shared.f16 	{%r4006, %r4007, %r4008, %r4009, %r4010, %r4011, %r4012, %r4013}, [%r45], %r46;
	wmma.load.a.sync.aligned.row.m16n16k16.shared.f16 	{%r4014, %r4015, %r4016, %r4017, %r4018, %r4019, %r4020, %r4021}, [%r55], %r46;
	wmma.load.b.sync.aligned.col.m16n16k16.shared.f16 	{%r4022, %r4023, %r4024, %r4025, %r4026, %r4027, %r4028, %r4029}, [%r64], %r46;
	wmma.load.b.sync.aligned.col.m16n16k16.shared.f16 	{%r4030, %r4031, %r4032, %r4033, %r4034, %r4035, %r4036, %r4037}, [%r73], %r46;
	wmma.mma.sync.aligned.row.col.m16n16k16.f32.f32 {%f3330, %f3331, %f3332, %f3333, %f3334, %f3335, %f3336, %f3337}, {%r4006, %r4007, %r4008, %r4009, %r4010, %r4011, %r4012, %r4013}, {%r4022, %r4023, %r4024, %r4025, %r4026, %r4027, %r4028, %r4029}, {%f3298, %f3299, %f3300, %f3301, %f3302, %f3303, %f3304, %f3305};
	wmma.mma.sync.aligned.row.col.m16n16k16.f32.f32 {%f3338, %f3339, %f3340, %f3341, %f3342, %f3343, %f3344, %f3345}, {%r4006, %r4007, %r4008, %r4009, %r4010, %r4011, %r4012, %r4013}, {%r4030, %r4031, %r4032, %r4033, %r4034, %r4035, %r4036, %r4037}, {%f3306, %f3307, %f3308, %f3309, %f3310, %f3311, %f3312, %f3313};
	wmma.mma.sync.aligned.row.col.m16n16k16.f32.f32 {%f3346, %f3347, %f3348, %f3349, %f3350, %f3351, %f3352, %f3353}, {%r4014, %r4015, %r4016, %r4017, %r4018, %r4019, %r4020, %r4021}, {%r4022, %r4023, %r4024, %r4025, %r4026, %r4027, %r4028, %r4029}, {%f3314, %f3315, %f3316, %f3317, %f3318, %f3319, %f3320, %f3321};
	wmma.mma.sync.aligned.row.col.m16n16k16.f32.f32 {%f3354, %f3355, %f3356, %f3357, %f3358, %f3359, %f3360, %f3361}, {%r4014, %r4015, %r4016, %r4017, %r4018, %r4019, %r4020, %r4021}, {%r4030, %r4031, %r4032, %r4033, %r4034, %r4035, %r4036, %r4037}, {%f3322, %f3323, %f3324, %f3325, %f3326, %f3327, %f3328, %f3329};
	wmma.load.a.sync.aligned.row.m16n16k16.shared.f16 	{%r4038, %r4039, %r4040, %r4041, %r4042, %r4043, %r4044, %r4045}, [%r82], %r46;
	wmma.load.a.sync.aligned.row.m16n16k16.shared.f16 	{%r4046, %r4047, %r4048, %r4049, %r4050, %r4051, %r4052, %r4053}, [%r91], %r46;
	wmma.load.b.sync.aligned.col.m16n16k16.shared.f16 	{%r4054, %r4055, %r4056, %r4057, %r4058, %r4059, %r4060, %r4061}, [%r100], %r46;
	wmma.load.b.sync.aligned.col.m16n16k16.shared.f16 	{%r4062, %r4063, %r4064, %r4065, %r4066, %r4067, %r4068, %r4069}, [%r109], %r46;
	wmma.mma.sync.aligned.row.col.m16n16k16.f32.f32 {%f3362, %f3363, %f3364, %f3365, %f3366, %f3367, %f3368, %f3369}, {%r4038, %r4039, %r4040, %r4041, %r4042, %r4043, %r4044, %r4045}, {%r4054, %r4055, %r4056, %r4057, %r4058, %r4059, %r4060, %r4061}, {%f3330, %f3331, %f3332, %f3333, %f3334, %f3335, %f3336, %f3337};
	wmma.mma.sync.aligned.row.col.m16n16k16.f32.f32 {%f3370, %f3371, %f3372, %f3373, %f3374, %f3375, %f3376, %f3377}, {%r4038, %r4039, %r4040, %r4041, %r4042, %r4043, %r4044, %r4045}, {%r4062, %r4063, %r4064, %r4065, %r4066, %r4067, %r4068, %r4069}, {%f3338, %f3339, %f3340, %f3341, %f3342, %f3343, %f3344, %f3345};
	wmma.mma.sync.aligned.row.col.m16n16k16.f32.f32 {%f3378, %f3379, %f3380, %f3381, %f3382, %f3383, %f3384, %f3385}, {%r4046, %r4047, %r4048, %r4049, %r4050, %r4051, %r4052, %r4053}, {%r4054, %r4055, %r4056, %r4057, %r4058, %r4059, %r4060, %r4061}, {%f3346, %f3347, %f3348, %f3349, %f3350, %f3351, %f3352, %f3353};
	wmma.mma.sync.aligned.row.col.m16n16k16.f32.f32 {%f3386, %f3387, %f3388, %f3389, %f3390, %f3391, %f3392, %f3393}, {%r4046, %r4047, %r4048, %r4049, %r4050, %r4051, %r4052, %r4053}, {%r4062, %r4063, %r4064, %r4065, %r4066, %r4067, %r4068, %r4069}, {%f3354, %f3355, %f3356, %f3357, %f3358, %f3359, %f3360, %f3361};
	bar.sync 	0;
	ld.global.nc.v4.u32 	{%r4070, %r4071, %r4072, %r4073}, [%rd8+3392];
	st.shared.v4.u32 	[%r29], {%r4070, %r4071, %r4072, %r4073};
	ld.global.nc.v4.u32 	{%r4074, %r4075, %r4076, %r4077}, [%rd10+3392];
	st.shared.v4.u32 	[%r29+640], {%r4074, %r4075, %r4076, %r4077};
	ld.global.nc.v4.u32 	{%r4078, %r4079, %r4080, %r4081}, [%rd12+3392];
	st.shared.v4.u32 	[%r20], {%r4078, %r4079, %r4080, %r4081};
	bar.sync 	0;
	wmma.load.a.sync.aligned.row.m16n16k16.shared.f16 	{%r4082, %r4083, %r4084, %r4085, %r4086, %r4087, %r4088, %r4089}, [%r45], %r46;
	wmma.load.a.sync.aligned.row.m16n16k16.shared.f16 	{%r4090, %r4091, %r4092, %r4093, %r4094, %r4095, %r4096, %r4097}, [%r55], %r46;
	wmma.load.b.sync.aligned.col.m16n16k16.shared.f16 	{%r4098, %r4099, %r4100, %r4101, %r4102, %r4103, %r4104, %r4105}, [%r64], %r46;
	wmma.load.b.sync.aligned.col.m16n16k16.shared.f16 	{%r4106, %r4107, %r4108, %r4109, %r4110, %r4111, %r4112, %r4113}, [%r73], %r46;
	wmma.mma.sync.aligned.row.col.m16n16k16.f32.f32 {%f3394, %f3395, %f3396, %f3397, %f3398, %f3399, %f3400, %f3401}, {%r4082, %r4083, %r4084, %r4085, %r4086, %r4087, %r4088, %r4089}, {%r4098, %r4099, %r4100, %r4101, %r4102, %r4103, %r4104, %r4105}, {%f3362, %f3363, %f3364, %f3365, %f3366, %f3367, %f3368, %f3369};
	wmma.mma.sync.aligned.row.col.m16n16k16.f32.f32 {%f3402, %f3403, %f3404, %f3405, %f3406, %f3407, %f3408, %f3409}, {%r4082, %r4083, %r4084, %r4085, %r4086, %r4087, %r4088, %r4089}, {%r4106, %r4107, %r4108, %r4109, %r4110, %r4111, %r4112, %r4113}, {%f3370, %f3371, %f3372, %f3373, %f3374, %f3375, %f3376, %f3377};
	wmma.mma.sync.aligned.row.col.m16n16k16.f32.f32 {%f3410, %f3411, %f3412, %f3413, %f3414, %f3415, %f3416, %f3417}, {%r4090, %r4091, %r4092, %r4093, %r4094, %r4095, %r4096, %r4097}, {%r4098, %r4099, %r4100, %r4101, %r4102, %r4103, %r4104, %r4105}, {%f3378, %f3379, %f3380, %f3381, %f3382, %f3383, %f3384, %f3385};
	wmma.mma.sync.aligned.row.col.m16n16k16.f32.f32 {%f3418, %f3419, %f3420, %f3421, %f3422, %f3423, %f3424, %f3425}, {%r4090, %r4091, %r4092, %r4093, %r4094, %r4095, %r4096, %r4097}, {%r4106, %r4107, %r4108, %r4109, %r4110, %r4111, %r4112, %r4113}, {%f3386, %f3387, %f3388, %f3389, %f3390, %f3391, %f3392, %f3393};
	wmma.load.a.sync.aligned.row.m16n16k16.shared.f16 	{%r4114, %r4115, %r4116, %r4117, %r4118, %r4119, %r4120, %r4121}, [%r82], %r46;
	wmma.load.a.sync.aligned.row.m16n16k16.shared.f16 	{%r4122, %r4123, %r4124, %r4125, %r4126, %r4127, %r4128, %r4129}, [%r91], %r46;
	wmma.load.b.sync.aligned.col.m16n16k16.shared.f16 	{%r4130, %r4131, %r4132, %r4133, %r4134, %r4135, %r4136, %r4137}, [%r100], %r46;
	wmma.load.b.sync.aligned.col.m16n16k16.shared.f16 	{%r4138, %r4139, %r4140, %r4141, %r4142, %r4143, %r4144, %r4145}, [%r109], %r46;
	wmma.mma.sync.aligned.row.col.m16n16k16.f32.f32 {%f3426, %f3427, %f3428, %f3429, %f3430, %f3431, %f3432, %f3433}, {%r4114, %r4115, %r4116, %r4117, %r4118, %r4119, %r4120, %r4121}, {%r4130, %r4131, %r4132, %r4133, %r4134, %r4135, %r4136, %r4137}, {%f3394, %f3395, %f3396, %f3397, %f3398, %f3399, %f3400, %f3401};
	wmma.mma.sync.aligned.row.col.m16n16k16.f32.f32 {%f3434, %f3435, %f3436, %f3437, %f3438, %f3439, %f3440, %f3441}, {%r4114, %r4115, %r4116, %r4117, %r4118, %r4119, %r4120, %r4121}, {%r4138, %r4139, %r4140, %r4141, %r4142, %r4143, %r4144, %r4145}, {%f3402, %f3403, %f3404, %f3405, %f3406, %f3407, %f3408, %f3409};
	wmma.mma.sync.aligned.row.col.m16n16k16.f32.f32 {%f3442, %f3443, %f3444, %f3445, %f3446, %f3447, %f3448, %f3449}, {%r4122, %r4123, %r4124, %r4125, %r4126, %r4127, %r4128, %r4129}, {%r4130, %r4131, %r4132, %r4133, %r4134, %r4135, %r4136, %r4137}, {%f3410, %f3411, %f3412, %f3413, %f3414, %f3415, %f3416, %f3417};
	wmma.mma.sync.aligned.row.col.m16n16k16.f32.f32 {%f3450, %f3451, %f3452, %f3453, %f3454, %f3455, %f3456, %f3457}, {%r4122, %r4123, %r4124, %r4125, %r4126, %r4127, %r4128, %r4129}, {%r4138, %r4139, %r4140, %r4141, %r4142, %r4143, %r4144, %r4145}, {%f3418, %f3419, %f3420, %f3421, %f3422, %f3423, %f3424, %f3425};
	bar.sync 	0;
	ld.global.nc.v4.u32 	{%r4146, %r4147, %r4148, %r4149}, [%rd8+3456];
	st.shared.v4.u32 	[%r29], {%r4146, %r4147, %r4148, %r4149};
	ld.global.nc.v4.u32 	{%r4150, %r4151, %r4152, %r4153}, [%rd10+3456];
	st.shared.v4.u32 	[%r29+640], {%r4150, %r4151, %r4152, %r4153};
	ld.global.nc.v4.u32 	{%r4154, %r4155, %r4156, %r4157}, [%rd12+3456];
	st.shared.v4.u32 	[%r20], {%r4154, %r4155, %r4156, %r4157};
	bar.sync 	0;
	wmma.load.a.sync.aligned.row.m16n16k16.shared.f16 	{%r4158, %r4159, %r4160, %r4161, %r4162, %r4163, %r4164, %r4165}, [%r45], %r46;
	wmma.load.a.sync.aligned.row.m16n16k16.shared.f16 	{%r4166, %r4167, %r4168, %r4169, %r4170, %r4171, %r4172, %r4173}, [%r55], %r46;
	wmma.load.b.sync.aligned.col.m16n16k16.shared.f16 	{%r4174, %r4175, %r4176, %r4177, %r4178, %r4179, %r4180, %r4181}, [%r64], %r46;
	wmma.load.b.sync.aligned.col.m16n16k16.shared.f16 	{%r4182, %r4183, %r4184, %r4185, %r4186, %r4187, %r4188, %r4189}, [%r73], %r46;
	wmma.mma.sync.aligned.row.col.m16n16k16.f32.f32 {%f3458, %f3459, %f3460, %f3461, %f3462, %f3463, %f3464, %f3465}, {%r4158, %r4159, %r4160, %r4161, %r4162, %r4163, %r4164, %r4165}, {%r4174, %r4175, %r4176, %r4177, %r4178, %r4179, %r4180, %r4181}, {%f3426, %f3427, %f3428, %f3429, %f3430, %f3431, %f3432, %f3433};
	wmma.mma.sync.aligned.row.col.m16n16k16.f32.f32 {%f3466, %f3467, %f3468, %f3469, %f3470, %f3471, %f3472, %f3473}, {%r4158, %r4159, %r4160, %r4161, %r4162, %r4163, %r4164, %r4165}, {%r4182, %r4183, %r4184, %r4185, %r4186, %r4187, %r4188, %r4189}, {%f3434, %f3435, %f3436, %f3437, %f3438, %f3439, %f3440, %f3441};
	wmma.mma.sync.aligned.row.col.m16n16k16.f32.f32 {%f3474, %f3475, %f3476, %f3477, %f3478, %f3479, %f3480, %f3481}, {%r4166, %r4167, %r4168, %r4169, %r4170, %r4171, %r4172, %r4173}, {%r4174, %r4175, %r4176, %r4177, %r4178, %r4179, %r4180, %r4181}, {%f3442, %f3443, %f3444, %f3445, %f3446, %f3447, %f3448, %f3449};
	wmma.mma.sync.aligned.row.col.m16n16k16.f32.f32 {%f3482, %f3483, %f3484, %f3485, %f3486, %f3487, %f3488, %f3489}, {%r4166, %r4167, %r4168, %r4169, %r4170, %r4171, %r4172, %r4173}, {%r4182, %r4183, %r4184, %r4185, %r4186, %r4187, %r4188, %r4189}, {%f3450, %f3451, %f3452, %f3453, %f3454, %f3455, %f3456, %f3457};
	wmma.load.a.sync.aligned.row.m16n16k16.shared.f16 	{%r4190, %r4191, %r4192, %r4193, %r4194, %r4195, %r4196, %r4197}, [%r82], %r46;
	wmma.load.a.sync.aligned.row.m16n16k16.shared.f16 	{%r4198, %r4199, %r4200, %r4201, %r4202, %r4203, %r4204, %r4205}, [%r91], %r46;
	wmma.load.b.sync.aligned.col.m16n16k16.shared.f16 	{%r4206, %r4207, %r4208, %r4209, %r4210, %r4211, %r4212, %r4213}, [%r100], %r46;
	wmma.load.b.sync.aligned.col.m16n16k16.shared.f16 	{%r4214, %r4215, %r4216, %r4217, %r4218, %r4219, %r4220, %r4221}, [%r109], %r46;
	wmma.mma.sync.aligned.row.col.m16n16k16.f32.f32 {%f3490, %f3491, %f3492, %f3493, %f3494, %f3495, %f3496, %f3497}, {%r4190, %r4191, %r4192, %r4193, %r4194, %r4195, %r4196, %r4197}, {%r4206, %r4207, %r4208, %r4209, %r4210, %r4211, %r4212, %r4213}, {%f3458, %f3459, %f3460, %f3461, %f3462, %f3463, %f3464, %f3465};
	wmma.mma.sync.aligned.row.col.m16n16k16.f32.f32 {%f3498, %f3499, %f3500, %f3501, %f3502, %f3503, %f3504, %f3505}, {%r4190, %r4191, %r4192, %r4193, %r4194, %r4195, %r4196, %r4197}, {%r4214, %r4215, %r4216, %r4217, %r4218, %r4219, %r4220, %r4221}, {%f3466, %f3467, %f3468, %f3469, %f3470, %f3471, %f3472, %f3473};
	wmma.mma.sync.aligned.row.col.m16n16k16.f32.f32 {%f3506, %f3507, %f3508, %f3509, %f3510, %f3511, %f3512, %f3513}, {%r4198, %r4199, %r4200, %r4201, %r4202, %r4203, %r4204, %r4205}, {%r4206, %r4207, %r4208, %r4209, %r4210, %r4211, %r4212, %r4213}, {%f3474, %f3475, %f3476, %f3477, %f3478, %f3479, %f3480, %f3481};
	wmma.mma.sync.aligned.row.col.m16n16k16.f32.f32 {%f3514, %f3515, %f3516, %f3517, %f3518, %f3519, %f3520, %f3521}, {%r4198, %r4199, %r4200, %r4201, %r4202, %r4203, %r4204, %r4205}, {%r4214, %r4215, %r4216, %r4217, %r4218, %r4219, %r4220, %r4221}, {%f3482, %f3483, %f3484, %f3485, %f3486, %f3487, %f3488, %f3489};
	bar.sync 	0;
	ld.global.nc.v4.u32 	{%r4222, %r4223, %r4224, %r4225}, [%rd8+3520];
	st.shared.v4.u32 	[%r29], {%r4222, %r4223, %r4224, %r4225};
	ld.global.nc.v4.u32 	{%r4226, %r4227, %r4228, %r4229}, [%rd10+3520];
	st.shared.v4.u32 	[%r29+640], {%r4226, %r4227, %r4228, %r4229};
	ld.global.nc.v4.u32 	{%r4230, %r4231, %r4232, %r4233}, [%rd12+3520];
	st.shared.v4.u32 	[%r20], {%r4230, %r4231, %r4232, %r4233};
	bar.sync 	0;
	wmma.load.a.sync.aligned.row.m16n16k16.shared.f16 	{%r4234, %r4235, %r4236, %r4237, %r4238, %r4239, %r4240, %r4241}, [%r45], %r46;
	wmma.load.a.sync.aligned.row.m16n16k16.shared.f16 	{%r4242, %r4243, %r4244, %r4245, %r4246, %r4247, %r4248, %r4249}, [%r55], %r46;
	wmma.load.b.sync.aligned.col.m16n16k16.shared.f16 	{%r4250, %r4251, %r4252, %r4253, %r4254, %r4255, %r4256, %r4257}, [%r64], %r46;
	wmma.load.b.sync.aligned.col.m16n16k16.shared.f16 	{%r4258, %r4259, %r4260, %r4261, %r4262, %r4263, %r4264, %r4265}, [%r73], %r46;
	wmma.mma.sync.aligned.row.col.m16n16k16.f32.f32 {%f3522, %f3523, %f3524, %f3525, %f3526, %f3527, %f3528, %f3529}, {%r4234, %r4235, %r4236, %r4237, %r4238, %r4239, %r4240, %r4241}, {%r4250, %r4251, %r4252, %r4253, %r4254, %r4255, %r4256, %r4257}, {%f3490, %f3491, %f3492, %f3493, %f3494, %f3495, %f3496, %f3497};
	wmma.mma.sync.aligned.row.col.m16n16k16.f32.f32 {%f3530, %f3531, %f3532, %f3533, %f3534, %f3535, %f3536, %f3537}, {%r4234, %r4235, %r4236, %r4237, %r4238, %r4239, %r4240, %r4241}, {%r4258, %r4259, %r4260, %r4261, %r4262, %r4263, %r4264, %r4265}, {%f3498, %f3499, %f3500, %f3501, %f3502, %f3503, %f3504, %f3505};
	wmma.mma.sync.aligned.row.col.m16n16k16.f32.f32 {%f3538, %f3539, %f3540, %f3541, %f3542, %f3543, %f3544, %f3545}, {%r4242, %r4243, %r4244, %r4245, %r4246, %r4247, %r4248, %r4249}, {%r4250, %r4251, %r4252, %r4253, %r4254, %r4255, %r4256, %r4257}, {%f3506, %f3507, %f3508, %f3509, %f3510, %f3511, %f3512, %f3513};
	wmma.mma.sync.aligned.row.col.m16n16k16.f32.f32 {%f3546, %f3547, %f3548, %f3549, %f3550, %f3551, %f3552, %f3553}, {%r4242, %r4243, %r4244, %r4245, %r4246, %r4247, %r4248, %r4249}, {%r4258, %r4259, %r4260, %r4261, %r4262, %r4263, %r4264, %r4265}, {%f3514, %f3515, %f3516, %f3517, %f3518, %f3519, %f3520, %f3521};
	wmma.load.a.sync.aligned.row.m16n16k16.shared.f16 	{%r4266, %r4267, %r4268, %r4269, %r4270, %r4271, %r4272, %r4273}, [%r82], %r46;
	wmma.load.a.sync.aligned.row.m16n16k16.shared.f16 	{%r4274, %r4275, %r4276, %r4277, %r4278, %r4279, %r4280, %r4281}, [%r91], %r46;
	wmma.load.b.sync.aligned.col.m16n16k16.shared.f16 	{%r4282, %r4283, %r4284, %r4285, %r4286, %r4287, %r4288, %r4289}, [%r100], %r46;
	wmma.load.b.sync.aligned.col.m16n16k16.shared.f16 	{%r4290, %r4291, %r4292, %r4293, %r4294, %r4295, %r4296, %r4297}, [%r109], %r46;
	wmma.mma.sync.aligned.row.col.m16n16k16.f32.f32 {%f3554, %f3555, %f3556, %f3557, %f3558, %f3559, %f3560, %f3561}, {%r4266, %r4267, %r4268, %r4269, %r4270, %r4271, %r4272, %r4273}, {%r4282, %r4283, %r4284, %r4285, %r4286, %r4287, %r4288, %r4289}, {%f3522, %f3523, %f3524, %f3525, %f3526, %f3527, %f3528, %f3529};
	wmma.mma.sync.aligned.row.col.m16n16k16.f32.f32 {%f3562, %f3563, %f3564, %f3565, %f3566, %f3567, %f3568, %f3569}, {%r4266, %r4267, %r4268, %r4269, %r4270, %r4271, %r4272, %r4273}, {%r4290, %r4291, %r4292, %r4293, %r4294, %r4295, %r4296, %r4297}, {%f3530, %f3531, %f3532, %f3533, %f3534, %f3535, %f3536, %f3537};
	wmma.mma.sync.aligned.row.col.m16n16k16.f32.f32 {%f3570, %f3571, %f3572, %f3573, %f3574, %f3575, %f3576, %f3577}, {%r4274, %r4275, %r4276, %r4277, %r4278, %r4279, %r4280, %r4281}, {%r4282, %r4283, %r4284, %r4285, %r4286, %r4287, %r4288, %r4289}, {%f3538, %f3539, %f3540, %f3541, %f3542, %f3543, %f3544, %f3545};
	wmma.mma.sync.aligned.row.col.m16n16k16.f32.f32 {%f3578, %f3579, %f3580, %f3581, %f3582, %f3583, %f3584, %f3585}, {%r4274, %r4275, %r4276, %r4277, %r4278, %r4279, %r4280, %r4281}, {%r4290, %r4291, %r4292, %r4293, %r4294, %r4295, %r4296, %r4297}, {%f3546, %f3547, %f3548, %f3549, %f3550, %f3551, %f3552, %f3553};
	bar.sync 	0;
	ld.global.nc.v4.u32 	{%r4298, %r4299, %r4300, %r4301}, [%rd8+3584];
	st.shared.v4.u32 	[%r29], {%r4298, %r4299, %r4300, %r4301};
	ld.global.nc.v4.u32 	{%r4302, %r4303, %r4304, %r4305}, [%rd10+3584];
	st.shared.v4.u32 	[%r29+640], {%r4302, %r4303, %r4304, %r4305};
	ld.global.nc.v4.u32 	{%r4306, %r4307, %r4308, %r4309}, [%rd12+3584];
	st.shared.v4.u32 	[%r20], {%r4306, %r4307, %r4308, %r4309};
	bar.sync 	0;
	wmma.load.a.sync.aligned.row.m16n16k16.shared.f16 	{%r4310, %r4311, %r4312, %r4313, %r4314, %r4315, %r4316, %r4317}, [%r45], %r46;
	wmma.load.a.sync.aligned.row.m16n16k16.shared.f16 	{%r4318, %r4319, %r4320, %r4321, %r4322, %r4323, %r4324, %r4325}, [%r55], %r46;
	wmma.load.b.sync.aligned.col.m16n16k16.shared.f16 	{%r4326, %r4327, %r4328, %r4329, %r4330, %r4331, %r4332, %r4333}, [%r64], %r46;
	wmma.load.b.sync.aligned.col.m16n16k16.shared.f16 	{%r4334, %r4335, %r4336, %r4337, %r4338, %r4339, %r4340, %r4341}, [%r73], %r46;
	wmma.mma.sync.aligned.row.col.m16n16k16.f32.f32 {%f3586, %f3587, %f3588, %f3589, %f3590, %f3591, %f3592, %f3593}, {%r4310, %r4311, %r4312, %r4313, %r4314, %r4315, %r4316, %r4317}, {%r4326, %r4327, %r4328, %r4329, %r4330, %r4331, %r4332, %r4333}, {%f3554, %f3555, %f3556, %f3557, %f3558, %f3559, %f3560, %f3561};
	wmma.mma.sync.aligned.row.col.m16n16k16.f32.f32 {%f3594, %f3595, %f3596, %f3597, %f3598, %f3599, %f3600, %f3601}, {%r4310, %r4311, %r4312, %r4313, %r4314, %r4315, %r4316, %r4317}, {%r4334, %r4335, %r4336, %r4337, %r4338, %r4339, %r4340, %r4341}, {%f3562, %f3563, %f3564, %f3565, %f3566, %f3567, %f3568, %f3569};
	wmma.mma.sync.aligned.row.col.m16n16k16.f32.f32 {%f3602, %f3603, %f3604, %f3605, %f3606, %f3607, %f3608, %f3609}, {%r4318, %r4319, %r4320, %r4321, %r4322, %r4323, %r4324, %r4325}, {%r4326, %r4327, %r4328, %r4329, %r4330, %r4331, %r4332, %r4333}, {%f3570, %f3571, %f3572, %f3573, %f3574, %f3575, %f3576, %f3577};
	wmma.mma.sync.aligned.row.col.m16n16k16.f32.f32 {%f3610, %f3611, %f3612, %f3613, %f3614, %f3615, %f3616, %f3617}, {%r4318, %r4319, %r4320, %r4321, %r4322, %r4323, %r4324, %r4325}, {%r4334, %r4335, %r4336, %r4337, %r4338, %r4339, %r4340, %r4341}, {%f3578, %f3579, %f3580, %f3581, %f3582, %f3583, %f3584, %f3585};
	wmma.load.a.sync.aligned.row.m16n16k16.shared.f16 	{%r4342, %r4343, %r4344, %r4345, %r4346, %r4347, %r4348, %r4349}, [%r82], %r46;
	wmma.load.a.sync.aligned.row.m16n16k16.shared.f16 	{%r4350, %r4351, %r4352, %r4353, %r4354, %r4355, %r4356, %r4357}, [%r91], %r46;
	wmma.load.b.sync.aligned.col.m16n16k16.shared.f16 	{%r4358, %r4359, %r4360, %r4361, %r4362, %r4363, %r4364, %r4365}, [%r100], %r46;
	wmma.load.b.sync.aligned.col.m16n16k16.shared.f16 	{%r4366, %r4367, %r4368, %r4369, %r4370, %r4371, %r4372, %r4373}, [%r109], %r46;
	wmma.mma.sync.aligned.row.col.m16n16k16.f32.f32 {%f3618, %f3619, %f3620, %f3621, %f3622, %f3623, %f3624, %f3625}, {%r4342, %r4343, %r4344, %r4345, %r4346, %r4347, %r4348, %r4349}, {%r4358, %r4359, %r4360, %r4361, %r4362, %r4363, %r4364, %r4365}, {%f3586, %f3587, %f3588, %f3589, %f3590, %f3591, %f3592, %f3593};
	wmma.mma.sync.aligned.row.col.m16n16k16.f32.f32 {%f3626, %f3627, %f3628, %f3629, %f3630, %f3631, %f3632, %f3633}, {%r4342, %r4343, %r4344, %r4345, %r4346, %r4347, %r4348, %r4349}, {%r4366, %r4367, %r4368, %r4369, %r4370, %r4371, %r4372, %r4373}, {%f3594, %f3595, %f3596, %f3597, %f3598, %f3599, %f3600, %f3601};
	wmma.mma.sync.aligned.row.col.m16n16k16.f32.f32 {%f3634, %f3635, %f3636, %f3637, %f3638, %f3639, %f3640, %f3641}, {%r4350, %r4351, %r4352, %r4353, %r4354, %r4355, %r4356, %r4357}, {%r4358, %r4359, %r4360, %r4361, %r4362, %r4363, %r4364, %r4365}, {%f3602, %f3603, %f3604, %f3605, %f3606, %f3607, %f3608, %f3609};
	wmma.mma.sync.aligned.row.col.m16n16k16.f32.f32 {%f3642, %f3643, %f3644, %f3645, %f3646, %f3647, %f3648, %f3649}, {%r4350, %r4351, %r4352, %r4353, %r4354, %r4355, %r4356, %r4357}, {%r4366, %r4367, %r4368, %r4369, %r4370, %r4371, %r4372, %r4373}, {%f3610, %f3611, %f3612, %f3613, %f3614, %f3615, %f3616, %f3617};
	bar.sync 	0;
	ld.global.nc.v4.u32 	{%r4374, %r4375, %r4376, %r4377}, [%rd8+3648];
	st.shared.v4.u32 	[%r29], {%r4374, %r4375, %r4376, %r4377};
	ld.global.nc.v4.u32 	{%r4378, %r4379, %r4380, %r4381}, [%rd10+3648];
	st.shared.v4.u32 	[%r29+640], {%r4378, %r4379, %r4380, %r4381};
	ld.global.nc.v4.u32 	{%r4382, %r4383, %r4384, %r4385}, [%rd12+3648];
	st.shared.v4.u32 	[%r20], {%r4382, %r4383, %r4384, %r4385};
	bar.sync 	0;
	wmma.load.a.sync.aligned.row.m16n16k16.shared.f16 	{%r4386, %r4387, %r4388, %r4389, %r4390, %r4391, %r4392, %r4393}, [%r45], %r46;
	wmma.load.a.sync.aligned.row.m16n16k16.shared.f16 	{%r4394, %r4395, %r4396, %r4397, %r4398, %r4399, %r4400, %r4401}, [%r55], %r46;
	wmma.load.b.sync.aligned.col.m16n16k16.shared.f16 	{%r4402, %r4403, %r4404, %r4405, %r4406, %r4407, %r4408, %r4409}, [%r64], %r46;
	wmma.load.b.sync.aligned.col.m16n16k16.shared.f16 	{%r4410, %r4411, %r4412, %r4413, %r4414, %r4415, %r4416, %r4417}, [%r73], %r46;
	wmma.mma.sync.aligned.row.col.m16n16k16.f32.f32 {%f3650, %f3651, %f3652, %f3653, %f3654, %f3655, %f3656, %f3657}, {%r4386, %r4387, %r4388, %r4389, %r4390, %r4391, %r4392, %r4393}, {%r4402, %r4403, %r4404, %r4405, %r4406, %r4407, %r4408, %r4409}, {%f3618, %f3619, %f3620, %f3621, %f3622, %f3623, %f3624, %f3625};
	wmma.mma.sync.aligned.row.col.m16n16k16.f32.f32 {%f3658, %f3659, %f3660, %f3661, %f3662, %f3663, %f3664, %f3665}, {%r4386, %r4387, %r4388, %r4389, %r4390, %r4391, %r4392, %r4393}, {%r4410, %r4411, %r4412, %r4413, %r4414, %r4415, %r4416, %r4417}, {%f3626, %f3627, %f3628, %f3629, %f3630, %f3631, %f3632, %f3633};
	wmma.mma.sync.aligned.row.col.m16n16k16.f32.f32 {%f3666, %f3667, %f3668, %f3669, %f3670, %f3671, %f3672, %f3673}, {%r4394, %r4395, %r4396, %r4397, %r4398, %r4399, %r4400, %r4401}, {%r4402, %r4403, %r4404, %r4405, %r4406, %r4407, %r4408, %r4409}, {%f3634, %f3635, %f3636, %f3637, %f3638, %f3639, %f3640, %f3641};
	wmma.mma.sync.aligned.row.col.m16n16k16.f32.f32 {%f3674, %f3675, %f3676, %f3677, %f3678, %f3679, %f3680, %f3681}, {%r4394, %r4395, %r4396, %r4397, %r4398, %r4399, %r4400, %r4401}, {%r4410, %r4411, %r4412, %r4413, %r4414, %r4415, %r4416, %r4417}, {%f3642, %f3643, %f3644, %f3645, %f3646, %f3647, %f3648, %f3649};
	wmma.load.a.sync.aligned.row.m16n16k16.shared.f16 	{%r4418, %r4419, %r4420, %r4421, %r4422, %r4423, %r4424, %r4425}, [%r82], %r46;
	wmma.load.a.sync.aligned.row.m16n16k16.shared.f16 	{%r4426, %r4427, %r4428, %r4429, %r4430, %r4431, %r4432, %r4433}, [%r91], %r46;
	wmma.load.b.sync.aligned.col.m16n16k16.shared.f16 	{%r4434, %r4435, %r4436, %r4437, %r4438, %r4439, %r4440, %r4441}, [%r100], %r46;
	wmma.load.b.sync.aligned.col.m16n16k16.shared.f16 	{%r4442, %r4443, %r4444, %r4445, %r4446, %r4447, %r4448, %r4449}, [%r109], %r46;
	wmma.mma.sync.aligned.row.col.m16n16k16.f32.f32 {%f3682, %f3683, %f3684, %f3685, %f3686, %f3687, %f3688, %f3689}, {%r4418, %r4419, %r4420, %r4421, %r4422, %r4423, %r4424, %r4425}, {%r4434, %r4435, %r4436, %r4437, %r4438, %r4439, %r4440, %r4441}, {%f3650, %f3651, %f3652, %f3653, %f3654, %f3655, %f3656, %f3657};
	wmma.mma.sync.aligned.row.col.m16n16k16.f32.f32 {%f3690, %f3691, %f3692, %f3693, %f3694, %f3695, %f3696, %f3697}, {%r4418, %r4419, %r4420, %r4421, %r4422, %r4423, %r4424, %r4425}, {%r4442, %r4443, %r4444, %r4445, %r4446, %r4447, %r4448, %r4449}, {%f3658, %f3659, %f3660, %f3661, %f3662, %f3663, %f3664, %f3665};
	wmma.mma.sync.aligned.row.col.m16n16k16.f32.f32 {%f3698, %f3699, %f3700, %f3701, %f3702, %f3703, %f3704, %f3705}, {%r4426, %r4427, %r4428, %r4429, %r4430, %r4431, %r4432, %r4433}, {%r4434, %r4435, %r4436, %r4437, %r4438, %r4439, %r4440, %r4441}, {%f3666, %f3667, %f3668, %f3669, %f3670, %f3671, %f3672, %f3673};
	wmma.mma.sync.aligned.row.col.m16n16k16.f32.f32 {%f3706, %f3707, %f3708, %f3709, %f3710, %f3711, %f3712, %f3713}, {%r4426, %r4427, %r4428, %r4429, %r4430, %r4431, %r4432, %r4433}, {%r4442, %r4443, %r4444, %r4445, %r4446, %r4447, %r4448, %r4449}, {%f3674, %f3675, %f3676, %f3677, %f3678, %f3679, %f3680, %f3681};
	bar.sync 	0;
	ld.global.nc.v4.u32 	{%r4450, %r4451, %r4452, %r4453}, [%rd8+3712];
	st.shared.v4.u32 	[%r29], {%r4450, %r4451, %r4452, %r4453};
	ld.global.nc.v4.u32 	{%r4454, %r4455, %r4456, %r4457}, [%rd10+3712];
	st.shared.v4.u32 	[%r29+640], {%r4454, %r4455, %r4456, %r4457};
	ld.global.nc.v4.u32 	{%r4458, %r4459, %r4460, %r4461}, [%rd12+3712];
	st.shared.v4.u32 	[%r20], {%r4458, %r4459, %r4460, %r4461};
	bar.sync 	0;
	wmma.load.a.sync.aligned.row.m16n16k16.shared.f16 	{%r4462, %r4463, %r4464, %r4465, %r4466, %r4467, %r4468, %r4469}, [%r45], %r46;
	wmma.load.a.sync.aligned.row.m16n16k16.shared.f16 	{%r4470, %r4471, %r4472, %r4473, %r4474, %r4475, %r4476, %r4477}, [%r55], %r46;
	wmma.load.b.sync.aligned.col.m16n16k16.shared.f16 	{%r4478, %r4479, %r4480, %r4481, %r4482, %r4483, %r4484, %r4485}, [%r64], %r46;
	wmma.load.b.sync.aligned.col.m16n16k16.shared.f16 	{%r4486, %r4487, %r4488, %r4489, %r4490, %r4491, %r4492, %r4493}, [%r73], %r46;
	wmma.mma.sync.aligned.row.col.m16n16k16.f32.f32 {%f3714, %f3715, %f3716, %f3717, %f3718, %f3719, %f3720, %f3721}, {%r4462, %r4463, %r4464, %r4465, %r4466, %r4467, %r4468, %r4469}, {%r4478, %r4479, %r4480, %r4481, %r4482, %r4483, %r4484, %r4485}, {%f3682, %f3683, %f3684, %f3685, %f3686, %f3687, %f3688, %f3689};
	wmma.mma.sync.aligned.row.col.m16n16k16.f32.f32 {%f3722, %f3723, %f3724, %f3725, %f3726, %f3727, %f3728, %f3729}, {%r4462, %r4463, %r4464, %r4465, %r4466, %r4467, %r4468, %r4469}, {%r4486, %r4487, %r4488, %r4489, %r4490, %r4491, %r4492, %r4493}, {%f3690, %f3691, %f3692, %f3693, %f3694, %f3695, %f3696, %f3697};
	wmma.mma.sync.aligned.row.col.m16n16k16.f32.f32 {%f3730, %f3731, %f3732, %f3733, %f3734, %f3735, %f3736, %f3737}, {%r4470, %r4471, %r4472, %r4473, %r4474, %r4475, %r4476, %r4477}, {%r4478, %r4479, %r4480, %r4481, %r4482, %r4483, %r4484, %r4485}, {%f3698, %f3699, %f3700, %f3701, %f3702, %f3703, %f3704, %f3705};
	wmma.mma.sync.aligned.row.col.m16n16k16.f32.f32 {%f3738, %f3739, %f3740, %f3741, %f3742, %f3743, %f3744, %f3745}, {%r4470, %r4471, %r4472, %r4473, %r4474, %r4475, %r4476, %r4477}, {%r4486, %r4487, %r4488, %r4489, %r4490, %r4491, %r4492, %r4493}, {%f3706, %f3707, %f3708, %f3709, %f3710, %f3711, %f3712, %f3713};
	wmma.load.a.sync.aligned.row.m16n16k16.shared.f16 	{%r4494, %r4495, %r4496, %r4497, %r4498, %r4499, %r4500, %r4501}, [%r82], %r46;
	wmma.load.a.sync.aligned.row.m16n16k16.shared.f16 	{%r4502, %r4503, %r4504, %r4505, %r4506, %r4507, %r4508, %r4509}, [%r91], %r46;
	wmma.load.b.sync.aligned.col.m16n16k16.shared.f16 	{%r4510, %r4511, %r4512, %r4513, %r4514, %r4515, %r4516, %r4517}, [%r100], %r46;
	wmma.load.b.sync.aligned.col.m16n16k16.shared.f16 	{%r4518, %r4519, %r4520, %r4521, %r4522, %r4523, %r4524, %r4525}, [%r109], %r46;
	wmma.mma.sync.aligned.row.col.m16n16k16.f32.f32 {%f3746, %f3747, %f3748, %f3749, %f3750, %f3751, %f3752, %f3753}, {%r4494, %r4495, %r4496, %r4497, %r4498, %r4499, %r4500, %r4501}, {%r4510, %r4511, %r4512, %r4513, %r4514, %r4515, %r4516, %r4517}, {%f3714, %f3715, %f3716, %f3717, %f3718, %f3719, %f3720, %f3721};
	wmma.mma.sync.aligned.row.col.m16n16k16.f32.f32 {%f3754, %f3755, %f3756, %f3757, %f3758, %f3759, %f3760, %f3761}, {%r4494, %r4495, %r4496, %r4497, %r4498, %r4499, %r4500, %r4501}, {%r4518, %r4519, %r4520, %r4521, %r4522, %r4523, %r4524, %r4525}, {%f3722, %f3723, %f3724, %f3725, %f3726, %f3727, %f3728, %f3729};
	wmma.mma.sync.aligned.row.col.m16n16k16.f32.f32 {%f3762, %f3763, %f3764, %f3765, %f3766, %f3767, %f3768, %f3769}, {%r4502, %r4503, %r4504, %r4505, %r4506, %r4507, %r4508, %r4509}, {%r4510, %r4511, %r4512, %r4513, %r4514, %r4515, %r4516, %r4517}, {%f3730, %f3731, %f3732, %f3733, %f3734, %f3735, %f3736, %f3737};
	wmma.mma.sync.aligned.row.col.m16n16k16.f32.f32 {%f3770, %f3771, %f3772, %f3773, %f3774, %f3775, %f3776, %f3777}, {%r4502, %r4503, %r4504, %r4505, %r4506, %r4507, %r4508, %r4509}, {%r4518, %r4519, %r4520, %r4521, %r4522, %r4523, %r4524, %r4525}, {%f3738, %f3739, %f3740, %f3741, %f3742, %f3743, %f3744, %f3745};
	bar.sync 	0;
	ld.global.nc.v4.u32 	{%r4526, %r4527, %r4528, %r4529}, [%rd8+3776];
	st.shared.v4.u32 	[%r29], {%r4526, %r4527, %r4528, %r4529};
	ld.global.nc.v4.u32 	{%r4530, %r4531, %r4532, %r4533}, [%rd10+3776];
	st.shared.v4.u32 	[%r29+640], {%r4530, %r4531, %r4532, %r4533};
	ld.global.nc.v4.u32 	{%r4534, %r4535, %r4536, %r4537}, [%rd12+3776];
	st.shared.v4.u32 	[%r20], {%r4534, %r4535, %r4536, %r4537};
	bar.sync 	0;
	wmma.load.a.sync.aligned.row.m16n16k16.shared.f16 	{%r4538, %r4539, %r4540, %r4541, %r4542, %r4543, %r4544, %r4545}, [%r45], %r46;
	wmma.load.a.sync.aligned.row.m16n16k16.shared.f16 	{%r4546, %r4547, %r4548, %r4549, %r4550, %r4551, %r4552, %r4553}, [%r55], %r46;
	wmma.load.b.sync.aligned.col.m16n16k16.shared.f16 	{%r4554, %r4555, %r4556, %r4557, %r4558, %r4559, %r4560, %r4561}, [%r64], %r46;
	wmma.load.b.sync.aligned.col.m16n16k16.shared.f16 	{%r4562, %r4563, %r4564, %r4565, %r4566, %r4567, %r4568, %r4569}, [%r73], %r46;
	wmma.mma.sync.aligned.row.col.m16n16k16.f32.f32 {%f3778, %f3779, %f3780, %f3781, %f3782, %f3783, %f3784, %f3785}, {%r4538, %r4539, %r4540, %r4541, %r4542, %r4543, %r4544, %r4545}, {%r4554, %r4555, %r4556, %r4557, %r4558, %r4559, %r4560, %r4561}, {%f3746, %f3747, %f3748, %f3749, %f3750, %f3751, %f3752, %f3753};
	wmma.mma.sync.aligned.row.col.m16n16k16.f32.f32 {%f3786, %f3787, %f3788, %f3789, %f3790, %f3791, %f3792, %f3793}, {%r4538, %r4539, %r4540, %r4541, %r4542, %r4543, %r4544, %r4545}, {%r4562, %r4563, %r4564, %r4565, %r4566, %r4567, %r4568, %r4569}, {%f3754, %f3755, %f3756, %f3757, %f3758, %f3759, %f3760, %f3761};
	wmma.mma.sync.aligned.row.col.m16n16k16.f32.f32 {%f3794, %f3795, %f3796, %f3797, %f3798, %f3799, %f3800, %f3801}, {%r4546, %r4547, %r4548, %r4549, %r4550, %r4551, %r4552, %r4553}, {%r4554, %r4555, %r4556, %r4557, %r4558, %r4559, %r4560, %r4561}, {%f3762, %f3763, %f3764, %f3765, %f3766, %f3767, %f3768, %f3769};
	wmma.mma.sync.aligned.row.col.m16n16k16.f32.f32 {%f3802, %f3803, %f3804, %f3805, %f3806, %f3807, %f3808, %f3809}, {%r4546, %r4547, %r4548, %r4549, %r4550, %r4551, %r4552, %r4553}, {%r4562, %r4563, %r4564, %r4565, %r4566, %r4567, %r4568, %r4569}, {%f3770, %f3771, %f3772, %f3773, %f3774, %f3775, %f3776, %f3777};
	wmma.load.a.sync.aligned.row.m16n16k16.shared.f16 	{%r4570, %r4571, %r4572, %r4573, %r4574, %r4575, %r4576, %r4577}, [%r82], %r46;
	wmma.load.a.sync.aligned.row.m16n16k16.shared.f16 	{%r4578, %r4579, %r4580, %r4581, %r4582, %r4583, %r4584, %r4585}, [%r91], %r46;
	wmma.load.b.sync.aligned.col.m16n16k16.shared.f16 	{%r4586, %r4587, %r4588, %r4589, %r4590, %r4591, %r4592, %r4593}, [%r100], %r46;
	wmma.load.b.sync.aligned.col.m16n16k16.shared.f16 	{%r4594, %r4595, %r4596, %r4597, %r4598, %r4599, %r4600, %r4601}, [%r109], %r46;
	wmma.mma.sync.aligned.row.col.m16n16k16.f32.f32 {%f3810, %f3811, %f3812, %f3813, %f3814, %f3815, %f3816, %f3817}, {%r4570, %r4571, %r4572, %r4573, %r4574, %r4575, %r4576, %r4577}, {%r4586, %r4587, %r4588, %r4589, %r4590, %r4591, %r4592, %r4593}, {%f3778, %f3779, %f3780, %f3781, %f3782, %f3783, %f3784, %f3785};
	wmma.mma.sync.aligned.row.col.m16n16k16.f32.f32 {%f3818, %f3819, %f3820, %f3821, %f3822, %f3823, %f3824, %f3825}, {%r4570, %r4571, %r4572, %r4573, %r4574, %r4575, %r4576, %r4577}, {%r4594, %r4595, %r4596, %r4597, %r4598, %r4599, %r4600, %r4601}, {%f3786, %f3787, %f3788, %f3789, %f3790, %f3791, %f3792, %f3793};
	wmma.mma.sync.aligned.row.col.m16n16k16.f32.f32 {%f3826, %f3827, %f3828, %f3829, %f3830, %f3831, %f3832, %f3833}, {%r4578, %r4579, %r4580, %r4581, %r4582, %r4583, %r4584, %r4585}, {%r4586, %r4587, %r4588, %r4589, %r4590, %r4591, %r4592, %r4593}, {%f3794, %f3795, %f3796, %f3797, %f3798, %f3799, %f3800, %f3801};
	wmma.mma.sync.aligned.row.col.m16n16k16.f32.f32 {%f3834, %f3835, %f3836, %f3837, %f3838, %f3839, %f3840, %f3841}, {%r4578, %r4579, %r4580, %r4581, %r4582, %r4583, %r4584, %r4585}, {%r4594, %r4595, %r4596, %r4597, %r4598, %r4599, %r4600, %r4601}, {%f3802, %f3803, %f3804, %f3805, %f3806, %f3807, %f3808, %f3809};
	bar.sync 	0;
	ld.global.nc.v4.u32 	{%r4602, %r4603, %r4604, %r4605}, [%rd8+3840];
	st.shared.v4.u32 	[%r29], {%r4602, %r4603, %r4604, %r4605};
	ld.global.nc.v4.u32 	{%r4606, %r4607, %r4608, %r4609}, [%rd10+3840];
	st.shared.v4.u32 	[%r29+640], {%r4606, %r4607, %r4608, %r4609};
	ld.global.nc.v4.u32 	{%r4610, %r4611, %r4612, %r4613}, [%rd12+3840];
	st.shared.v4.u32 	[%r20], {%r4610, %r4611, %r4612, %r4613};
	bar.sync 	0;
	wmma.load.a.sync.aligned.row.m16n16k16.shared.f16 	{%r4614, %r4615, %r4616, %r4617, %r4618, %r4619, %r4620, %r4621}, [%r45], %r46;
	wmma.load.a.sync.aligned.row.m16n16k16.shared.f16 	{%r4622, %r4623, %r4624, %r4625, %r4626, %r4627, %r4628, %r4629}, [%r55], %r46;
	wmma.load.b.sync.aligned.col.m16n16k16.shared.f16 	{%r4630, %r4631, %r4632, %r4633, %r4634, %r4635, %r4636, %r4637}, [%r64], %r46;
	wmma.load.b.sync.aligned.col.m16n16k16.shared.f16 	{%r4638, %r4639, %r4640, %r4641, %r4642, %r4643, %r4644, %r4645}, [%r73], %r46;
	wmma.mma.sync.aligned.row.col.m16n16k16.f32.f32 {%f3842, %f3843, %f3844, %f3845, %f3846, %f3847, %f3848, %f3849}, {%r4614, %r4615, %r4616, %r4617, %r4618, %r4619, %r4620, %r4621}, {%r4630, %r4631, %r4632, %r4633, %r4634, %r4635, %r4636, %r4637}, {%f3810, %f3811, %f3812, %f3813, %f3814, %f3815, %f3816, %f3817};
	wmma.mma.sync.aligned.row.col.m16n16k16.f32.f32 {%f3850, %f3851, %f3852, %f3853, %f3854, %f3855, %f3856, %f3857}, {%r4614, %r4615, %r4616, %r4617, %r4618, %r4619, %r4620, %r4621}, {%r4638, %r4639, %r4640, %r4641, %r4642, %r4643, %r4644, %r4645}, {%f3818, %f3819, %f3820, %f3821, %f3822, %f3823, %f3824, %f3825};
	wmma.mma.sync.aligned.row.col.m16n16k16.f32.f32 {%f3858, %f3859, %f3860, %f3861, %f3862, %f3863, %f3864, %f3865}, {%r4622, %r4623, %r4624, %r4625, %r4626, %r4627, %r4628, %r4629}, {%r4630, %r4631, %r4632, %r4633, %r4634, %r4635, %r4636, %r4637}, {%f3826, %f3827, %f3828, %f3829, %f3830, %f3831, %f3832, %f3833};
	wmma.mma.sync.aligned.row.col.m16n16k16.f32.f32 {%f3866, %f3867, %f3868, %f3869, %f3870, %f3871, %f3872, %f3873}, {%r4622, %r4623, %r4624, %r4625, %r4626, %r4627, %r4628, %r4629}, {%r4638, %r4639, %r4640, %r4641, %r4642, %r4643, %r4644, %r4645}, {%f3834, %f3835, %f3836, %f3837, %f3838, %f3839, %f3840, %f3841};
	wmma.load.a.sync.aligned.row.m16n16k16.shared.f16 	{%r4646, %r4647, %r4648, %r4649, %r4650, %r4651, %r4652, %r4653}, [%r82], %r46;
	wmma.load.a.sync.aligned.row.m16n16k16.shared.f16 	{%r4654, %r4655, %r4656, %r4657, %r4658, %r4659, %r4660, %r4661}, [%r91], %r46;
	wmma.load.b.sync.aligned.col.m16n16k16.shared.f16 	{%r4662, %r4663, %r4664, %r4665, %r4666, %r4667, %r4668, %r4669}, [%r100], %r46;
	wmma.load.b.sync.aligned.col.m16n16k16.shared.f16 	{%r4670, %r4671, %r4672, %r4673, %r4674, %r4675, %r4676, %r4677}, [%r109], %r46;
	wmma.mma.sync.aligned.row.col.m16n16k16.f32.f32 {%f3874, %f3875, %f3876, %f3877, %f3878, %f3879, %f3880, %f3881}, {%r4646, %r4647, %r4648, %r4649, %r4650, %r4651, %r4652, %r4653}, {%r4662, %r4663, %r4664, %r4665, %r4666, %r4667, %r4668, %r4669}, {%f3842, %f3843, %f3844, %f3845, %f3846, %f3847, %f3848, %f3849};
	wmma.mma.sync.aligned.row.col.m16n16k16.f32.f32 {%f3882, %f3883, %f3884, %f3885, %f3886, %f3887, %f3888, %f3889}, {%r4646, %r4647, %r4648, %r4649, %r4650, %r4651, %r4652, %r4653}, {%r4670, %r4671, %r4672, %r4673, %r4674, %r4675, %r4676, %r4677}, {%f3850, %f3851, %f3852, %f3853, %f3854, %f3855, %f3856, %f3857};
	wmma.mma.sync.aligned.row.col.m16n16k16.f32.f32 {%f3890, %f3891, %f3892, %f3893, %f3894, %f3895, %f3896, %f3897}, {%r4654, %r4655, %r4656, %r4657, %r4658, %r4659, %r4660, %r4661}, {%r4662, %r4663, %r4664, %r4665, %r4666, %r4667, %r4668, %r4669}, {%f3858, %f3859, %f3860, %f3861, %f3862, %f3863, %f3864, %f3865};
	wmma.mma.sync.aligned.row.col.m16n16k16.f32.f32 {%f3898, %f3899, %f3900, %f3901, %f3902, %f3903, %f3904, %f3905}, {%r4654, %r4655, %r4656, %r4657, %r4658, %r4659, %r4660, %r4661}, {%r4670, %r4671, %r4672, %r4673, %r4674, %r4675, %r4676, %r4677}, {%f3866, %f3867, %f3868, %f3869, %f3870, %f3871, %f3872, %f3873};
	bar.sync 	0;
	ld.global.nc.v4.u32 	{%r4678, %r4679, %r4680, %r4681}, [%rd8+3904];
	st.shared.v4.u32 	[%r29], {%r4678, %r4679, %r4680, %r4681};
	ld.global.nc.v4.u32 	{%r4682, %r4683, %r4684, %r4685}, [%rd10+3904];
	st.shared.v4.u32 	[%r29+640], {%r4682, %r4683, %r4684, %r4685};
	ld.global.nc.v4.u32 	{%r4686, %r4687, %r4688, %r4689}, [%rd12+3904];
	st.shared.v4.u32 	[%r20], {%r4686, %r4687, %r4688, %r4689};
	bar.sync 	0;
	wmma.load.a.sync.aligned.row.m16n16k16.shared.f16 	{%r4690, %r4691, %r4692, %r4693, %r4694, %r4695, %r4696, %r4697}, [%r45], %r46;
	wmma.load.a.sync.aligned.row.m16n16k16.shared.f16 	{%r4698, %r4699, %r4700, %r4701, %r4702, %r4703, %r4704, %r4705}, [%r55], %r46;
	wmma.load.b.sync.aligned.col.m16n16k16.shared.f16 	{%r4706, %r4707, %r4708, %r4709, %r4710, %r4711, %r4712, %r4713}, [%r64], %r46;
	wmma.load.b.sync.aligned.col.m16n16k16.shared.f16 	{%r4714, %r4715, %r4716, %r4717, %r4718, %r4719, %r4720, %r4721}, [%r73], %r46;
	wmma.mma.sync.aligned.row.col.m16n16k16.f32.f32 {%f3906, %f3907, %f3908, %f3909, %f3910, %f3911, %f3912, %f3913}, {%r4690, %r4691, %r4692, %r4693, %r4694, %r4695, %r4696, %r4697}, {%r4706, %r4707, %r4708, %r4709, %r4710, %r4711, %r4712, %r4713}, {%f3874, %f3875, %f3876, %f3877, %f3878, %f3879, %f3880, %f3881};
	wmma.mma.sync.aligned.row.col.m16n16k16.f32.f32 {%f3914, %f3915, %f3916, %f3917, %f3918, %f3919, %f3920, %f3921}, {%r4690, %r4691, %r4692, %r4693, %r4694, %r4695, %r4696, %r4697}, {%r4714, %r4715, %r4716, %r4717, %r4718, %r4719, %r4720, %r4721}, {%f3882, %f3883, %f3884, %f3885, %f3886, %f3887, %f3888, %f3889};
	wmma.mma.sync.aligned.row.col.m16n16k16.f32.f32 {%f3922, %f3923, %f3924, %f3925, %f3926, %f3927, %f3928, %f3929}, {%r4698, %r4699, %r4700, %r4701, %r4702, %r4703, %r4704, %r4705}, {%r4706, %r4707, %r4708, %r4709, %r4710, %r4711, %r4712, %r4713}, {%f3890, %f3891, %f3892, %f3893, %f3894, %f3895, %f3896, %f3897};
	wmma.mma.sync.aligned.row.col.m16n16k16.f32.f32 {%f3930, %f3931, %f3932, %f3933, %f3934, %f3935, %f3936, %f3937}, {%r4698, %r4699, %r4700, %r4701, %r4702, %r4703, %r4704, %r4705}, {%r4714, %r4715, %r4716, %r4717, %r4718, %r4719, %r4720, %r4721}, {%f3898, %f3899, %f3900, %f3901, %f3902, %f3903, %f3904, %f3905};
	wmma.load.a.sync.aligned.row.m16n16k16.shared.f16 	{%r4722, %r4723, %r4724, %r4725, %r4726, %r4727, %r4728, %r4729}, [%r82], %r46;
	wmma.load.a.sync.aligned.row.m16n16k16.shared.f16 	{%r4730, %r4731, %r4732, %r4733, %r4734, %r4735, %r4736, %r4737}, [%r91], %r46;
	wmma.load.b.sync.aligned.col.m16n16k16.shared.f16 	{%r4738, %r4739, %r4740, %r4741, %r4742, %r4743, %r4744, %r4745}, [%r100], %r46;
	wmma.load.b.sync.aligned.col.m16n16k16.shared.f16 	{%r4746, %r4747, %r4748, %r4749, %r4750, %r4751, %r4752, %r4753}, [%r109], %r46;
	wmma.mma.sync.aligned.row.col.m16n16k16.f32.f32 {%f3938, %f3939, %f3940, %f3941, %f3942, %f3943, %f3944, %f3945}, {%r4722, %r4723, %r4724, %r4725, %r4726, %r4727, %r4728, %r4729}, {%r4738, %r4739, %r4740, %r4741, %r4742, %r4743, %r4744, %r4745}, {%f3906, %f3907, %f3908, %f3909, %f3910, %f3911, %f3912, %f3913};
	wmma.mma.sync.aligned.row.col.m16n16k16.f32.f32 {%f3946, %f3947, %f3948, %f3949, %f3950, %f3951, %f3952, %f3953}, {%r4722, %r4723, %r4724, %r4725, %r4726, %r4727, %r4728, %r4729}, {%r4746, %r4747, %r4748, %r4749, %r4750, %r4751, %r4752, %r4753}, {%f3914, %f3915, %f3916, %f3917, %f3918, %f3919, %f3920, %f3921};
	wmma.mma.sync.aligned.row.col.m16n16k16.f32.f32 {%f3954, %f3955, %f3956, %f3957, %f3958, %f3959, %f3960, %f3961}, {%r4730, %r4731, %r4732, %r4733, %r4734, %r4735, %r4736, %r4737}, {%r4738, %r4739, %r4740, %r4741, %r4742, %r4743, %r4744, %r4745}, {%f3922, %f3923, %f3924, %f3925, %f3926, %f3927, %f3928, %f3929};
	wmma.mma.sync.aligned.row.col.m16n16k16.f32.f32 {%f3962, %f3963, %f3964, %f3965, %f3966, %f3967, %f3968, %f3969}, {%r4730, %r4731, %r4732, %r4733, %r4734, %r4735, %r4736, %r4737}, {%r4746, %r4747, %r4748, %r4749, %r4750, %r4751, %r4752, %r4753}, {%f3930, %f3931, %f3932, %f3933, %f3934, %f3935, %f3936, %f3937};
	bar.sync 	0;
	ld.global.nc.v4.u32 	{%r4754, %r4755, %r4756, %r4757}, [%rd8+3968];
	st.shared.v4.u32 	[%r29], {%r4754, %r4755, %r4756, %r4757};
	ld.global.nc.v4.u32 	{%r4758, %r4759, %r4760, %r4761}, [%rd10+3968];
	st.shared.v4.u32 	[%r29+640], {%r4758, %r4759, %r4760, %r4761};
	ld.global.nc.v4.u32 	{%r4762, %r4763, %r4764, %r4765}, [%rd12+3968];
	st.shared.v4.u32 	[%r20], {%r4762, %r4763, %r4764, %r4765};
	bar.sync 	0;
	wmma.load.a.sync.aligned.row.m16n16k16.shared.f16 	{%r4766, %r4767, %r4768, %r4769, %r4770, %r4771, %r4772, %r4773}, [%r45], %r46;
	wmma.load.a.sync.aligned.row.m16n16k16.shared.f16 	{%r4774, %r4775, %r4776, %r4777, %r4778, %r4779, %r4780, %r4781}, [%r55], %r46;
	wmma.load.b.sync.aligned.col.m16n16k16.shared.f16 	{%r4782, %r4783, %r4784, %r4785, %r4786, %r4787, %r4788, %r4789}, [%r64], %r46;
	wmma.load.b.sync.aligned.col.m16n16k16.shared.f16 	{%r4790, %r4791, %r4792, %r4793, %r4794, %r4795, %r4796, %r4797}, [%r73], %r46;
	wmma.mma.sync.aligned.row.col.m16n16k16.f32.f32 {%f3970, %f3971, %f3972, %f3973, %f3974, %f3975, %f3976, %f3977}, {%r4766, %r4767, %r4768, %r4769, %r4770, %r4771, %r4772, %r4773}, {%r4782, %r4783, %r4784, %r4785, %r4786, %r4787, %r4788, %r4789}, {%f3938, %f3939, %f3940, %f3941, %f3942, %f3943, %f3944, %f3945};
	wmma.mma.sync.aligned.row.col.m16n16k16.f32.f32 {%f3978, %f3979, %f3980, %f3981, %f3982, %f3983, %f3984, %f3985}, {%r4766, %r4767, %r4768, %r4769, %r4770, %r4771, %r4772, %r4773}, {%r4790, %r4791, %r4792, %r4793, %r4794, %r4795, %r4796, %r4797}, {%f3946, %f3947, %f3948, %f3949, %f3950, %f3951, %f3952, %f3953};
	wmma.mma.sync.aligned.row.col.m16n16k16.f32.f32 {%f3986, %f3987, %f3988, %f3989, %f3990, %f3991, %f3992, %f3993}, {%r4774, %r4775, %r4776, %r4777, %r4778, %r4779, %r4780, %r4781}, {%r4782, %r4783, %r4784, %r4785, %r4786, %r4787, %r4788, %r4789}, {%f3954, %f3955, %f3956, %f3957, %f3958, %f3959, %f3960, %f3961};
	wmma.mma.sync.aligned.row.col.m16n16k16.f32.f32 {%f3994, %f3995, %f3996, %f3997, %f3998, %f3999, %f4000, %f4001}, {%r4774, %r4775, %r4776, %r4777, %r4778, %r4779, %r4780, %r4781}, {%r4790, %r4791, %r4792, %r4793, %r4794, %r4795, %r4796, %r4797}, {%f3962, %f3963, %f3964, %f3965, %f3966, %f3967, %f3968, %f3969};
	wmma.load.a.sync.aligned.row.m16n16k16.shared.f16 	{%r4798, %r4799, %r4800, %r4801, %r4802, %r4803, %r4804, %r4805}, [%r82], %r46;
	wmma.load.a.sync.aligned.row.m16n16k16.shared.f16 	{%r4806, %r4807, %r4808, %r4809, %r4810, %r4811, %r4812, %r4813}, [%r91], %r46;
	wmma.load.b.sync.aligned.col.m16n16k16.shared.f16 	{%r4814, %r4815, %r4816, %r4817, %r4818, %r4819, %r4820, %r4821}, [%r100], %r46;
	wmma.load.b.sync.aligned.col.m16n16k16.shared.f16 	{%r4822, %r4823, %r4824, %r4825, %r4826, %r4827, %r4828, %r4829}, [%r109], %r46;
	wmma.mma.sync.aligned.row.col.m16n16k16.f32.f32 {%f4002, %f4003, %f4004, %f4005, %f4006, %f4007, %f4008, %f4009}, {%r4798, %r4799, %r4800, %r4801, %r4802, %r4803, %r4804, %r4805}, {%r4814, %r4815, %r4816, %r4817, %r4818, %r4819, %r4820, %r4821}, {%f3970, %f3971, %f3972, %f3973, %f3974, %f3975, %f3976, %f3977};
	wmma.mma.sync.aligned.row.col.m16n16k16.f32.f32 {%f4010, %f4011, %f4012, %f4013, %f4014, %f4015, %f4016, %f4017}, {%r4798, %r4799, %r4800, %r4801, %r4802, %r4803, %r4804, %r4805}, {%r4822, %r4823, %r4824, %r4825, %r4826, %r4827, %r4828, %r4829}, {%f3978, %f3979, %f3980, %f3981, %f3982, %f3983, %f3984, %f3985};
	wmma.mma.sync.aligned.row.col.m16n16k16.f32.f32 {%f4018, %f4019, %f4020, %f4021, %f4022, %f4023, %f4024, %f4025}, {%r4806, %r4807, %r4808, %r4809, %r4810, %r4811, %r4812, %r4813}, {%r4814, %r4815, %r4816, %r4817, %r4818, %r4819, %r4820, %r4821}, {%f3986, %f3987, %f3988, %f3989, %f3990, %f3991, %f3992, %f3993};
	wmma.mma.sync.aligned.row.col.m16n16k16.f32.f32 {%f4026, %f4027, %f4028, %f4029, %f4030, %f4031, %f4032, %f4033}, {%r4806, %r4807, %r4808, %r4809, %r4810, %r4811, %r4812, %r4813}, {%r4822, %r4823, %r4824, %r4825, %r4826, %r4827, %r4828, %r4829}, {%f3994, %f3995, %f3996, %f3997, %f3998, %f3999, %f4000, %f4001};
	bar.sync 	0;
	ld.global.nc.v4.u32 	{%r4830, %r4831, %r4832, %r4833}, [%rd8+4032];
	st.shared.v4.u32 	[%r29], {%r4830, %r4831, %r4832, %r4833};
	ld.global.nc.v4.u32 	{%r4834, %r4835, %r4836, %r4837}, [%rd10+4032];
	st.shared.v4.u32 	[%r29+640], {%r4834, %r4835, %r4836, %r4837};
	ld.global.nc.v4.u32 	{%r4838, %r4839, %r4840, %r4841}, [%rd12+4032];
	st.shared.v4.u32 	[%r20], {%r4838, %r4839, %r4840, %r4841};
	bar.sync 	0;
	wmma.load.a.sync.aligned.row.m16n16k16.shared.f16 	{%r4842, %r4843, %r4844, %r4845, %r4846, %r4847, %r4848, %r4849}, [%r45], %r46;
	wmma.load.a.sync.aligned.row.m16n16k16.shared.f16 	{%r4850, %r4851, %r4852, %r4853, %r4854, %r4855, %r4856, %r4857}, [%r55], %r46;
	wmma.load.b.sync.aligned.col.m16n16k16.shared.f16 	{%r4858, %r4859, %r4860, %r4861, %r4862, %r4863, %r4864, %r4865}, [%r64], %r46;
	wmma.load.b.sync.aligned.col.m16n16k16.shared.f16 	{%r4866, %r4867, %r4868, %r4869, %r4870, %r4871, %r4872, %r4873}, [%r73], %r46;
	wmma.mma.sync.aligned.row.col.m16n16k16.f32.f32 {%f4034, %f4035, %f4036, %f4037, %f4038, %f4039, %f4040, %f4041}, {%r4842, %r4843, %r4844, %r4845, %r4846, %r4847, %r4848, %r4849}, {%r4858, %r4859, %r4860, %r4861, %r4862, %r4863, %r4864, %r4865}, {%f4002, %f4003, %f4004, %f4005, %f4006, %f4007, %f4008, %f4009};
	wmma.mma.sync.aligned.row.col.m16n16k16.f32.f32 {%f4042, %f4043, %f4044, %f4045, %f4046, %f4047, %f4048, %f4049}, {%r4842, %r4843, %r4844, %r4845, %r4846, %r4847, %r4848, %r4849}, {%r4866, %r4867, %r4868, %r4869, %r4870, %r4871, %r4872, %r4873}, {%f4010, %f4011, %f4012, %f4013, %f4014, %f4015, %f4016, %f4017};
	wmma.mma.sync.aligned.row.col.m16n16k16.f32.f32 {%f4050, %f4051, %f4052, %f4053, %f4054, %f4055, %f4056, %f4057}, {%r4850, %r4851, %r4852, %r4853, %r4854, %r4855, %r4856, %r4857}, {%r4858, %r4859, %r4860, %r4861, %r4862, %r4863, %r4864, %r4865}, {%f4018, %f4019, %f4020, %f4021, %f4022, %f4023, %f4024, %f4025};
	wmma.mma.sync.aligned.row.col.m16n16k16.f32.f32 {%f4058, %f4059, %f4060, %f4061, %f4062, %f4063, %f4064, %f4065}, {%r4850, %r4851, %r4852, %r4853, %r4854, %r4855, %r4856, %r4857}, {%r4866, %r4867, %r4868, %r4869, %r4870, %r4871, %r4872, %r4873}, {%f4026, %f4027, %f4028, %f4029, %f4030, %f4031, %f4032, %f4033};
	wmma.load.a.sync.aligned.row.m16n16k16.shared.f16 	{%r4874, %r4875, %r4876, %r4877, %r4878, %r4879, %r4880, %r4881}, [%r82], %r46;
	wmma.load.a.sync.aligned.row.m16n16k16.shared.f16 	{%r4882, %r4883, %r4884, %r4885, %r4886, %r4887, %r4888, %r4889}, [%r91], %r46;
	wmma.load.b.sync.aligned.col.m16n16k16.shared.f16 	{%r4890, %r4891, %r4892, %r4893, %r4894, %r4895, %r4896, %r4897}, [%r100], %r46;
	wmma.load.b.sync.aligned.col.m16n16k16.shared.f16 	{%r4898, %r4899, %r4900, %r4901, %r4902, %r4903, %r4904, %r4905}, [%r109], %r46;
	wmma.mma.sync.aligned.row.col.m16n16k16.f32.f32 {%f4066, %f4067, %f4068, %f4069, %f4070, %f4071, %f4072, %f4073}, {%r4874, %r4875, %r4876, %r4877, %r4878, %r4879, %r4880, %r4881}, {%r4890, %r4891, %r4892, %r4893, %r4894, %r4895, %r4896, %r4897}, {%f4034, %f4035, %f4036, %f4037, %f4038, %f4039, %f4040, %f4041};
	wmma.mma.sync.aligned.row.col.m16n16k16.f32.f32 {%f4074, %f4075, %f4076, %f4077, %f4078, %f4079, %f4080, %f4081}, {%r4874, %r4875, %r4876, %r4877, %r4878, %r4879, %r4880, %r4881}, {%r4898, %r4899, %r4900, %r4901, %r4902, %r4903, %r4904, %r4905}, {%f4042, %f4043, %f4044, %f4045, %f4046, %f4047, %f4048, %f4049};
	wmma.mma.sync.aligned.row.col.m16n16k16.f32.f32 {%f4082, %f4083, %f4084, %f4085, %f4086, %f4087, %f4088, %f4089}, {%r4882, %r4883, %r4884, %r4885, %r4886, %r4887, %r4888, %r4889}, {%r4890, %r4891, %r4892, %r4893, %r4894, %r4895, %r4896, %r4897}, {%f4050, %f4051, %f4052, %f4053, %f4054, %f4055, %f4056, %f4057};
	wmma.mma.sync.aligned.row.col.m16n16k16.f32.f32 {%f4090, %f4091, %f4092, %f4093, %f4094, %f4095, %f4096, %f4097}, {%r4882, %r4883, %r4884, %r4885, %r4886, %r4887, %r4888, %r4889}, {%r4898, %r4899, %r4900, %r4901, %r4902, %r4903, %r4904, %r4905}, {%f4058, %f4059, %f4060, %f4061, %f4062, %f4063, %f4064, %f4065};
	bar.sync 	0;
	ld.global.nc.v4.u32 	{%r4906, %r4907, %r4908, %r4909}, [%rd8+4096];
	st.shared.v4.u32 	[%r29], {%r4906, %r4907, %r4908, %r4909};
	ld.global.nc.v4.u32 	{%r4910, %r4911, %r4912, %r4913}, [%rd10+4096];
	st.shared.v4.u32 	[%r29+640], {%r4910, %r4911, %r4912, %r4913};
	ld.global.nc.v4.u32 	{%r4914, %r4915, %r4916, %r4917}, [%rd12+4096];
	st.shared.v4.u32 	[%r20], {%r4914, %r4915, %r4916, %r4917};
	bar.sync 	0;
	wmma.load.a.sync.aligned.row.m16n16k16.shared.f16 	{%r4918, %r4919, %r4920, %r4921, %r4922, %r4923, %r4924, %r4925}, [%r45], %r46;
	wmma.load.a.sync.aligned.row.m16n16k16.shared.f16 	{%r4926, %r4927, %r4928, %r4929, %r4930, %r4931, %r4932, %r4933}, [%r55], %r46;
	wmma.load.b.sync.aligned.col.m16n16k16.shared.f16 	{%r4934, %r4935, %r4936, %r4937, %r4938, %r4939, %r4940, %r4941}, [%r64], %r46;
	wmma.load.b.sync.aligned.col.m16n16k16.shared.f16 	{%r4942, %r4943, %r4944, %r4945, %r4946, %r4947, %r4948, %r4949}, [%r73], %r46;
	wmma.mma.sync.aligned.row.col.m16n16k16.f32.f32 {%f4098, %f4099, %f4100, %f4101, %f4102, %f4103, %f4104, %f4105}, {%r4918, %r4919, %r4920, %r4921, %r4922, %r4923, %r4924, %r4925}, {%r4934, %r4935, %r4936, %r4937, %r4938, %r4939, %r4940, %r4941}, {%f4066, %f4067, %f4068, %f4069, %f4070, %f4071, %f4072, %f4073};
	wmma.mma.sync.aligned.row.col.m16n16k16.f32.f32 {%f4106, %f4107, %f4108, %f4109, %f4110, %f4111, %f4112, %f4113}, {%r4918, %r4919, %r4920, %r4921, %r4922, %r4923, %r4924, %r4925}, {%r4942, %r4943, %r4944, %r4945, %r4946, %r4947, %r4948, %r4949}, {%f4074, %f4075, %f4076, %f4077, %f4078, %f4079, %f4080, %f4081};
	wmma.mma.sync.aligned.row.col.m16n16k16.f32.f32 {%f4114, %f4115, %f4116, %f4117, %f4118, %f4119, %f4120, %f4121}, {%r4926, %r4927, %r4928, %r4929, %r4930, %r4931, %r4932, %r4933}, {%r4934, %r4935, %r4936, %r4937, %r4938, %r4939, %r4940, %r4941}, {%f4082, %f4083, %f4084, %f4085, %f4086, %f4087, %f4088, %f4089};
	wmma.mma.sync.aligned.row.col.m16n16k16.f32.f32 {%f4122, %f4123, %f4124, %f4125, %f4126, %f4127, %f4128, %f4129}, {%r4926, %r4927, %r4928, %r4929, %r4930, %r4931, %r4932, %r4933}, {%r4942, %r4943, %r4944, %r4945, %r4946, %r4947, %r4948, %r4949}, {%f4090, %f4091, %f4092, %f4093, %f4094, %f4095, %f4096, %f4097};
	wmma.load.a.sync.aligned.row.m16n16k16.shared.f16 	{%r4950, %r4951, %r4952, %r4953, %r4954, %r4955, %r4956, %r4957}, [%r82], %r46;
	wmma.load.a.sync.aligned.row.m16n16k16.shared.f16 	{%r4958, %r4959, %r4960, %r4961, %r4962, %r4963, %r4964, %r4965}, [%r91], %r46;
	wmma.load.b.sync.aligned.col.m16n16k16.shared.f16 	{%r4966, %r4967, %r4968, %r4969, %r4970, %r4971, %r4972, %r4973}, [%r100], %r46;
	wmma.load.b.sync.aligned.col.m16n16k16.shared.f16 	{%r4974, %r4975, %r4976, %r4977, %r4978, %r4979, %r4980, %r4981}, [%r109], %r46;
	wmma.mma.sync.aligned.row.col.m16n16k16.f32.f32 {%f4130, %f4131, %f4132, %f4133, %f4134, %f4135, %f4136, %f4137}, {%r4950, %r4951, %r4952, %r4953, %r4954, %r4955, %r4956, %r4957}, {%r4966, %r4967, %r4968, %r4969, %r4970, %r4971, %r4972, %r4973}, {%f4098, %f4099, %f4100, %f4101, %f4102, %f4103, %f4104, %f4105};
	wmma.mma.sync.aligned.row.col.m16n16k16.f32.f32 {%f4138, %f4139, %f4140, %f4141, %f4142, %f4143, %f4144, %f4145}, {%r4950, %r4951, %r4952, %r4953, %r4954, %r4955, %r4956, %r4957}, {%r4974, %r4975, %r4976, %r4977, %r4978, %r4979, %r4980, %r4981}, {%f4106, %f4107, %f4108, %f4109, %f4110, %f4111, %f4112, %f4113};
	wmma.mma.sync.aligned.row.col.m16n16k16.f32.f32 {%f4146, %f4147, %f4148, %f4149, %f4150, %f4151, %f4152, %f4153}, {%r4958, %r4959, %r4960, %r4961, %r4962, %r4963, %r4964, %r4965}, {%r4966, %r4967, %r4968, %r4969, %r4970, %r4971, %r4972, %r4973}, {%f4114, %f4115, %f4116, %f4117, %f4118, %f4119, %f4120, %f4121};
	wmma.mma.sync.aligned.row.col.m16n16k16.f32.f32 {%f4154, %f4155, %f4156, %f4157, %f4158, %f4159, %f4160, %f4161}, {%r4958, %r4959, %r4960, %r4961, %r4962, %r4963, %r4964, %r4965}, {%r4974, %r4975, %r4976, %r4977, %r4978, %r4979, %r4980, %r4981}, {%f4122, %f4123, %f4124, %f4125, %f4126, %f4127, %f4128, %f4129};
	bar.sync 	0;
	ld.global.nc.v4.u32 	{%r4982, %r4983, %r4984, %r4985}, [%rd8+4160];
	st.shared.v4.u32 	[%r29], {%r4982, %r4983, %r4984, %r4985};
	ld.global.nc.v4.u32 	{%r4986, %r4987, %r4988, %r4989}, [%rd10+4160];
	st.shared.v4.u32 	[%r29+640], {%r4986, %r4987, %r4988, %r4989};
	ld.global.nc.v4.u32 	{%r4990, %r4991, %r4992, %r4993}, [%rd12+4160];
	st.shared.v4.u32 	[%r20], {%r4990, %r4991, %r4992, %r4993};
	bar.sync 	0;
	wmma.load.a.sync.aligned.row.m16n16k16.shared.f16 	{%r4994, %r4995, %r4996, %r4997, %r4998, %r4999, %r5000, %r5001}, [%r45], %r46;
	wmma.load.a.sync.aligned.row.m16n16k16.shared.f16 	{%r5002, %r5003, %r5004, %r5005, %r5006, %r5007, %r5008, %r5009}, [%r55], %r46;
	wmma.load.b.sync.aligned.col.m16n16k16.shared.f16 	{%r5010, %r5011, %r5012, %r5013, %r5014, %r5015, %r5016, %r5017}, [%r64], %r46;
	wmma.load.b.sync.aligned.col.m16n16k16.shared.f16 	{%r5018, %r5019, %r5020, %r5021, %r5022, %r5023, %r5024, %r5025}, [%r73], %r46;
	wmma.mma.sync.aligned.row.col.m16n16k16.f32.f32 {%f4162, %f4163, %f4164, %f4165, %f4166, %f4167, %f4168, %f4169}, {%r4994, %r4995, %r4996, %r4997, %r4998, %r4999, %r5000, %r5001}, {%r5010, %r5011, %r5012, %r5013, %r5014, %r5015, %r5016, %r5017}, {%f4130, %f4131, %f4132, %f4133, %f4134, %f4135, %f4136, %f4137};
	wmma.mma.sync.aligned.row.col.m16n16k16.f32.f32 {%f4170, %f4171, %f4172, %f4173, %f4174, %f4175, %f4176, %f4177}, {%r4994, %r4995, %r4996, %r4997, %r4998, %r4999, %r5000, %r5001}, {%r5018, %r5019, %r5020, %r5021, %r5022, %r5023, %r5024, %r5025}, {%f4138, %f4139, %f4140, %f4141, %f4142, %f4143, %f4144, %f4145};
	wmma.mma.sync.aligned.row.col.m16n16k16.f32.f32 {%f4178, %f4179, %f4180, %f4181, %f4182, %f4183, %f4184, %f4185}, {%r5002, %r5003, %r5004, %r5005, %r5006, %r5007, %r5008, %r5009}, {%r5010, %r5011, %r5012, %r5013, %r5014, %r5015, %r5016, %r5017}, {%f4146, %f4147, %f4148, %f4149, %f4150, %f4151, %f4152, %f4153};
	wmma.mma.sync.aligned.row.col.m16n16k16.f32.f32 {%f4186, %f4187, %f4188, %f4189, %f4190, %f4191, %f4192, %f4193}, {%r5002, %r5003, %r5004, %r5005, %r5006, %r5007, %r5008, %r5009}, {%r5018, %r5019, %r5020, %r5021, %r5022, %r5023, %r5024, %r5025}, {%f4154, %f4155, %f4156, %f4157, %f4158, %f4159, %f4160, %f4161};
	wmma.load.a.sync.aligned.row.m16n16k16.shared.f16 	{%r5026, %r5027, %r5028, %r5029, %r5030, %r5031, %r5032, %r5033}, [%r82], %r46;
	wmma.load.a.sync.aligned.row.m16n16k16.shared.f16 	{%r5034, %r5035, %r5036, %r5037, %r5038, %r5039, %r5040, %r5041}, [%r91], %r46;
	wmma.load.b.sync.aligned.col.m16n16k16.shared.f16 	{%r5042, %r5043, %r5044, %r5045, %r5046, %r5047, %r5048, %r5049}, [%r100], %r46;
	wmma.load.b.sync.aligned.col.m16n16k16.shared.f16 	{%r5050, %r5051, %r5052, %r5053, %r5054, %r5055, %r5056, %r5057}, [%r109], %r46;
	wmma.mma.sync.aligned.row.col.m16n16k16.f32.f32 {%f4194, %f4195, %f4196, %f4197, %f4198, %f4199, %f4200, %f4201}, {%r5026, %r5027, %r5028, %r5029, %r5030, %r5031, %r5032, %r5033}, {%r5042, %r5043, %r5044, %r5045, %r5046, %r5047, %r5048, %r5049}, {%f4162, %f4163, %f4164, %f4165, %f4166, %f4167, %f4168, %f4169};
	wmma.mma.sync.aligned.row.col.m16n16k16.f32.f32 {%f4202, %f4203, %f4204, %f4205, %f4206, %f4207, %f4208, %f4209}, {%r5026, %r5027, %r5028, %r5029, %r5030, %r5031, %r5032, %r5033}, {%r5050, %r5051, %r5052, %r5053, %r5054, %r5055, %r5056, %r5057}, {%f4170, %f4171, %f4172, %f4173, %f4174, %f4175, %f4176, %f4177};
	wmma.mma.sync.aligned.row.col.m16n16k16.f32.f32 {%f4210, %f4211, %f4212, %f4213, %f4214, %f4215, %f4216, %f4217}, {%r5034, %r5035, %r5036, %r5037, %r5038, %r5039, %r5040, %r5041}, {%r5042, %r5043, %r5044, %r5045, %r5046, %r5047, %r5048, %r5049}, {%f4178, %f4179, %f4180, %f4181, %f4182, %f4183, %f4184, %f4185};
	wmma.mma.sync.aligned.row.col.m16n16k16.f32.f32 {%f4218, %f4219, %f4220, %f4221, %f4222, %f4223, %f4224, %f4225}, {%r5034, %r5035, %r5036, %r5037, %r5038, %r5039, %r5040, %r5041}, {%r5050, %r5051, %r5052, %r5053, %r5054, %r5055, %r5056, %r5057}, {%f4186, %f4187, %f4188, %f4189, %f4190, %f4191, %f4192, %f4193};
	bar.sync 	0;
	ld.global.nc.v4.u32 	{%r5058, %r5059, %r5060, %r5061}, [%rd8+4224];
	st.shared.v4.u32 	[%r29], {%r5058, %r5059, %r5060, %r5061};
	ld.global.nc.v4.u32 	{%r5062, %r5063, %r5064, %r5065}, [%rd10+4224];
	st.shared.v4.u32 	[%r29+640], {%r5062, %r5063, %r5064, %r5065};
	ld.global.nc.v4.u32 	{%r5066, %r5067, %r5068, %r5069}, [%rd12+4224];
	st.shared.v4.u32 	[%r20], {%r5066, %r5067, %r5068, %r5069};
	bar.sync 	0;
	wmma.load.a.sync.aligned.row.m16n16k16.shared.f16 	{%r5070, %r5071, %r5072, %r5073, %r5074, %r5075, %r5076, %r5077}, [%r45], %r46;
	wmma.load.a.sync.aligned.row.m16n16k16.shared.f16 	{%r5078, %r5079, %r5080, %r5081, %r5082, %r5083, %r5084, %r5085}, [%r55], %r46;
	wmma.load.b.sync.aligned.col.m16n16k16.shared.f16 	{%r5086, %r5087, %r5088, %r5089, %r5090, %r5091, %r5092, %r5093}, [%r64], %r46;
	wmma.load.b.sync.aligned.col.m16n16k16.shared.f16 	{%r5094, %r5095, %r5096, %r5097, %r5098, %r5099, %r5100, %r5101}, [%r73], %r46;
	wmma.mma.sync.aligned.row.col.m16n16k16.f32.f32 {%f4226, %f4227, %f4228, %f4229, %f4230, %f4231, %f4232, %f4233}, {%r5070, %r5071, %r5072, %r5073, %r5074, %r5075, %r5076, %r5077}, {%r5086, %r5087, %r5088, %r5089, %r5090, %r5091, %r5092, %r5093}, {%f4194, %f4195, %f4196, %f4197, %f4198, %f4199, %f4200, %f4201};
	wmma.mma.sync.aligned.row.col.m16n16k16.f32.f32 {%f4234, %f4235, %f4236, %f4237, %f4238, %f4239, %f4240, %f4241}, {%r5070, %r5071, %r5072, %r5073, %r5074, %r5075, %r5076, %r5077}, {%r5094, %r5095, %r5096, %r5097, %r5098, %r5099, %r5100, %r5101}, {%f4202, %f4203, %f4204, %f4205, %f4206, %f4207, %f4208, %f4209};
	wmma.mma.sync.aligned.row.col.m16n16k16.f32.f32 {%f4242, %f4243, %f4244, %f4245, %f4246, %f4247, %f4248, %f4249}, {%r5078, %r5079, %r5080, %r5081, %r5082, %r5083, %r5084, %r5085}, {%r5086, %r5087, %r5088, %r5089, %r5090, %r5091, %r5092, %r5093}, {%f4210, %f4211, %f4212, %f4213, %f4214, %f4215, %f4216, %f4217};
	wmma.mma.sync.aligned.row.col.m16n16k16.f32.f32 {%f4250, %f4251, %f4252, %f4253, %f4254, %f4255, %f4256, %f4257}, {%r5078, %r5079, %r5080, %r5081, %r5082, %r5083, %r5084, %r5085}, {%r5094, %r5095, %r5096, %r5097, %r5098, %r5099, %r5100, %r5101}, {%f4218, %f4219, %f4220, %f4221, %f4222, %f4223, %f4224, %f4225};
	wmma.load.a.sync.aligned.row.m16n16k16.shared.f16 	{%r5102, %r5103, %r5104, %r5105, %r5106, %r5107, %r5108, %r5109}, [%r82], %r46;
	wmma.load.a.sync.aligned.row.m16n16k16.shared.f16 	{%r5110, %r5111, %r5112, %r5113, %r5114, %r5115, %r5116, %r5117}, [%r91], %r46;
	wmma.load.b.sync.aligned.col.m16n16k16.shared.f16 	{%r5118, %r5119, %r5120, %r5121, %r5122, %r5123, %r5124, %r5125}, [%r100], %r46;
	wmma.load.b.sync.aligned.col.m16n16k16.shared.f16 	{%r5126, %r5127, %r5128, %r5129, %r5130, %r5131, %r5132, %r5133}, [%r109], %r46;
	wmma.mma.sync.aligned.row.col.m16n16k16.f32.f32 {%f4258, %f4259, %f4260, %f4261, %f4262, %f4263, %f4264, %f4265}, {%r5102, %r5103, %r5104, %r5105, %r5106, %r5107, %r5108, %r5109}, {%r5118, %r5119, %r5120, %r5121, %r5122, %r5123, %r5124, %r5125}, {%f4226, %f4227, %f4228, %f4229, %f4230, %f4231, %f4232, %f4233};
	wmma.mma.sync.aligned.row.col.m16n16k16.f32.f32 {%f4266, %f4267, %f4268, %f4269, %f4270, %f4271, %f4272, %f4273}, {%r5102, %r5103, %r5104, %r5105, %r5106, %r5107, %r5108, %r5109}, {%r5126, %r5127, %r5128, %r5129, %r5130, %r5131, %r5132, %r5133}, {%f4234, %f4235, %f4236, %f4237, %f4238, %f4239, %f4240, %f4241};
	wmma.mma.sync.aligned.row.col.m16n16k16.f32.f32 {%f4274, %f4275, %f4276, %f4277, %f4278, %f4279, %f4280, %f4281}, {%r5110, %r5111, %r5112, %r5113, %r5114, %r5115, %r5116, %r5117}, {%r5118, %r5119, %r5120, %r5121, %r5122, %r5123, %r5124, %r5125}, {%f4242, %f4243, %f4244, %f4245, %f4246, %f4247, %f4248, %f4249};
	wmma.mma.sync.aligned.row.col.m16n16k16.f32.f32 {%f4282, %f4283, %f4284, %f4285, %f4286, %f4287, %f4288, %f4289}, {%r5110, %r5111, %r5112, %r5113, %r5114, %r5115, %r5116, %r5117}, {%r5126, %r5127, %r5128, %r5129, %r5130, %r5131, %r5132, %r5133}, {%f4250, %f4251, %f4252, %f4253, %f4254, %f4255, %f4256, %f4257};
	bar.sync 	0;
	ld.global.nc.v4.u32 	{%r5134, %r5135, %r5136, %r5137}, [%rd8+4288];
	st.shared.v4.u32 	[%r29], {%r5134, %r5135, %r5136, %r5137};
	ld.global.nc.v4.u32 	{%r5138, %r5139, %r5140, %r5141}, [%rd10+4288];
	st.shared.v4.u32 	[%r29+640], {%r5138, %r5139, %r5140, %r5141};
	ld.global.nc.v4.u32 	{%r5142, %r5143, %r5144, %r5145}, [%rd12+4288];
	st.shared.v4.u32 	[%r20], {%r5142, %r5143, %r5144, %r5145};
	bar.sync 	0;
	wmma.load.a.sync.aligned.row.m16n16k16.shared.f16 	{%r5146, %r5147, %r5148, %r5149, %r5150, %r5151, %r5152, %r5153}, [%r45], %r46;
	wmma.load.a.sync.aligned.row.m16n16k16.shared.f16 	{%r5154, %r5155, %r5156, %r5157, %r5158, %r5159, %r5160, %r5161}, [%r55], %r46;
	wmma.load.b.sync.aligned.col.m16n16k16.shared.f16 	{%r5162, %r5163, %r5164, %r5165, %r5166, %r5167, %r5168, %r5169}, [%r64], %r46;
	wmma.load.b.sync.aligned.col.m16n16k16.shared.f16 	{%r5170, %r5171, %r5172, %r5173, %r5174, %r5175, %r5176, %r5177}, [%r73], %r46;
	wmma.mma.sync.aligned.row.col.m16n16k16.f32.f32 {%f4290, %f4291, %f4292, %f4293, %f4294, %f4295, %f4296, %f4297}, {%r5146, %r5147, %r5148, %r5149, %r5150, %r5151, %r5152, %r5153}, {%r5162, %r5163, %r5164, %r5165, %r5166, %r5167, %r5168, %r5169}, {%f4258, %f4259, %f4260, %f4261, %f4262, %f4263, %f4264, %f4265};
	wmma.mma.sync.aligned.row.col.m16n16k16.f32.f32 {%f4298, %f4299, %f4300, %f4301, %f4302, %f4303, %f4304, %f4305}, {%r5146, %r5147, %r5148, %r5149, %r5150, %r5151, %r5152, %r5153}, {%r5170, %r5171, %r5172, %r5173, %r5174, %r5175, %r5176, %r5177}, {%f4266, %f4267, %f4268, %f4269, %f4270, %f4271, %f4272, %f4273};
	wmma.mma.sync.aligned.row.col.m16n16k16.f32.f32 {%f4306, %f4307, %f4308, %f4309, %f4310, %f4311, %f4312, %f4313}, {%r5154, %r5155, %r5156, %r5157, %r5158, %r5159, %r5160, %r5161}, {%r5162, %r5163, %r5164, %r5165, %r5166, %r5167, %r5168, %r5169}, {%f4274, %f4275, %f4276, %f4277, %f4278, %f4279, %f4280, %f4281};
	wmma.mma.sync.aligned.row.col.m16n16k16.f32.f32 {%f4314, %f4315, %f4316, %f4317, %f4318, %f4319, %f4320, %f4321}, {%r5154, %r5155, %r5156, %r5157, %r5158, %r5159, %r5160, %r5161}, {%r5170, %r5171, %r5172, %r5173, %r5174, %r5175, %r5176, %r5177}, {%f4282, %f4283, %f4284, %f4285, %f4286, %f4287, %f4288, %f4289};
	wmma.load.a.sync.aligned.row.m16n16k16.shared.f16 	{%r5178, %r5179, %r5180, %r5181, %r5182, %r5183, %r5184, %r5185}, [%r82], %r46;
	wmma.load.a.sync.aligned.row.m16n16k16.shared.f16 	{%r5186, %r5187, %r5188, %r5189, %r5190, %r5191, %r5192, %r5193}, [%r91], %r46;
	wmma.load.b.sync.aligned.col.m16n16k16.shared.f16 	{%r5194, %r5195, %r5196, %r5197, %r5198, %r5199, %r5200, %r5201}, [%r100], %r46;
	wmma.load.b.sync.aligned.col.m16n16k16.shared.f16 	{%r5202, %r5203, %r5204, %r5205, %r5206, %r5207, %r5208, %r5209}, [%r109], %r46;
	wmma.mma.sync.aligned.row.col.m16n16k16.f32.f32 {%f4322, %f4323, %f4324, %f4325, %f4326, %f4327, %f4328, %f4329}, {%r5178, %r5179, %r5180, %r5181, %r5182, %r5183, %r5184, %r5185}, {%r5194, %r5195, %r5196, %r5197, %r5198, %r5199, %r5200, %r5201}, {%f4290, %f4291, %f4292, %f4293, %f4294, %f4295, %f4296, %f4297};
	wmma.mma.sync.aligned.row.col.m16n16k16.f32.f32 {%f4330, %f4331, %f4332, %f4333, %f4334, %f4335, %f4336, %f4337}, {%r5178, %r5179, %r5180, %r5181, %r5182, %r5183, %r5184, %r5185}, {%r5202, %r5203, %r5204, %r5205, %r5206, %r5207, %r5208, %r5209}, {%f4298, %f4299, %f4300, %f4301, %f4302, %f4303, %f4304, %f4305};
	wmma.mma.sync.aligned.row.col.m16n16k16.f32.f32 {%f4338, %f4339, %f4340, %f4341, %f4342, %f4343, %f4344, %f4345}, {%r5186, %r5187, %r5188, %r5189, %r5190, %r5191, %r5192, %r5193}, {%r5194, %r5195, %r5196, %r5197, %r5198, %r5199, %r5200, %r5201}, {%f4306, %f4307, %f4308, %f4309, %f4310, %f4311, %f4312, %f4313};
	wmma.mma.sync.aligned.row.col.m16n16k16.f32.f32 {%f4346, %f4347, %f4348, %f4349, %f4350, %f4351, %f4352, %f4353}, {%r5186, %r5187, %r5188, %r5189, %r5190, %r5191, %r5192, %r5193}, {%r5202, %r5203, %r5204, %r5205, %r5206, %r5207, %r5208, %r5209}, {%f4314, %f4315, %f4316, %f4317, %f4318, %f4319, %f4320, %f4321};
	bar.sync 	0;
	ld.global.nc.v4.u32 	{%r5210, %r5211, %r5212, %r5213}, [%rd8+4352];
	st.shared.v4.u32 	[%r29], {%r5210, %r5211, %r5212, %r5213};
	ld.global.nc.v4.u32 	{%r5214, %r5215, %r5216, %r5217}, [%rd10+4352];
	st.shared.v4.u32 	[%r29+640], {%r5214, %r5215, %r5216, %r5217};
	ld.global.nc.v4.u32 	{%r5218, %r5219, %r5220, %r5221}, [%rd12+4352];
	st.shared.v4.u32 	[%r20], {%r5218, %r5219, %r5220, %r5221};
	bar.sync 	0;
	wmma.load.a.sync.aligned.row.m16n16k16.shared.f16 	{%r5222, %r5223, %r5224, %r5225, %r5226, %r5227, %r5228, %r5229}, [%r45], %r46;
	wmma.load.a.sync.aligned.row.m16n16k16.shared.f16 	{%r5230, %r5231, %r5232, %r5233, %r5234, %r5235, %r5236, %r5237}, [%r55], %r46;
	wmma.load.b.sync.aligned.col.m16n16k16.shared.f16 	{%r5238, %r5239, %r5240, %r5241, %r5242, %r5243, %r5244, %r5245}, [%r64], %r46;
	wmma.load.b.sync.aligned.col.m16n16k16.shared.f16 	{%r5246, %r5247, %r5248, %r5249, %r5250, %r5251, %r5252, %r5253}, [%r73], %r46;
	wmma.mma.sync.aligned.row.col.m16n16k16.f32.f32 {%f4354, %f4355, %f4356, %f4357, %f4358, %f4359, %f4360, %f4361}, {%r5222, %r5223, %r5224, %r5225, %r5226, %r5227, %r5228, %r5229}, {%r5238, %r5239, %r5240, %r5241, %r5242, %r5243, %r5244, %r5245}, {%f4322, %f4323, %f4324, %f4325, %f4326, %f4327, %f4328, %f4329};
	wmma.mma.sync.aligned.row.col.m16n16k16.f32.f32 {%f4362, %f4363, %f4364, %f4365, %f4366, %f4367, %f4368, %f4369}, {%r5222, %r5223, %r5224, %r5225, %r5226, %r5227, %r5228, %r5229}, {%r5246, %r5247, %r5248, %r5249, %r5250, %r5251, %r5252, %r5253}, {%f4330, %f4331, %f4332, %f4333, %f4334, %f4335, %f4336, %f4337};
	wmma.mma.sync.aligned.row.col.m16n16k16.f32.f32 {%f4370, %f4371, %f4372, %f4373, %f4374, %f4375, %f4376, %f4377}, {%r5230, %r5231, %r5232, %r5233, %r5234, %r5235, %r5236, %r5237}, {%r5238, %r5239, %r5240, %r5241, %r5242, %r5243, %r5244, %r5245}, {%f4338, %f4339, %f4340, %f4341, %f4342, %f4343, %f4344, %f4345};
	wmma.mma.sync.aligned.row.col.m16n16k16.f32.f32 {%f4378, %f4379, %f4380, %f4381, %f4382, %f4383, %f4384, %f4385}, {%r5230, %r5231, %r5232, %r5233, %r5234, %r5235, %r5236, %r5237}, {%r5246, %r5247, %r5248, %r5249, %r5250, %r5251, %r5252, %r5253}, {%f4346, %f4347, %f4348, %f4349, %f4350, %f4351, %f4352, %f4353};
	wmma.load.a.sync.aligned.row.m16n16k16.shared.f16 	{%r5254, %r5255, %r5256, %r5257, %r5258, %r5259, %r5260, %r5261}, [%r82], %r46;
	wmma.load.a.sync.aligned.row.m16n16k16.shared.f16 	{%r5262, %r5263, %r5264, %r5265, %r5266, %r5267, %r5268, %r5269}, [%r91], %r46;
	wmma.load.b.sync.aligned.col.m16n16k16.shared.f16 	{%r5270, %r5271, %r5272, %r5273, %r5274, %r5275, %r5276, %r5277}, [%r100], %r46;
	wmma.load.b.sync.aligned.col.m16n16k16.shared.f16 	{%r5278, %r5279, %r5280, %r5281, %r5282, %r5283, %r5284, %r5285}, [%r109], %r46;
	wmma.mma.sync.aligned.row.col.m16n16k16.f32.f32 {%f4386, %f4387, %f4388, %f4389, %f4390, %f4391, %f4392, %f4393}, {%r5254, %r5255, %r5256, %r5257, %r5258, %r5259, %r5260, %r5261}, {%r5270, %r5271, %r5272, %r5273, %r5274, %r5275, %r5276, %r5277}, {%f4354, %f4355, %f4356, %f4357, %f4358, %f4359, %f4360, %f4361};
	wmma.mma.sync.aligned.row.col.m16n16k16.f32.f32 {%f4394, %f4395, %f4396, %f4397, %f4398, %f4399, %f4400, %f4401}, {%r5254, %r5255, %r5256, %r5257, %r5258, %r5259, %r5260, %r5261}, {%r5278, %r5279, %r5280, %r5281, %r5282, %r5283, %r5284, %r5285}, {%f4362, %f4363, %f4364, %f4365, %f4366, %f4367, %f4368, %f4369};
	wmma.mma.sync.aligned.row.col.m16n16k16.f32.f32 {%f4402, %f4403, %f4404, %f4405, %f4406, %f4407, %f4408, %f4409}, {%r5262, %r5263, %r5264, %r5265, %r5266, %r5267, %r5268, %r5269}, {%r5270, %r5271, %r5272, %r5273, %r5274, %r5275, %r5276, %r5277}, {%f4370, %f4371, %f4372, %f4373, %f4374, %f4375, %f4376, %f4377};
	wmma.mma.sync.aligned.row.col.m16n16k16.f32.f32 {%f4410, %f4411, %f4412, %f4413, %f4414, %f4415, %f4416, %f4417}, {%r5262, %r5263, %r5264, %r5265, %r5266, %r5267, %r5268, %r5269}, {%r5278, %r5279, %r5280, %r5281, %r5282, %r5283, %r5284, %r5285}, {%f4378, %f4379, %f4380, %f4381, %f4382, %f4383, %f4384, %f4385};
	bar.sync 	0;
	ld.global.nc.v4.u32 	{%r5286, %r5287, %r5288, %r5289}, [%rd8+4416];
	st.shared.v4.u32 	[%r29], {%r5286, %r5287, %r5288, %r5289};
	ld.global.nc.v4.u32 	{%r5290, %r5291, %r5292, %r5293}, [%rd10+4416];
	st.shared.v4.u32 	[%r29+640], {%r5290, %r5291, %r5292, %r5293};
	ld.global.nc.v4.u32 	{%r5294, %r5295, %r5296, %r5297}, [%rd12+4416];
	st.shared.v4.u32 	[%r20], {%r5294, %r5295, %r5296, %r5297};
	bar.sync 	0;
	wmma.load.a.sync.aligned.row.m16n16k16.shared.f16 	{%r5298, %r5299, %r5300, %r5301, %r5302, %r5303, %r5304, %r5305}, [%r45], %r46;
	wmma.load.a.sync.aligned.row.m16n16k16.shared.f16 	{%r5306, %r5307, %r5308, %r5309, %r5310, %r5311, %r5312, %r5313}, [%r55], %r46;
	wmma.load.b.sync.aligned.col.m16n16k16.shared.f16 	{%r5314, %r5315, %r5316, %r5317, %r5318, %r5319, %r5320, %r5321}, [%r64], %r46;
	wmma.load.b.sync.aligned.col.m16n16k16.shared.f16 	{%r5322, %r5323, %r5324, %r5325, %r5326, %r5327, %r5328, %r5329}, [%r73], %r46;
	wmma.mma.sync.aligned.row.col.m16n16k16.f32.f32 {%f4418, %f4419, %f4420, %f4421, %f4422, %f4423, %f4424, %f4425}, {%r5298, %r5299, %r5300, %r5301, %r5302, %r5303, %r5304, %r5305}, {%r5314, %r5315, %r5316, %r5317, %r5318, %r5319, %r5320, %r5321}, {%f4386, %f4387, %f4388, %f4389, %f4390, %f4391, %f4392, %f4393};
	wmma.mma.sync.aligned.row.col.m16n16k16.f32.f32 {%f4426, %f4427, %f4428, %f4429, %f4430, %f4431, %f4432, %f4433}, {%r5298, %r5299, %r5300, %r5301, %r5302, %r5303, %r5304, %r5305}, {%r5322, %r5323, %r5324, %r5325, %r5326, %r5327, %r5328, %r5329}, {%f4394, %f4395, %f4396, %f4397, %f4398, %f4399, %f4400, %f4401};
	wmma.mma.sync.aligned.row.col.m16n16k16.f32.f32 {%f4434, %f4435, %f4436, %f4437, %f4438, %f4439, %f4440, %f4441}, {%r5306, %r5307, %r5308, %r5309, %r5310, %r5311, %r5312, %r5313}, {%r5314, %r5315, %r5316, %r5317, %r5318, %r5319, %r5320, %r5321}, {%f4402, %f4403, %f4404, %f4405, %f4406, %f4407, %f4408, %f4409};
	wmma.mma.sync.aligned.row.col.m16n16k16.f32.f32 {%f4442, %f4443, %f4444, %f4445, %f4446, %f4447, %f4448, %f4449}, {%r5306, %r5307, %r5308, %r5309, %r5310, %r5311, %r5312, %r5313}, {%r5322, %r5323, %r5324, %r5325, %r5326, %r5327, %r5328, %r5329}, {%f4410, %f4411, %f4412, %f4413, %f4414, %f4415, %f4416, %f4417};
	wmma.load.a.sync.aligned.row.m16n16k16.shared.f16 	{%r5330, %r5331, %r5332, %r5333, %r5334, %r5335, %r5336, %r5337}, [%r82], %r46;
	wmma.load.a.sync.aligned.row.m16n16k16.shared.f16 	{%r5338, %r5339, %r5340, %r5341, %r5342, %r5343, %r5344, %r5345}, [%r91], %r46;
	wmma.load.b.sync.aligned.col.m16n16k16.shared.f16 	{%r5346, %r5347, %r5348, %r5349, %r5350, %r5351, %r5352, %r5353}, [%r100], %r46;
	wmma.load.b.sync.aligned.col.m16n16k16.shared.f16 	{%r5354, %r5355, %r5356, %r5357, %r5358, %r5359, %r5360, %r5361}, [%r109], %r46;
	wmma.mma.sync.aligned.row.col.m16n16k16.f32.f32 {%f4450, %f4451, %f4452, %f4453, %f4454, %f4455, %f4456, %f4457}, {%r5330, %r5331, %r5332, %r5333, %r5334, %r5335, %r5336, %r5337}, {%r5346, %r5347, %r5348, %r5349, %r5350, %r5351, %r5352, %r5353}, {%f4418, %f4419, %f4420, %f4421, %f4422, %f4423, %f4424, %f4425};
	wmma.mma.sync.aligned.row.col.m16n16k16.f32.f32 {%f4458, %f4459, %f4460, %f4461, %f4462, %f4463, %f4464, %f4465}, {%r5330, %r5331, %r5332, %r5333, %r5334, %r5335, %r5336, %r5337}, {%r5354, %r5355, %r5356, %r5357, %r5358, %r5359, %r5360, %r5361}, {%f4426, %f4427, %f4428, %f4429, %f4430, %f4431, %f4432, %f4433};
	wmma.mma.sync.aligned.row.col.m16n16k16.f32.f32 {%f4466, %f4467, %f4468, %f4469, %f4470, %f4471, %f4472, %f4473}, {%r5338, %r5339, %r5340, %r5341, %r5342, %r5343, %r5344, %r5345}, {%r5346, %r5347, %r5348, %r5349, %r5350, %r5351, %r5352, %r5353}, {%f4434, %f4435, %f4436, %f4437, %f4438, %f4439, %f4440, %f4441};
	wmma.mma.sync.aligned.row.col.m16n16k16.f32.f32 {%f4474, %f4475, %f4476, %f4477, %f4478, %f4479, %f4480, %f4481}, {%r5338, %r5339, %r5340, %r5341, %r5342, %r5343, %r5344, %r5345}, {%r5354, %r5355, %r5356, %r5357, %r5358, %r5359, %r5360, %r5361}, {%f4442, %f4443, %f4444, %f4445, %f4446, %f4447, %f4448, %f4449};
	bar.sync 	0;
	ld.global.nc.v4.u32 	{%r5362, %r5363, %r5364, %r5365}, [%rd8+4480];
	st.shared.v4.u32 	[%r29], {%r5362, %r5363, %r5364, %r5365};
	ld.global.nc.v4.u32 	{%r5366, %r5367, %r5368, %r5369}, [%rd10+4480];
	st.shared.v4.u32 	[%r29+640], {%r5366, %r5367, %r5368, %r5369};
	ld.global.nc.v4.u32 	{%r5370, %r5371, %r5372, %r5373}, [%rd12+4480];
	st.shared.v4.u32 	[%r20], {%r5370, %r5371, %r5372, %r5373};
	bar.sync 	0;
	wmma.load.a.sync.aligned.row.m16n16k16.shared.f16 	{%r5374, %r5375, %r5376, %r5377, %r5378, %r5379, %r5380, %r5381}, [%r45], %r46;
	wmma.load.a.sync.aligned.row.m16n16k16.shared.f16 	{%r5382, %r5383, %r5384, %r5385, %r5386, %r5387, %r5388, %r5389}, [%r55], %r46;
	wmma.load.b.sync.aligned.col.m16n16k16.shared.f16 	{%r5390, %r5391, %r5392, %r5393, %r5394, %r5395, %r5396, %r5397}, [%r64], %r46;
	wmma.load.b.sync.aligned.col.m16n16k16.shared.f16 	{%r5398, %r5399, %r5400, %r5401, %r5402, %r5403, %r5404, %r5405}, [%r73], %r46;
	wmma.mma.sync.aligned.row.col.m16n16k16.f32.f32 {%f4482, %f4483, %f4484, %f4485, %f4486, %f4487, %f4488, %f4489}, {%r5374, %r5375, %r5376, %r5377, %r5378, %r5379, %r5380, %r5381}, {%r5390, %r5391, %r5392, %r5393, %r5394, %r5395, %r5396, %r5397}, {%f4450, %f4451, %f4452, %f4453, %f4454, %f4455, %f4456, %f4457};
	wmma.mma.sync.aligned.row.col.m16n16k16.f32.f32 {%f4490, %f4491, %f4492, %f4493, %f4494, %f4495, %f4496, %f4497}, {%r5374, %r5375, %r5376, %r5377, %r5378, %r5379, %r5380, %r5381}, {%r5398, %r5399, %r5400, %r5401, %r5402, %r5403, %r5404, %r5405}, {%f4458, %f4459, %f4460, %f4461, %f4462, %f4463, %f4464, %f4465};
	wmma.mma.sync.aligned.row.col.m16n16k16.f32.f32 {%f4498, %f4499, %f4500, %f4501, %f4502, %f4503, %f4504, %f4505}, {%r5382, %r5383, %r5384, %r5385, %r5386, %r5387, %r5388, %r5389}, {%r5390, %r5391, %r5392, %r5393, %r5394, %r5395, %r5396, %r5397}, {%f4466, %f4467, %f4468, %f4469, %f4470, %f4471, %f4472, %f4473};
	wmma.mma.sync.aligned.row.col.m16n16k16.f32.f32 {%f4506, %f4507, %f4508, %f4509, %f4510, %f4511, %f4512, %f4513}, {%r5382, %r5383, %r5384, %r5385, %r5386, %r5387, %r5388, %r5389}, {%r5398, %r5399, %r5400, %r5401, %r5402, %r5403, %r5404, %r5405}, {%f4474, %f4475, %f4476, %f4477, %f4478, %f4479, %f4480, %f4481};
	wmma.load.a.sync.aligned.row.m16n16k16.shared.f16 	{%r5406, %r5407, %r5408, %r5409, %r5410, %r5411, %r5412, %r5413}, [%r82], %r46;
	wmma.load.a.sync.aligned.row.m16n16k16.shared.f16 	{%r5414, %r5415, %r5416, %r5417, %r5418, %r5419, %r5420, %r5421}, [%r91], %r46;
	wmma.load.b.sync.aligned.col.m16n16k16.shared.f16 	{%r5422, %r5423, %r5424, %r5425, %r5426, %r5427, %r5428, %r5429}, [%r100], %r46;
	wmma.load.b.sync.aligned.col.m16n16k16.shared.f16 	{%r5430, %r5431, %r5432, %r5433, %r5434, %r5435, %r5436, %r5437}, [%r109], %r46;
	wmma.mma.sync.aligned.row.col.m16n16k16.f32.f32 {%f4514, %f4515, %f4516, %f4517, %f4518, %f4519, %f4520, %f4521}, {%r5406, %r5407, %r5408, %r5409, %r5410, %r5411, %r5412, %r5413}, {%r5422, %r5423, %r5424, %r5425, %r5426, %r5427, %r5428, %r5429}, {%f4482, %f4483, %f4484, %f4485, %f4486, %f4487, %f4488, %f4489};
	wmma.mma.sync.aligned.row.col.m16n16k16.f32.f32 {%f4522, %f4523, %f4524, %f4525, %f4526, %f4527, %f4528, %f4529}, {%r5406, %r5407, %r5408, %r5409, %r5410, %r5411, %r5412, %r5413}, {%r5430, %r5431, %r5432, %r5433, %r5434, %r5435, %r5436, %r5437}, {%f4490, %f4491, %f4492, %f4493, %f4494, %f4495, %f4496, %f4497};
	wmma.mma.sync.aligned.row.col.m16n16k16.f32.f32 {%f4530, %f4531, %f4532, %f4533, %f4534, %f4535, %f4536, %f4537}, {%r5414, %r5415, %r5416, %r5417, %r5418, %r5419, %r5420, %r5421}, {%r5422, %r5423, %r5424, %r5425, %r5426, %r5427, %r5428, %r5429}, {%f4498, %f4499, %f4500, %f4501, %f4502, %f4503, %f4504, %f4505};
	wmma.mma.sync.aligned.row.col.m16n16k16.f32.f32 {%f4538, %f4539, %f4540, %f4541, %f4542, %f4543, %f4544, %f4545}, {%r5414, %r5415, %r5416, %r5417, %r5418, %r5419, %r5420, %r5421}, {%r5430, %r5431, %r5432, %r5433, %r5434, %r5435, %r5436, %r5437}, {%f4506, %f4507, %f4508, %f4509, %f4510, %f4511, %f4512, %f4513};
	bar.sync 	0;
	ld.global.nc.v4.u32 	{%r5438, %r5439, %r5440, %r5441}, [%rd8+4544];
	st.shared.v4.u32 	[%r29], {%r5438, %r5439, %r5440, %r5441};
	ld.global.nc.v4.u32 	{%r5442, %r5443, %r5444, %r5445}, [%rd10+4544];
	st.shared.v4.u32 	[%r29+640], {%r5442, %r5443, %r5444, %r5445};
	ld.global.nc.v4.u32 	{%r5446, %r5447, %r5448, %r5449}, [%rd12+4544];
	st.shared.v4.u32 	[%r20], {%r5446, %r5447, %r5448, %r5449};
	bar.sync 	0;
	wmma.load.a.sync.aligned.row.m16n16k16.shared.f16 	{%r5450, %r5451, %r5452, %r5453, %r5454, %r5455, %r5456, %r5457}, [%r45], %r46;
	wmma.load.a.sync.aligned.row.m16n16k16.shared.f16 	{%r5458, %r5459, %r5460, %r5461, %r5462, %r5463, %r5464, %r5465}, [%r55], %r46;
	wmma.load.b.sync.aligned.col.m16n16k16.shared.f16 	{%r5466, %r5467, %r5468, %r5469, %r5470, %r5471, %r5472, %r5473}, [%r64], %r46;
	wmma.load.b.sync.aligned.col.m16n16k16.shared.f16 	{%r5474, %r5475, %r5476, %r5477, %r5478, %r5479, %r5480, %r5481}, [%r73], %r46;
	wmma.mma.sync.aligned.row.col.m16n16k16.f32.f32 {%f4546, %f4547, %f4548, %f4549, %f4550, %f4551, %f4552, %f4553}, {%r5450, %r5451, %r5452, %r5453, %r5454, %r5455, %r5456, %r5457}, {%r5466, %r5467, %r5468, %r5469, %r5470, %r5471, %r5472, %r5473}, {%f4514, %f4515, %f4516, %f4517, %f4518, %f4519, %f4520, %f4521};
	wmma.mma.sync.aligned.row.col.m16n16k16.f32.f32 {%f4554, %f4555, %f4556, %f4557, %f4558, %f4559, %f4560, %f4561}, {%r5450, %r5451, %r5452, %r5453, %r5454, %r5455, %r5456, %r5457}, {%r5474, %r5475, %r5476, %r5477, %r5478, %r5479, %r5480, %r5481}, {%f4522, %f4523, %f4524, %f4525, %f4526, %f4527, %f4528, %f4529};
	wmma.mma.sync.aligned.row.col.m16n16k16.f32.f32 {%f4562, %f4563, %f4564, %f4565, %f4566, %f4567, %f4568, %f4569}, {%r5458, %r5459, %r5460, %r5461, %r5462, %r5463, %r5464, %r5465}, {%r5466, %r5467, %r5468, %r5469, %r5470, %r5471, %r5472, %r5473}, {%f4530, %f4531, %f4532, %f4533, %f4534, %f4535, %f4536, %f4537};
	wmma.mma.sync.aligned.row.col.m16n16k16.f32.f32 {%f4570, %f4571, %f4572, %f4573, %f4574, %f4575, %f4576, %f4577}, {%r5458, %r5459, %r5460, %r5461, %r5462, %r5463, %r5464, %r5465}, {%r5474, %r5475, %r5476, %r5477, %r5478, %r5479, %r5480, %r5481}, {%f4538, %f4539, %f4540, %f4541, %f4542, %f4543, %f4544, %f4545};
	wmma.load.a.sync.aligned.row.m16n16k16.shared.f16 	{%r5482, %r5483, %r5484, %r5485, %r5486, %r5487, %r5488, %r5489}, [%r82], %r46;
	wmma.load.a.sync.aligned.row.m16n16k16.shared.f16 	{%r5490, %r5491, %r5492, %r5493, %r5494, %r5495, %r5496, %r5497}, [%r91], %r46;
	wmma.load.b.sync.aligned.col.m16n16k16.shared.f16 	{%r5498, %r5499, %r5500, %r5501, %r5502, %r5503, %r5504, %r5505}, [%r100], %r46;
	wmma.load.b.sync.aligned.col.m16n16k16.shared.f16 	{%r5506, %r5507, %r5508, %r5509, %r5510, %r5511, %r5512, %r5513}, [%r109], %r46;
	wmma.mma.sync.aligned.row.col.m16n16k16.f32.f32 {%f4578, %f4579, %f4580, %f4581, %f4582, %f4583, %f4584, %f4585}, {%r5482, %r5483, %r5484, %r5485, %r5486, %r5487, %r5488, %r5489}, {%r5498, %r5499, %r5500, %r5501, %r5502, %r5503, %r5504, %r5505}, {%f4546, %f4547, %f4548, %f4549, %f4550, %f4551, %f4552, %f4553};
	wmma.mma.sync.aligned.row.col.m16n16k16.f32.f32 {%f4586, %f4587, %f4588, %f4589, %f4590, %f4591, %f4592, %f4593}, {%r5482, %r5483, %r5484, %r5485, %r5486, %r5487, %r5488, %r5489}, {%r5506, %r5507, %r5508, %r5509, %r5510, %r5511, %r5512, %r5513}, {%f4554, %f4555, %f4556, %f4557, %f4558, %f4559, %f4560, %f4561};
	wmma.mma.sync.aligned.row.col.m16n16k16.f32.f32 {%f4594, %f4595, %f4596, %f4597, %f4598, %f4599, %f4600, %f4601}, {%r5490, %r5491, %r5492, %r5493, %r5494, %r5495, %r5496, %r5497}, {%r5498, %r5499, %r5500, %r5501, %r5502, %r5503, %r5504, %r5505}, {%f4562, %f4563, %f4564, %f4565, %f4566, %f4567, %f4568, %f4569};
	wmma.mma.sync.aligned.row.col.m16n16k16.f32.f32 {%f4602, %f4603, %f4604, %f4605, %f4606, %f4607, %f4608, %f4609}, {%r5490, %r5491, %r5492, %r5493, %r5494, %r5495, %r5496, %r5497}, {%r5506, %r5507, %r5508, %r5509, %r5510, %r5511, %r5512, %r5513}, {%f4570, %f4571, %f4572, %f4573, %f4574, %f4575, %f4576, %f4577};
	bar.sync 	0;
	ld.global.nc.v4.u32 	{%r5514, %r5515, %r5516, %r5517}, [%rd8+4608];
	st.shared.v4.u32 	[%r29], {%r5514, %r5515, %r5516, %r5517};
	ld.global.nc.v4.u32 	{%r5518, %r5519, %r5520, %r5521}, [%rd10+4608];
	st.shared.v4.u32 	[%r29+640], {%r5518, %r5519, %r5520, %r5521};
	ld.global.nc.v4.u32 	{%r5522, %r5523, %r5524, %r5525}, [%rd12+4608];
	st.shared.v4.u32 	[%r20], {%r5522, %r5523, %r5524, %r5525};
	bar.sync 	0;
	wmma.load.a.sync.aligned.row.m16n16k16.shared.f16 	{%r5526, %r5527, %r5528, %r5529, %r5530, %r5531, %r5532, %r5533}, [%r45], %r46;
	wmma.load.a.sync.aligned.row.m16n16k16.shared.f16 	{%r5534, %r5535, %r5536, %r5537, %r5538, %r5539, %r5540, %r5541}, [%r55], %r46;
	wmma.load.b.sync.aligned.col.m16n16k16.shared.f16 	{%r5542, %r5543, %r5544, %r5545, %r5546, %r5547, %r5548, %r5549}, [%r64], %r46;
	wmma.load.b.sync.aligned.col.m16n16k16.shared.f16 	{%r5550, %r5551, %r5552, %r5553, %r5554, %r5555, %r5556, %r5557}, [%r73], %r46;
	wmma.mma.sync.aligned.row.col.m16n16k16.f32.f32 {%f4610, %f4611, %f4612, %f4613, %f4614, %f4615, %f4616, %f4617}, {%r5526, %r5527, %r5528, %r5529, %r5530, %r5531, %r5532, %r5533}, {%r5542, %r5543, %r5544, %r5545, %r5546, %r5547, %r5548, %r5549}, {%f4578, %f4579, %f4580, %f4581, %f4582, %f4583, %f4584, %f4585};
	wmma.mma.sync.aligned.row.col.m16n16k16.f32.f32 {%f4618, %f4619, %f4620, %f4621, %f4622, %f4623, %f4624, %f4625}, {%r5526, %r5527, %r5528, %r5529, %r5530, %r5531, %r5532, %r5533}, {%r5550, %r5551, %r5552, %r5553, %r5554, %r5555, %r5556, %r5557}, {%f4586, %f4587, %f4588, %f4589, %f4590, %f4591, %f4592, %f4593};
	wmma.mma.sync.aligned.row.col.m16n16k16.f32.f32 {%f4626, %f4627, %f4628, %f4629, %f4630, %f4631, %f4632, %f4633}, {%r5534, %r5535, %r5536, %r5537, %r5538, %r5539, %r5540, %r5541}, {%r5542, %r5543, %r5544, %r5545, %r5546, %r5547, %r5548, %r5549}, {%f4594, %f4595, %f4596, %f4597, %f4598, %f4599, %f4600, %f4601};
	wmma.mma.sync.aligned.row.col.m16n16k16.f32.f32 {%f4634, %f4635, %f4636, %f4637, %f4638, %f4639, %f4640, %f4641}, {%r5534, %r5535, %r5536, %r5537, %r5538, %r5539, %r5540, %r5541}, {%r5550, %r5551, %r5552, %r5553, %r5554, %r5555, %r5556, %r5557}, {%f4602, %f4603, %f4604, %f4605, %f4606, %f4607, %f4608, %f4609};
	wmma.load.a.sync.aligned.row.m16n16k16.shared.f16 	{%r5558, %r5559, %r5560, %r5561, %r5562, %r5563, %r5564, %r5565}, [%r82], %r46;
	wmma.load.a.sync.aligned.row.m16n16k16.shared.f16 	{%r5566, %r5567, %r5568, %r5569, %r5570, %r5571, %r5572, %r5573}, [%r91], %r46;
	wmma.load.b.sync.aligned.col.m16n16k16.shared.f16 	{%r5574, %r5575, %r5576, %r5577, %r5578, %r5579, %r5580, %r5581}, [%r100], %r46;
	wmma.load.b.sync.aligned.col.m16n16k16.shared.f16 	{%r5582, %r5583, %r5584, %r5585, %r5586, %r5587, %r5588, %r5589}, [%r109], %r46;
	wmma.mma.sync.aligned.row.col.m16n16k16.f32.f32 {%f4642, %f4643, %f4644, %f4645, %f4646, %f4647, %f4648, %f4649}, {%r5558, %r5559, %r5560, %r5561, %r5562, %r5563, %r5564, %r5565}, {%r5574, %r5575, %r5576, %r5577, %r5578, %r5579, %r5580, %r5581}, {%f4610, %f4611, %f4612, %f4613, %f4614, %f4615, %f4616, %f4617};
	wmma.mma.sync.aligned.row.col.m16n16k16.f32.f32 {%f4650, %f4651, %f4652, %f4653, %f4654, %f4655, %f4656, %f4657}, {%r5558, %r5559, %r5560, %r5561, %r5562, %r5563, %r5564, %r5565}, {%r5582, %r5583, %r5584, %r5585, %r5586, %r5587, %r5588, %r5589}, {%f4618, %f4619, %f4620, %f4621, %f4622, %f4623, %f4624, %f4625};
	wmma.mma.sync.aligned.row.col.m16n16k16.f32.f32 {%f4658, %f4659, %f4660, %f4661, %f4662, %f4663, %f4664, %f4665}, {%r5566, %r5567, %r5568, %r5569, %r5570, %r5571, %r5572, %r5573}, {%r5574, %r5575, %r5576, %r5577, %r5578, %r5579, %r5580, %r5581}, {%f4626, %f4627, %f4628, %f4629, %f4630, %f4631, %f4632, %f4633};
	wmma.mma.sync.aligned.row.col.m16n16k16.f32.f32 {%f4666, %f4667, %f4668, %f4669, %f4670, %f4671, %f4672, %f4673}, {%r5566, %r5567, %r5568, %r5569, %r5570, %r5571, %r5572, %r5573}, {%r5582, %r5583, %r5584, %r5585, %r5586, %r5587, %r5588, %r5589}, {%f4634, %f4635, %f4636, %f4637, %f4638, %f4639, %f4640, %f4641};
	bar.sync 	0;
	ld.global.nc.v4.u32 	{%r5590, %r5591, %r5592, %r5593}, [%rd8+4672];
	st.shared.v4.u32 	[%r29], {%r5590, %r5591, %r5592, %r5593};
	ld.global.nc.v4.u32 	{%r5594, %r5595, %r5596, %r5597}, [%rd10+4672];
	st.shared.v4.u32 	[%r29+640], {%r5594, %r5595, %r5596, %r5597};
	ld.global.nc.v4.u32 	{%r5598, %r5599, %r5600, %r5601}, [%rd12+4672];
	st.shared.v4.u32 	[%r20], {%r5598, %r5599, %r5600, %r5601};
	bar.sync 	0;
	wmma.load.a.sync.aligned.row.m16n16k16.shared.f16 	{%r5602, %r5603, %r5604, %r5605, %r5606, %r5607, %r5608, %r5609}, [%r45], %r46;
	wmma.load.a.sync.aligned.row.m16n16k16.shared.f16 	{%r5610, %r5611, %r5612, %r5613, %r5614, %r5615, %r5616, %r5617}, [%r55], %r46;
	wmma.load.b.sync.aligned.col.m16n16k16.shared.f16 	{%r5618, %r5619, %r5620, %r5621, %r5622, %r5623, %r5624, %r5625}, [%r64], %r46;
	wmma.load.b.sync.aligned.col.m16n16k16.shared.f16 	{%r5626, %r5627, %r5628, %r5629, %r5630, %r5631, %r5632, %r5633}, [%r73], %r46;
	wmma.mma.sync.aligned.row.col.m16n16k16.f32.f32 {%f4674, %f4675, %f4676, %f4677, %f4678, %f4679, %f4680, %f4681}, {%r5602, %r5603, %r5604, %r5605, %r5606, %r5607, %r5608, %r5609}, {%r5618, %r5619, %r5620, %r5621, %r5622, %r5623, %r5624, %r5625}, {%f4642, %f4643, %f4644, %f4645, %f4646, %f4647, %f4648, %f4649};
	wmma.mma.sync.aligned.row.col.m16n16k16.f32.f32 {%f4682, %f4683, %f4684, %f4685, %f4686, %f4687, %f4688, %f4689}, {%r5602, %r5603, %r5604, %r5605, %r5606, %r5607, %r5608, %r5609}, {%r5626, %r5627, %r5628, %r5629, %r5630, %r5631, %r5632, %r5633}, {%f4650, %f4651, %f4652, %f4653, %f4654, %f4655, %f4656, %f4657};
	wmma.mma.sync.aligned.row.col.m16n16k16.f32.f32 {%f4690, %f4691, %f4692, %f4693, %f4694, %f4695, %f4696, %f4697}, {%r5610, %r5611, %r5612, %r5613, %r5614, %r5615, %r5616, %r5617}, {%r5618, %r5619, %r5620, %r5621, %r5622, %r5623, %r5624, %r5625}, {%f4658, %f4659, %f4660, %f4661, %f4662, %f4663, %f4664, %f4665};
	wmma.mma.sync.aligned.row.col.m16n16k16.f32.f32 {%f4698, %f4699, %f4700, %f4701, %f4702, %f4703, %f4704, %f4705}, {%r5610, %r5611, %r5612, %r5613, %r5614, %r5615, %r5616, %r5617}, {%r5626, %r5627, %r5628, %r5629, %r5630, %r5631, %r5632, %r5633}, {%f4666, %f4667, %f4668, %f4669, %f4670, %f4671, %f4672, %f4673};
	wmma.load.a.sync.aligned.row.m16n16k16.shared.f16 	{%r5634, %r5635, %r5636, %r5637, %r5638, %r5639, %r5640, %r5641}, [%r82], %r46;
	wmma.load.a.sync.aligned.row.m16n16k16.shared.f16 	{%r5642, %r5643, %r5644, %r5645, %r5646, %r5647, %r5648, %r5649}, [%r91], %r46;
	wmma.load.b.sync.aligned.col.m16n16k16.shared.f16 	{%r5650, %r5651, %r5652, %r5653, %r5654, %r5655, %r5656, %r5657}, [%r100], %r46;
	wmma.load.b.sync.aligned.col.m16n16k16.shared.f16 	{%r5658, %r5659, %r5660, %r5661, %r5662, %r5663, %r5664, %r5665}, [%r109], %r46;
	wmma.mma.sync.aligned.row.col.m16n16k16.f32.f32 {%f4706, %f4707, %f4708, %f4709, %f4710, %f4711, %f4712, %f4713}, {%r5634, %r5635, %r5636, %r5637, %r5638, %r5639, %r5640, %r5641}, {%r5650, %r5651, %r5652, %r5653, %r5654, %r5655, %r5656, %r5657}, {%f4674, %f4675, %f4676, %f4677, %f4678, %f4679, %f4680, %f4681};
	wmma.mma.sync.aligned.row.col.m16n16k16.f32.f32 {%f4714, %f4715, %f4716, %f4717, %f4718, %f4719, %f4720, %f4721}, {%r5634, %r5635, %r5636, %r5637, %r5638, %r5639, %r5640, %r5641}, {%r5658, %r5659, %r5660, %r5661, %r5662, %r5663, %r5664, %r5665}, {%f4682, %f4683, %f4684, %f4685, %f4686, %f4687, %f4688, %f4689};
	wmma.mma.sync.aligned.row.col.m16n16k16.f32.f32 {%f4722, %f4723, %f4724, %f4725, %f4726, %f4727, %f4728, %f4729}, {%r5642, %r5643, %r5644, %r5645, %r5646, %r5647, %r5648, %r5649}, {%r5650, %r5651, %r5652, %r5653, %r5654, %r5655, %r5656, %r5657}, {%f4690, %f4691, %f4692, %f4693, %f4694, %f4695, %f4696, %f4697};
	wmma.mma.sync.aligned.row.col.m16n16k16.f32.f32 {%f4730, %f4731, %f4732, %f4733, %f4734, %f4735, %f4736, %f4737}, {%r5642, %r5643, %r5644, %r5645, %r5646, %r5647, %r5648, %r5649}, {%r5658, %r5659, %r5660, %r5661, %r5662, %r5663, %r5664, %r5665}, {%f4698, %f4699, %f4700, %f4701, %f4702, %f4703, %f4704, %f4705};
	bar.sync 	0;
	ld.global.nc.v4.u32 	{%r5666, %r5667, %r5668, %r5669}, [%rd8+4736];
	st.shared.v4.u32 	[%r29], {%r5666, %r5667, %r5668, %r5669};
	ld.global.nc.v4.u32 	{%r5670, %r5671, %r5672, %r5673}, [%rd10+4736];
	st.shared.v4.u32 	[%r29+640], {%r5670, %r5671, %r5672, %r5673};
	ld.global.nc.v4.u32 	{%r5674, %r5675, %r5676, %r5677}, [%rd12+4736];
	st.shared.v4.u32 	[%r20], {%r5674, %r5675, %r5676, %r5677};
	bar.sync 	0;
	wmma.load.a.sync.aligned.row.m16n16k16.shared.f16 	{%r5678, %r5679, %r5680, %r5681, %r5682, %r5683, %r5684, %r5685}, [%r45], %r46;
	wmma.load.a.sync.aligned.row.m16n16k16.shared.f16 	{%r5686, %r5687, %r5688, %r5689, %r5690, %r5691, %r5692, %r5693}, [%r55], %r46;
	wmma.load.b.sync.aligned.col.m16n16k16.shared.f16 	{%r5694, %r5695, %r5696, %r5697, %r5698, %r5699, %r5700, %r5701}, [%r64], %r46;
	wmma.load.b.sync.aligned.col.m16n16k16.shared.f16 	{%r5702, %r5703, %r5704, %r5705, %r5706, %r5707, %r5708, %r5709}, [%r73], %r46;
	wmma.mma.sync.aligned.row.col.m16n16k16.f32.f32 {%f4738, %f4739, %f4740, %f4741, %f4742, %f4743, %f4744, %f4745}, {%r5678, %r5679, %r5680, %r5681, %r5682, %r5683, %r5684, %r5685}, {%r5694, %r5695, %r5696, %r5697, %r5698, %r5699, %r5700, %r5701}, {%f4706, %f4707, %f4708, %f4709, %f4710, %f4711, %f4712, %f4713};
	wmma.mma.sync.aligned.row.col.m16n16k16.f32.f32 {%f4746, %f4747, %f4748, %f4749, %f4750, %f4751, %f4752, %f4753}, {%r5678, %r5679, %r5680, %r5681, %r5682, %r5683, %r5684, %r5685}, {%r5702, %r5703, %r5704, %r5705, %r5706, %r5707, %r5708, %r5709}, {%f4714, %f4715, %f4716, %f4717, %f4718, %f4719, %f4720, %f4721};
	wmma.mma.sync.aligned.row.col.m16n16k16.f32.f32 {%f4754, %f4755, %f4756, %f4757, %f4758, %f4759, %f4760, %f4761}, {%r5686, %r5687, %r5688, %r5689, %r5690, %r5691, %r5692, %r5693}, {%r5694, %r5695, %r5696, %r5697, %r5698, %r5699, %r5700, %r5701}, {%f4722, %f4723, %f4724, %f4725, %f4726, %f4727, %f4728, %f4729};
	wmma.mma.sync.aligned.row.col.m16n16k16.f32.f32 {%f4762, %f4763, %f4764, %f4765, %f4766, %f4767, %f4768, %f4769}, {%r5686, %r5687, %r5688, %r5689, %r5690, %r5691, %r5692, %r5693}, {%r5702, %r5703, %r5704, %r5705, %r5706, %r5707, %r5708, %r5709}, {%f4730, %f4731, %f4732, %f4733, %f4734, %f4735, %f4736, %f4737};
	wmma.load.a.sync.aligned.row.m16n16k16.shared.f16 	{%r5710, %r5711, %r5712, %r5713, %r5714, %r5715, %r5716, %r5717}, [%r82], %r46;
	wmma.load.a.sync.aligned.row.m16n16k16.shared.f16 	{%r5718, %r5719, %r5720, %r5721, %r5722, %r5723, %r5724, %r5725}, [%r91], %r46;
	wmma.load.b.sync.aligned.col.m16n16k16.shared.f16 	{%r5726, %r5727, %r5728, %r5729, %r5730, %r5731, %r5732, %r5733}, [%r100], %r46;
	wmma.load.b.sync.aligned.col.m16n16k16.shared.f16 	{%r5734, %r5735, %r5736, %r5737, %r5738, %r5739, %r5740, %r5741}, [%r109], %r46;
	wmma.mma.sync.aligned.row.col.m16n16k16.f32.f32 {%f4770, %f4771, %f4772, %f4773, %f4774, %f4775, %f4776, %f4777}, {%r5710, %r5711, %r5712, %r5713, %r5714, %r5715, %r5716, %r5717}, {%r5726, %r5727, %r5728, %r5729, %r5730, %r5731, %r5732, %r5733}, {%f4738, %f4739, %f4740, %f4741, %f4742, %f4743, %f4744, %f4745};
	wmma.mma.sync.aligned.row.col.m16n16k16.f32.f32 {%f4778, %f4779, %f4780, %f4781, %f4782, %f4783, %f4784, %f4785}, {%r5710, %r5711, %r5712, %r5713, %r5714, %r5715, %r5716, %r5717}, {%r5734, %r5735, %r5736, %r5737, %r5738, %r5739, %r5740, %r5741}, {%f4746, %f4747, %f4748, %f4749, %f4750, %f4751, %f4752, %f4753};
	wmma.mma.sync.aligned.row.col.m16n16k16.f32.f32 {%f4786, %f4787, %f4788, %f4789, %f4790, %f4791, %f4792, %f4793}, {%r5718, %r5719, %r5720, %r5721, %r5722, %r5723, %r5724, %r5725}, {%r5726, %r5727, %r5728, %r5729, %r5730, %r5731, %r5732, %r5733}, {%f4754, %f4755, %f4756, %f4757, %f4758, %f4759, %f4760, %f4761};
	wmma.mma.sync.aligned.row.col.m16n16k16.f32.f32 {%f4794, %f4795, %f4796, %f4797, %f4798, %f4799, %f4800, %f4801}, {%r5718, %r5719, %r5720, %r5721, %r5722, %r5723, %r5724, %r5725}, {%r5734, %r5735, %r5736, %r5737, %r5738, %r5739, %r5740, %r5741}, {%f4762, %f4763, %f4764, %f4765, %f4766, %f4767, %f4768, %f4769};
	bar.sync 	0;
	ld.global.nc.v4.u32 	{%r5742, %r5743, %r5744, %r5745}, [%rd8+4800];
	st.shared.v4.u32 	[%r29], {%r5742, %r5743, %r5744, %r5745};
	ld.global.nc.v4.u32 	{%r5746, %r5747, %r5748, %r5749}, [%rd10+4800];
	st.shared.v4.u32 	[%r29+640], {%r5746, %r5747, %r5748, %r5749};
	ld.global.nc.v4.u32 	{%r5750, %r5751, %r5752, %r5753}, [%rd12+4800];
	st.shared.v4.u32 	[%r20], {%r5750, %r5751, %r5752, %r5753};
	bar.sync 	0;
	wmma.load.a.sync.aligned.row.m16n16k16.shared.f16 	{%r5754, %r5755, %r5756, %r5757, %r5758, %r5759, %r5760, %r5761}, [%r45], %r46;
	wmma.load.a.sync.aligned.row.m16n16k16.shared.f16 	{%r5762, %r5763, %r5764, %r5765, %r5766, %r5767, %r5768, %r5769}, [%r55], %r46;
	wmma.load.b.sync.aligned.col.m16n16k16.shared.f16 	{%r5770, %r5771, %r5772, %r5773, %r5774, %r5775, %r5776, %r5777}, [%r64], %r46;
	wmma.load.b.sync.aligned.col.m16n16k16.shared.f16 	{%r5778, %r5779, %r5780, %r5781, %r5782, %r5783, %r5784, %r5785}, [%r73], %r46;
	wmma.mma.sync.aligned.row.col.m16n16k16.f32.f32 {%f4802, %f4803, %f4804, %f4805, %f4806, %f4807, %f4808, %f4809}, {%r5754, %r5755, %r5756, %r5757, %r5758, %r5759, %r5760, %r5761}, {%r5770, %r5771, %r5772, %r5773, %r5774, %r5775, %r5776, %r5777}, {%f4770, %f4771, %f4772, %f4773, %f4774, %f4775, %f4776, %f4777};
	wmma.mma.sync.aligned.row.col.m16n16k16.f32.f32 {%f4810, %f4811, %f4812, %f4813, %f4814, %f4815, %f4816, %f4817}, {%r5754, %r5755, %r5756, %r5757, %r5758, %r5759, %r5760, %r5761}, {%r5778, %r5779, %r5780, %r5781, %r5782, %r5783, %r5784, %r5785}, {%f4778, %f4779, %f4780, %f4781, %f4782, %f4783, %f4784, %f4785};
	wmma.mma.sync.aligned.row.col.m16n16k16.f32.f32 {%f4818, %f4819, %f4820, %f4821, %f4822, %f4823, %f4824, %f4825}, {%r5762, %r5763, %r5764, %r5765, %r5766, %r5767, %r5768, %r5769}, {%r5770, %r5771, %r5772, %r5773, %r5774, %r5775, %r5776, %r5777}, {%f4786, %f4787, %f4788, %f4789, %f4790, %f4791, %f4792, %f4793};
	wmma.mma.sync.aligned.row.col.m16n16k16.f32.f32 {%f4826, %f4827, %f4828, %f4829, %f4830, %f4831, %f4832, %f4833}, {%r5762, %r5763, %r5764, %r5765, %r5766, %r5767, %r5768, %r5769}, {%r5778, %r5779, %r5780, %r5781, %r5782, %r5783, %r5784, %r5785}, {%f4794, %f4795, %f4796, %f4797, %f4798, %f4799, %f4800, %f4801};
	wmma.load.a.sync.aligned.row.m16n16k16.shared.f16 	{%r5786, %r5787, %r5788, %r5789, %r5790, %r5791, %r5792, %r5793}, [%r82], %r46;
	wmma.load.a.sync.aligned.row.m16n16k16.shared.f16 	{%r5794, %r5795, %r5796, %r5797, %r5798, %r5799, %r5800, %r5801}, [%r91], %r46;
	wmma.load.b.sync.aligned.col.m16n16k16.shared.f16 	{%r5802, %r5803, %r5804, %r5805, %r5806, %r5807, %r5808, %r5809}, [%r100], %r46;
	wmma.load.b.sync.aligned.col.m16n16k16.shared.f16 	{%r5810, %r5811, %r5812, %r5813, %r5814, %r5815, %r5816, %r5817}, [%r109], %r46;
	wmma.mma.sync.aligned.row.col.m16n16k16.f32.f32 {%f4834, %f4835, %f4836, %f4837, %f4838, %f4839, %f4840, %f4841}, {%r5786, %r5787, %r5788, %r5789, %r5790, %r5791, %r5792, %r5793}, {%r5802, %r5803, %r5804, %r5805, %r5806, %r5807, %r5808, %r5809}, {%f4802, %f4803, %f4804, %f4805, %f4806, %f4807, %f4808, %f4809};
	wmma.mma.sync.aligned.row.col.m16n16k16.f32.f32 {%f4842, %f4843, %f4844, %f4845, %f4846, %f4847, %f4848, %f4849}, {%r5786, %r5787, %r5788, %r5789, %r5790, %r5791, %r5792, %r5793}, {%r5810, %r5811, %r5812, %r5813, %r5814, %r5815, %r5816, %r5817}, {%f4810, %f4811, %f4812, %f4813, %f4814, %f4815, %f4816, %f4817};
	wmma.mma.sync.aligned.row.col.m16n16k16.f32.f32 {%f4850, %f4851, %f4852, %f4853, %f4854, %f4855, %f4856, %f4857}, {%r5794, %r5795, %r5796, %r5797, %r5798, %r5799, %r5800, %r5801}, {%r5802, %r5803, %r5804, %r5805, %r5806, %r5807, %r5808, %r5809}, {%f4818, %f4819, %f4820, %f4821, %f4822, %f4823, %f4824, %f4825};
	wmma.mma.sync.aligned.row.col.m16n16k16.f32.f32 {%f4858, %f4859, %f4860, %f4861, %f4862, %f4863, %f4864, %f4865}, {%r5794, %r5795, %r5796, %r5797, %r5798, %r5799, %r5800, %r5801}, {%r5810, %r5811, %r5812, %r5813, %r5814, %r5815, %r5816, %r5817}, {%f4826, %f4827, %f4828, %f4829, %f4830, %f4831, %f4832, %f4833};
	bar.sync 	0;
	ld.global.nc.v4.u32 	{%r5818, %r5819, %r5820, %r5821}, [%rd8+4864];
	st.shared.v4.u32 	[%r29], {%r5818, %r5819, %r5820, %r5821};
	ld.global.nc.v4.u32 	{%r5822, %r5823, %r5824, %r5825}, [%rd10+4864];
	st.shared.v4.u32 	[%r29+640], {%r5822, %r5823, %r5824, %r5825};
	ld.global.nc.v4.u32 	{%r5826, %r5827, %r5828, %r5829}, [%rd12+4864];
	st.shared.v4.u32 	[%r20], {%r5826, %r5827, %r5828, %r5829};
	bar.sync 	0;
	wmma.load.a.sync.aligned.row.m16n16k16.shared.f16 	{%r5830, %r5831, %r5832, %r5833, %r5834, %r5835, %r5836, %r5837}, [%r45], %r46;
	wmma.load.a.sync.aligned.row.m16n16k16.shared.f16 	{%r5838, %r5839, %r5840, %r5841, %r5842, %r5843, %r5844, %r5845}, [%r55], %r46;
	wmma.load.b.sync.aligned.col.m16n16k16.shared.f16 	{%r5846, %r5847, %r5848, %r5849, %r5850, %r5851, %r5852, %r5853}, [%r64], %r46;
	wmma.load.b.sync.aligned.col.m16n16k16.shared.f16 	{%r5854, %r5855, %r5856, %r5857, %r5858, %r5859, %r5860, %r5861}, [%r73], %r46;
	wmma.mma.sync.aligned.row.col.m16n16k16.f32.f32 {%f4866, %f4867, %f4868, %f4869, %f4870, %f4871, %f4872, %f4873}, {%r5830, %r5831, %r5832, %r5833, %r5834, %r5835, %r5836, %r5837}, {%r5846, %r5847, %r5848, %r5849, %r5850, %r5851, %r5852, %r5853}, {%f4834, %f4835, %f4836, %f4837, %f4838, %f4839, %f4840, %f4841};
	wmma.mma.sync.aligned.row.col.m16n16k16.f32.f32 {%f4874, %f4875, %f4876, %f4877, %f4878, %f4879, %f4880, %f4881}, {%r5830, %r5831, %r5832, %r5833, %r5834, %r5835, %r5836, %r5837}, {%r5854, %r5855, %r5856, %r5857, %r5858, %r5859, %r5860, %r5861}, {%f4842, %f4843, %f4844, %f4845, %f4846, %f4847, %f4848, %f4849};
	wmma.mma.sync.aligned.row.col.m16n16k16.f32.f32 {%f4882, %f4883, %f4884, %f4885, %f4886, %f4887, %f4888, %f4889}, {%r5838, %r5839, %r5840, %r5841, %r5842, %r5843, %r5844, %r5845}, {%r5846, %r5847, %r5848, %r5849, %r5850, %r5851, %r5852, %r5853}, {%f4850, %f4851, %f4852, %f4853, %f4854, %f4855, %f4856, %f4857};
	wmma.mma.sync.aligned.row.col.m16n16k16.f32.f32 {%f4890, %f4891, %f4892, %f4893, %f4894, %f4895, %f4896, %f4897}, {%r5838, %r5839, %r5840, %r5841, %r5842, %r5843, %r5844, %r5845}, {%r5854, %r5855, %r5856, %r5857, %r5858, %r5859, %r5860, %r5861}, {%f4858, %f4859, %f4860, %f4861, %f4862, %f4863, %f4864, %f4865};
	wmma.load.a.sync.aligned.row.m16n16k16.shared.f16 	{%r5862, %r5863, %r5864, %r5865, %r5866, %r5867, %r5868, %r5869}, [%r82], %r46;
	wmma.load.a.sync.aligned.row.m16n16k16.shared.f16 	{%r5870, %r5871, %r5872, %r5873, %r5874, %r5875, %r5876, %r5877}, [%r91], %r46;
	wmma.load.b.sync.aligned.col.m16n16k16.shared.f16 	{%r5878, %r5879, %r5880, %r5881, %r5882, %r5883, %r5884, %r5885}, [%r100], %r46;
	wmma.load.b.sync.aligned.col.m16n16k16.shared.f16 	{%r5886, %r5887, %r5888, %r5889, %r5890, %r5891, %r5892, %r5893}, [%r109], %r46;
	wmma.mma.sync.aligned.row.col.m16n16k16.f32.f32 {%f4898, %f4899, %f4900, %f4901, %f4902, %f4903, %f4904, %f4905}, {%r5862, %r5863, %r5864, %r5865, %r5866, %r5867, %r5868, %r5869}, {%r5878, %r5879, %r5880, %r5881, %r5882, %r5883, %r5884, %r5885}, {%f4866, %f4867, %f4868, %f4869, %f4870, %f4871, %f4872, %f4873};
	wmma.mma.sync.aligned.row.col.m16n16k16.f32.f32 {%f4906, %f4907, %f4908, %f4909, %f4910, %f4911, %f4912, %f4913}, {%r5862, %r5863, %r5864, %r5865, %r5866, %r5867, %r5868, %r5869}, {%r5886, %r5887, %r5888, %r5889, %r5890, %r5891, %r5892, %r5893}, {%f4874, %f4875, %f4876, %f4877, %f4878, %f4879, %f4880, %f4881};
	wmma.mma.sync.aligned.row.col.m16n16k16.f32.f32 {%f4914, %f4915, %f4916, %f4917, %f4918, %f4919, %f4920, %f4921}, {%r5870, %r5871, %r5872, %r5873, %r5874, %r5875, %r5876, %r5877}, {%r5878, %r5879, %r5880, %r5881, %r5882, %r5883, %r5884, %r5885}, {%f4882, %f4883, %f4884, %f4885, %f4886, %f4887, %f4888, %f4889};
	wmma.mma.sync.aligned.row.col.m16n16k16.f32.f32 {%f4922, %f4923, %f4924, %f4925, %f4926, %f4927, %f4928, %f4929}, {%r5870, %r5871, %r5872, %r5873, %r5874, %r5875, %r5876, %r5877}, {%r5886, %r5887, %r5888, %r5889, %r5890, %r5891, %r5892, %r5893}, {%f4890, %f4891, %f4892, %f4893, %f4894, %f4895, %f4896, %f4897};
	bar.sync 	0;
	ld.global.nc.v4.u32 	{%r5894, %r5895, %r5896, %r5897}, [%rd8+4928];
	st.shared.v4.u32 	[%r29], {%r5894, %r5895, %r5896, %r5897};
	ld.global.nc.v4.u32 	{%r5898, %r5899, %r5900, %r5901}, [%rd10+4928];
	st.shared.v4.u32 	[%r29+640], {%r5898, %r5899, %r5900, %r5901};
	ld.global.nc.v4.u32 	{%r5902, %r5903, %r5904, %r5905}, [%rd12+4928];
	st.shared.v4.u32 	[%r20], {%r5902, %r5903, %r5904, %r5905};
	bar.sync 	0;
	wmma.load.a.sync.aligned.row.m16n16k16.shared.f16 	{%r5906, %r5907, %r5908, %r5909, %r5910, %r5911, %r5912, %r5913}, [%r45], %r46;
	wmma.load.a.sync.aligned.row.m16n16k16.shared.f16 	{%r5914, %r5915, %r5916, %r5917, %r5918, %r5919, %r5920, %r5921}, [%r55], %r46;
	wmma.load.b.sync.aligned.col.m16n16k16.shared.f16 	{%r5922, %r5923, %r5924, %r5925, %r5926, %r5927, %r5928, %r5929}, [%r64], %r46;
	wmma.load.b.sync.aligned.col.m16n16k16.shared.f16 	{%r5930, %r5931, %r5932, %r5933, %r5934, %r5935, %r5936, %r5937}, [%r73], %r46;
	wmma.mma.sync.aligned.row.col.m16n16k16.f32.f32 {%f4930, %f4931, %f4932, %f4933, %f4934, %f4935, %f4936, %f4937}, {%r5906, %r5907, %r5908, %r5909, %r5910, %r5911, %r5912, %r5913}, {%r5922, %r5923, %r5924, %r5925, %r5926, %r5927, %r5928, %r5929}, {%f4898, %f4899, %f4900, %f4901, %f4902, %f4903, %f4904, %f4905};
	wmma.mma.sync.aligned.row.col.m16n16k16.f32.f32 {%f4938, %f4939, %f4940, %f4941, %f4942, %f4943, %f4944, %f4945}, {%r5906, %r5907, %r5908, %r5909, %r5910, %r5911, %r5912, %r5913}, {%r5930, %r5931, %r5932, %r5933, %r5934, %r5935, %r5936, %r5937}, {%f4906, %f4907, %f4908, %f4909, %f4910, %f4911, %f4912, %f4913};
	wmma.mma.sync.aligned.row.col.m16n16k16.f32.f32 {%f4946, %f4947, %f4948, %f4949, %f4950, %f4951, %f4952, %f4953}, {%r5914, %r5915, %r5916, %r5917, %r5918, %r5919, %r5920, %r5921}, {%r5922, %r5923, %r5924, %r5925, %r5926, %r5927, %r5928, %r5929}, {%f4914, %f4915, %f4916, %f4917, %f4918, %f4919, %f4920, %f4921};
	wmma.mma.sync.aligned.row.col.m16n16k16.f32.f32 {%f4954, %f4955, %f4956, %f4957, %f4958, %f4959, %f4960, %f4961}, {%r5914, %r5915, %r5916, %r5917, %r5918, %r5919, %r5920, %r5921}, {%r5930, %r5931, %r5932, %r5933, %r5934, %r5935, %r5936, %r5937}, {%f4922, %f4923, %f4924, %f4925, %f4926, %f4927, %f4928, %f4929};
	wmma.load.a.sync.aligned.row.m16n16k16.shared.f16 	{%r5938, %r5939, %r5940, %r5941, %r5942, %r5943, %r5944, %r5945}, [%r82], %r46;
	wmma.load.a.sync.aligned.row.m16n16k16.shared.f16 	{%r5946, %r5947, %r5948, %r5949, %r5950, %r5951, %r5952, %r5953}, [%r91], %r46;
	wmma.load.b.sync.aligned.col.m16n16k16.shared.f16 	{%r5954, %r5955, %r5956, %r5957, %r5958, %r5959, %r5960, %r5961}, [%r100], %r46;
	wmma.load.b.sync.aligned.col.m16n16k16.shared.f16 	{%r5962, %r5963, %r5964, %r5965, %r5966, %r5967, %r5968, %r5969}, [%r109], %r46;
	wmma.mma.sync.aligned.row.col.m16n16k16.f32.f32 {%f4962, %f4963, %f4964, %f4965, %f4966, %f4967, %f4968, %f4969}, {%r5938, %r5939, %r5940, %r5941, %r5942, %r5943, %r5944, %r5945}, {%r5954, %r5955, %r5956, %r5957, %r5958, %r5959, %r5960, %r5961}, {%f4930, %f4931, %f4932, %f4933, %f4934, %f4935, %f4936, %f4937};
	wmma.mma.sync.aligned.row.col.m16n16k16.f32.f32 {%f4970, %f4971, %f4972, %f4973, %f4974, %f4975, %f4976, %f4977}, {%r5938, %r5939, %r5940, %r5941, %r5942, %r5943, %r5944, %r5945}, {%r5962, %r5963, %r5964, %r5965, %r5966, %r5967, %r5968, %r5969}, {%f4938, %f4939, %f4940, %f4941, %f4942, %f4943, %f4944, %f4945};
	wmma.mma.sync.aligned.row.col.m16n16k16.f32.f32 {%f4978, %f4979, %f4980, %f4981, %f4982, %f4983, %f4984, %f4985}, {%r5946, %r5947, %r5948, %r5949, %r5950, %r5951, %r5952, %r5953}, {%r5954, %r5955, %r5956, %r5957, %r5958, %r5959, %r5960, %r5961}, {%f4946, %f4947, %f4948, %f4949, %f4950, %f4951, %f4952, %f4953};
	wmma.mma.sync.aligned.row.col.m16n16k16.f32.f32 {%f4986, %f4987, %f4988, %f4989, %f4990, %f4991, %f4992, %f4993}, {%r5946, %r5947, %r5948, %r5949, %r5950, %r5951, %r5952, %r5953}, {%r5962, %r5963, %r5964, %r5965, %r5966, %r5967, %r5968, %r5969}, {%f4954, %f4955, %f4956, %f4957, %f4958, %f4959, %f4960, %f4961};
	bar.sync 	0;
	ld.global.nc.v4.u32 	{%r5970, %r5971, %r5972, %r5973}, [%rd8+4992];
	st.shared.v4.u32 	[%r29], {%r5970, %r5971, %r5972, %r5973};
	ld.global.nc.v4.u32 	{%r5974, %r5975, %r5976, %r5977}, [%rd10+4992];
	st.shared.v4.u32 	[%r29+640], {%r5974, %r5975, %r5976, %r5977};
	ld.global.nc.v4.u32 	{%r5978, %r5979, %r5980, %r5981}, [%rd12+4992];
	st.shared.v4.u32 	[%r20], {%r5978, %r5979, %r5980, %r5981};
	bar.sync 	0;
	wmma.load.a.sync.aligned.row.m16n16k16.shared.f16 	{%r5982, %r5983, %r5984, %r5985, %r5986, %r5987, %r5988, %r5989}, [%r45], %r46;
	wmma.load.a.sync.aligned.row.m16n16k16.shared.f16 	{%r5990, %r5991, %r5992, %r5993, %r5994, %r5995, %r5996, %r5997}, [%r55], %r46;
	wmma.load.b.sync.aligned.col.m16n16k16.shared.f16 	{%r5998, %r5999, %r6000, %r6001, %r6002, %r6003, %r6004, %r6005}, [%r64], %r46;
	wmma.load.b.sync.aligned.col.m16n16k16.shared.f16 	{%r6006, %r6007, %r6008, %r6009, %r6010, %r6011, %r6012, %r6013}, [%r73], %r46;
	wmma.mma.sync.aligned.row.col.m16n16k16.f32.f32 {%f4994, %f4995, %f4996, %f4997, %f4998, %f4999, %f5000, %f5001}, {%r5982, %r5983, %r5984, %r5985, %r5986, %r5987, %r5988, %r5989}, {%r5998, %r5999, %r6000, %r6001, %r6002, %r6003, %r6004, %r6005}, {%f4962, %f4963, %f4964, %f4965, %f4966, %f4967, %f4968, %f4969};
	wmma.mma.sync.aligned.row.col.m16n16k16.f32.f32 {%f5002, %f5003, %f5004, %f5005, %f5006, %f5007, %f5008, %f5009}, {%r5982, %r5983, %r5984, %r5985, %r5986, %r5987, %r5988, %r5989}, {%r6006, %r6007, %r6008, %r6009, %r6010, %r6011, %r6012, %r6013}, {%f4970, %f4971, %f4972, %f4973, %f4974, %f4975, %f4976, %f4977};
	wmma.mma.sync.aligned.row.col.m16n16k16.f32.f32 {%f5010, %f5011, %f5012, %f5013, %f5014, %f5015, %f5016, %f5017}, {%r5990, %r5991, %r5992, %r5993, %r5994, %r5995, %r5996, %r5997}, {%r5998, %r5999, %r6000, %r6001, %r6002, %r6003, %r6004, %r6005}, {%f4978, %f4979, %f4980, %f4981, %f4982, %f4983, %f4984, %f4985};
	wmma.mma.sync.aligned.row.col.m16n16k16.f32.f32 {%f5018, %f5019, %f5020, %f5021, %f5022, %f5023, %f5024, %f5025}, {%r5990, %r5991, %r5992, %r5993, %r5994, %r5995, %r5996, %r5997}, {%r6006, %r6007, %r6008, %r6009, %r6010, %r6011, %r6012, %r6013}, {%f4986, %f4987, %f4988, %f4989, %f4990, %f4991, %f4992, %f4993};
	wmma.load.a.sync.aligned.row.m16n16k16.shared.f16 	{%r6014, %r6015, %r6016, %r6017, %r6018, %r6019, %r6020, %r6021}, [%r82], %r46;
	wmma.load.a.sync.aligned.row.m16n16k16.shared.f16 	{%r6022, %r6023, %r6024, %r6025, %r6026, %r6027, %r6028, %r6029}, [%r91], %r46;
	wmma.load.b.sync.aligned.col.m16n16k16.shared.f16 	{%r6030, %r6031, %r6032, %r6033, %r6034, %r6035, %r6036, %r6037}, [%r100], %r46;
	wmma.load.b.sync.aligned.col.m16n16k16.shared.f16 	{%r6038, %r6039, %r6040, %r6041, %r6042, %r6043, %r6044, %r6045}, [%r109], %r46;
	wmma.mma.sync.aligned.row.col.m16n16k16.f32.f32 {%f5026, %f5027, %f5028, %f5029, %f5030, %f5031, %f5032, %f5033}, {%r6014, %r6015, %r6016, %r6017, %r6018, %r6019, %r6020, %r6021}, {%r6030, %r6031, %r6032, %r6033, %r6034, %r6035, %r6036, %r6037}, {%f4994, %f4995, %f4996, %f4997, %f4998, %f4999, %f5000, %f5001};
	wmma.mma.sync.aligned.row.col.m16n16k16.f32.f32 {%f5034, %f5035, %f5036, %f5037, %f5038, %f5039, %f5040, %f5041}, {%r6014, %r6015, %r6016, %r6017, %r6018, %r6019, %r6020, %r6021}, {%r6038, %r6039, %r6040, %r6041, %r6042, %r6043, %r6044, %r6045}, {%f5002, %f5003, %f5004, %f5005, %f5006, %f5007, %f5008, %f5009};
	wmma.mma.sync.aligned.row.col.m16n16k16.f32.f32 {%f5042, %f5043, %f5044, %f5045, %f5046, %f5047, %f5048, %f5049}, {%r6022, %r6023, %r6024, %r6025, %r6026, %r6027, %r6028, %r6029}, {%r6030, %r6031, %r6032, %r6033, %r6034, %r6035, %r6036, %r6037}, {%f5010, %f5011, %f5012, %f5013, %f5014, %f5015, %f5016, %f5017};
	wmma.mma.sync.aligned.row.col.m16n16k16.f32.f32 {%f5050, %f5051, %f5052, %f5053, %f5054, %f5055, %f5056, %f5057}, {%r6022, %r6023, %r6024, %r6025, %r6026, %r6027, %r6028, %r6029}, {%r6038, %r6039, %r6040, %r6041, %r6042, %r6043, %r6044, %r6045}, {%f5018, %f5019, %f5020, %f5021, %f5022, %f5023, %f5024, %f5025};
	bar.sync 	0;
	ld.global.nc.v4.u32 	{%r6046, %r6047, %r6048, %r6049}, [%rd8+5056];
	st.shared.v4.u32 	[%r29], {%r6046, %r6047, %r6048, %r6049};
	ld.global.nc.v4.u32 	{%r6050, %r6051, %r6052, %r6053}, [%rd10+5056];
	st.shared.v4.u32 	[%r29+640], {%r6050, %r6051, %r6052, %r6053};
	ld.global.nc.v4.u32 	{%r6054, %r6055, %r6056, %r6057}, [%rd12+5056];
	st.shared.v4.u32 	[%r20], {%r6054, %r6055, %r6056, %r6057};
	bar.sync 	0;
	wmma.load.a.sync.aligned.row.m16n16k16.shared.f16 	{%r6058, %r6059, %r6060, %r6061, %r6062, %r6063, %r6064, %r6065}, [%r45], %r46;
	wmma.load.a.sync.aligned.row.m16n16k16.shared.f16 	{%r6066, %r6067, %r6068, %r6069, %r6070, %r6071, %r6072, %r6073}, [%r55], %r46;
	wmma.load.b.sync.aligned.col.m16n16k16.shared.f16 	{%r6074, %r6075, %r6076, %r6077, %r6078, %r6079, %r6080, %r6081}, [%r64], %r46;
	wmma.load.b.sync.aligned.col.m16n16k16.shared.f16 	{%r6082, %r6083, %r6084, %r6085, %r6086, %r6087, %r6088, %r6089}, [%r73], %r46;
	wmma.mma.sync.aligned.row.col.m16n16k16.f32.f32 {%f5058, %f5059, %f5060, %f5061, %f5062, %f5063, %f5064, %f5065}, {%r6058, %r6059, %r6060, %r6061, %r6062, %r6063, %r6064, %r6065}, {%r6074, %r6075, %r6076, %r6077, %r6078, %r6079, %r6080, %r6081}, {%f5026, %f5027, %f5028, %f5029, %f5030, %f5031, %f5032, %f5033};
	wmma.mma.sync.aligned.row.col.m16n16k16.f32.f32 {%f5066, %f5067, %f5068, %f5069, %f5070, %f5071, %f5072, %f5073}, {%r6058, %r6059, %r6060, %r6061, %r6062, %r6063, %r6064, %r6065}, {%r6082, %r6083, %r6084, %r6085, %r6086, %r6087, %r6088, %r6089}, {%f5034, %f5035, %f5036, %f5037, %f5038, %f5039, %f5040, %f5041};
	wmma.mma.sync.aligned.row.col.m16n16k16.f32.f32 {%f5074, %f5075, %f5076, %f5077, %f5078, %f5079, %f5080, %f5081}, {%r6066, %r6067, %r6068, %r6069, %r6070, %r6071, %r6072, %r6073}, {%r6074, %r6075, %r6076, %r6077, %r6078, %r6079, %r6080, %r6081}, {%f5042, %f5043, %f5044, %f5045, %f5046, %f5047, %f5048, %f5049};
	wmma.mma.sync.aligned.row.col.m16n16k16.f32.f32 {%f5082, %f5083, %f5084, %f5085, %f5086, %f5087, %f5088, %f5089}, {%r6066, %r6067, %r6068, %r6069, %r6070, %r6071, %r6072, %r6073}, {%r6082, %r6083, %r6084, %r6085, %r6086, %r6087, %r6088, %r6089}, {%f5050, %f5051, %f5052, %f5053, %f5054, %f5055, %f5056, %f5057};
	wmma.load.a.sync.aligned.row.m16n16k16.shared.f16 	{%r6090, %r6091, %r6092, %r6093, %r6094, %r6095, %r6096, %r6097}, [%r82], %r46;
	wmma.load.a.sync.aligned.row.m16n16k16.shared.f16 	{%r6098, %r6099, %r6100, %r6101, %r6102, %r6103, %r6104, %r6105}, [%r91], %r46;
	wmma.load.b.sync.aligned.col.m16n16k16.shared.f16 	{%r6106, %r6107, %r6108, %r6109, %r6110, %r6111, %r6112, %r6113}, [%r100], %r46;
	wmma.load.b.sync.aligned.col.m16n16k16.shared.f16 	{%r6114, %r6115, %r6116, %r6117, %r6118, %r6119, %r6120, %r6121}, [%r109], %r46;
	wmma.mma.sync.aligned.row.col.m16n16k16.f32.f32 {%f5090, %f5091, %f5092, %f5093, %f5094, %f5095, %f5096, %f5097}, {%r6090, %r6091, %r6092, %r6093, %r6094, %r6095, %r6096, %r6097}, {%r6106, %r6107, %r6108, %r6109, %r6110, %r6111, %r6112, %r6113}, {%f5058, %f5059, %f5060, %f5061, %f5062, %f5063, %f5064, %f5065};
	wmma.mma.sync.aligned.row.col.m16n16k16.f32.f32 {%f5098, %f5099, %f5100, %f5101, %f5102, %f5103, %f5104, %f5105}, {%r6090, %r6091, %r6092, %r6093, %r6094, %r6095, %r6096, %r6097}, {%r6114, %r6115, %r6116, %r6117, %r6118, %r6119, %r6120, %r6121}, {%f5066, %f5067, %f5068, %f5069, %f5070, %f5071, %f5072, %f5073};
	wmma.mma.sync.aligned.row.col.m16n16k16.f32.f32 {%f5106, %f5107, %f5108, %f5109, %f5110, %f5111, %f5112, %f5113}, {%r6098, %r6099, %r6100, %r6101, %r6102, %r6103, %r6104, %r6105}, {%r6106, %r6107, %r6108, %r6109, %r6110, %r6111, %r6112, %r6113}, {%f5074, %f5075, %f5076, %f5077, %f5078, %f5079, %f5080, %f5081};
	wmma.mma.sync.aligned.row.col.m16n16k16.f32.f32 {%f5114, %f5115, %f5116, %f5117, %f5118, %f5119, %f5120, %f5121}, {%r6098, %r6099, %r6100, %r6101, %r6102, %r6103, %r6104, %r6105}, {%r6114, %r6115, %r6116, %r6117, %r6118, %r6119, %r6120, %r6121}, {%f5082, %f5083, %f5084, %f5085, %f5086, %f5087, %f5088, %f5089};
	bar.sync 	0;
	ld.global.nc.v4.u32 	{%r6122, %r6123, %r6124, %r6125}, [%rd8+5120];
	st.shared.v4.u32 	[%r29], {%r6122, %r6123, %r6124, %r6125};
	ld.global.nc.v4.u32 	{%r6126, %r6127, %r6128, %r6129}, [%rd10+5120];
	st.shared.v4.u32 	[%r29+640], {%r6126, %r6127, %r6128, %r6129};
	ld.global.nc.v4.u32 	{%r6130, %r6131, %r6132, %r6133}, [%rd12+5120];
	st.shared.v4.u32 	[%r20], {%r6130, %r6131, %r6132, %r6133};
	bar.sync 	0;
	wmma.load.a.sync.aligned.row.m16n16k16.shared.f16 	{%r6134, %r6135, %r6136, %r6137, %r6138, %r6139, %r6140, %r6141}, [%r45], %r46;
	wmma.load.a.sync.aligned.row.m16n16k16.shared.f16 	{%r6142, %r6143, %r6144, %r6145, %r6146, %r6147, %r6148, %r6149}, [%r55], %r46;
	wmma.load.b.sync.aligned.col.m16n16k16.shared.f16 	{%r6150, %r6151, %r6152, %r6153, %r6154, %r6155, %r6156, %r6157}, [%r64], %r46;
	wmma.load.b.sync.aligned.col.m16n16k16.shared.f16 	{%r6158, %r6159, %r6160, %r6161, %r6162, %r6163, %r6164, %r6165}, [%r73], %r46;
	wmma.mma.sync.aligned.row.col.m16n16k16.f32.f32 {%f5122, %f5123, %f5124, %f5125, %f5126, %f5127, %f5128, %f5129}, {%r6134, %r6135, %r6136, %r6137, %r6138, %r6139, %r6140, %r6141}, {%r6150, %r6151, %r6152, %r6153, %r6154, %r6155, %r6156, %r6157}, {%f5090, %f5091, %f5092, %f5093, %f5094, %f5095, %f5096, %f5097};
	wmma.mma.sync.aligned.row.col.m16n16k16.f32.f32 {%f5130, %f5131, %f5132, %f5133, %f5134, %f5135, %f5136, %f5137}, {%r6134, %r6135, %r6136, %r6137, %r6138, %r6139, %r6140, %r6141}, {%r6158, %r6159, %r6160, %r6161, %r6162, %r6163, %r6164, %r6165}, {%f5098, %f5099, %f5100, %f5101, %f5102, %f5103, %f5104, %f5105};
	wmma.mma.sync.aligned.row.col.m16n16k16.f32.f32 {%f5138, %f5139, %f5140, %f5141, %f5142, %f5143, %f5144, %f5145}, {%r6142, %r6143, %r6144, %r6145, %r6146, %r6147, %r6148, %r6149}, {%r6150, %r6151, %r6152, %r6153, %r6154, %r6155, %r6156, %r6157}, {%f5106, %f5107, %f5108, %f5109, %f5110, %f5111, %f5112, %f5113};
	wmma.mma.sync.aligned.row.col.m16n16k16.f32.f32 {%f5146, %f5147, %f5148, %f5149, %f5150, %f5151, %f5152, %f5153}, {%r6142, %r6143, %r6144, %r6145, %r6146, %r6147, %r6148, %r6149}, {%r6158, %r6159, %r6160, %r6161, %r6162, %r6163, %r6164, %r6165}, {%f5114, %f5115, %f5116, %f5117, %f5118, %f5119, %f5120, %f5121};
	wmma.load.a.sync.aligned.row.m16n16k16.shared.f16 	{%r6166, %r6167, %r6168, %r6169, %r6170, %r6171, %r6172, %r6173}, [%r82], %r46;
	wmma.load.a.sync.aligned.row.m16n16k16.shared.f16 	{%r6174, %r6175, %r6176, %r6177, %r6178, %r6179, %r6180, %r6181}, [%r91], %r46;
	wmma.load.b.sync.aligned.col.m16n16k16.shared.f16 	{%r6182, %r6183, %r6184, %r6185, %r6186, %r6187, %r6188, %r6189}, [%r100], %r46;
	wmma.load.b.sync.aligned.col.m16n16k16.shared.f16 	{%r6190, %r6191, %r6192, %r6193, %r6194, %r6195, %r6196, %r6197}, [%r109], %r46;
	wmma.mma.sync.aligned.row.col.m16n16k16.f32.f32 {%f5154, %f5155, %f5156, %f5157, %f5158, %f5159, %f5160, %f5161}, {%r6166, %r6167, %r6168, %r6169, %r6170, %r6171, %r6172, %r6173}, {%r6182, %r6183, %r6184, %r6185, %r6186, %r6187, %r6188, %r6189}, {%f5122, %f5123, %f5124, %f5125, %f5126, %f5127, %f5128, %f5129};
	wmma.mma.sync.aligned.row.col.m16n16k16.f32.f32 {%f5162, %f5163, %f5164, %f5165, %f5166, %f5167, %f5168, %f5169}, {%r6166, %r6167, %r6168, %r6169, %r6170, %r6171, %r6172, %r6173}, {%r6190, %r6191, %r6192, %r6193, %r6194, %r6195, %r6196, %r6197}, {%f5130, %f5131, %f5132, %f5133, %f5134, %f5135, %f5136, %f5137};
	wmma.mma.sync.aligned.row.col.m16n16k16.f32.f32 {%f5170, %f5171, %f5172, %f5173, %f5174, %f5175, %f5176, %f5177}, {%r6174, %r6175, %r6176, %r6177, %r6178, %r6179, %r6180, %r6181}, {%r6182, %r6183, %r6184, %r6185, %r6186, %r6187, %r6188, %r6189}, {%f5138, %f5139, %f5140, %f5141, %f5142, %f5143, %f5144, %f5145};
	wmma.mma.sync.aligned.row.col.m16n16k16.f32.f32 {%f5178, %f5179, %f5180, %f5181, %f5182, %f5183, %f5184, %f5185}, {%r6174, %r6175, %r6176, %r6177, %r6178, %r6179, %r6180, %r6181}, {%r6190, %r6191, %r6192, %r6193, %r6194, %r6195, %r6196, %r6197}, {%f5146, %f5147, %f5148, %f5149, %f5150, %f5151, %f5152, %f5153};
	bar.sync 	0;
	ld.global.nc.v4.u32 	{%r6198, %r6199, %r6200, %r6201}, [%rd8+5184];
	st.shared.v4.u32 	[%r29], {%r6198, %r6199, %r6200, %r6201};
	ld.global.nc.v4.u32 	{%r6202, %r6203, %r6204, %r6205}, [%rd10+5184];
	st.shared.v4.u32 	[%r29+640], {%r6202, %r6203, %r6204, %r6205};
	ld.global.nc.v4.u32 	{%r6206, %r6207, %r6208, %r6209}, [%rd12+5184];
	st.shared.v4.u32 	[%r20], {%r6206, %r6207, %r6208, %r6209};
	bar.sync 	0;
	wmma.load.a.sync.aligned.row.m16n16k16.shared.f16 	{%r6210, %r6211, %r6212, %r6213, %r6214, %r6215, %r6216, %r6217}, [%r45], %r46;
	wmma.load.a.sync.aligned.row.m16n16k16.shared.f16 	{%r6218, %r6219, %r6220, %r6221, %r6222, %r6223, %r6224, %r6225}, [%r55], %r46;
	wmma.load.b.sync.aligned.col.m16n16k16.shared.f16 	{%r6226, %r6227, %r6228, %r6229, %r6230, %r6231, %r6232, %r6233}, [%r64], %r46;
	wmma.load.b.sync.aligned.col.m16n16k16.shared.f16 	{%r6234, %r6235, %r6236, %r6237, %r6238, %r6239, %r6240, %r6241}, [%r73], %r46;
	wmma.mma.sync.aligned.row.col.m16n16k16.f32.f32 {%f5186, %f5187, %f5188, %f5189, %f5190, %f5191, %f5192, %f5193}, {%r6210, %r6211, %r6212, %r6213, %r6214, %r6215, %r6216, %r6217}, {%r6226, %r6227, %r6228, %r6229, %r6230, %r6231, %r6232, %r6233}, {%f5154, %f5155, %f5156, %f5157, %f5158, %f5159, %f5160, %f5161};
	wmma.mma.sync.aligned.row.col.m16n16k16.f32.f32 {%f5194, %f5195, %f5196, %f5197, %f5198, %f5199, %f5200, %f5201}, {%r6210, %r6211, %r6212, %r6213, %r6214, %r6215, %r6216, %r6217}, {%r6234, %r6235, %r6236, %r6237, %r6238, %r6239, %r6240, %r6241}, {%f5162, %f5163, %f5164, %f5165, %f5166, %f5167, %f5168, %f5169};
	wmma.mma.sync.aligned.row.col.m16n16k16.f32.f32 {%f5202, %f5203, %f5204, %f5205, %f5206, %f5207, %f5208, %f5209}, {%r6218, %r6219, %r6220, %r6221, %r6222, %r6223, %r6224, %r6225}, {%r6226, %r6227, %r6228, %r6229, %r6230, %r6231, %r6232, %r6233}, {%f5170, %f5171, %f5172, %f5173, %f5174, %f5175, %f5176, %f5177};
	wmma.mma.sync.aligned.row.col.m16n16k16.f32.f32 {%f5210, %f5211, %f5212, %f5213, %f5214, %f5215, %f5216, %f5217}, {%r6218, %r6219, %r6220, %r6221, %r6222, %r6223, %r6224, %r6225}, {%r6234, %r6235, %r6236, %r6237, %r6238, %r6239, %r6240, %r6241}, {%f5178, %f5179, %f5180, %f5181, %f5182, %f5183, %f5184, %f5185};
	wmma.load.a.sync.aligned.row.m16n16k16.shared.f16 	{%r6242, %r6243, %r6244, %r6245, %r6246, %r6247, %r6248, %r6249}, [%r82], %r46;
	wmma.load.a.sync.aligned.row.m16n16k16.shared.f16 	{%r6250, %r6251, %r6252, %r6253, %r6254, %r6255, %r6256, %r6257}, [%r91], %r46;
	wmma.load.b.sync.aligned.col.m16n16k16.shared.f16 	{%r6258, %r6259, %r6260, %r6261, %r6262, %r6263, %r6264, %r6265}, [%r100], %r46;
	wmma.load.b.sync.aligned.col.m16n16k16.shared.f16 	{%r6266, %r6267, %r6268, %r6269, %r6270, %r6271, %r6272, %r6273}, [%r109], %r46;
	wmma.mma.sync.aligned.row.col.m16n16k16.f32.f32 {%f5218, %f5219, %f5220, %f5221, %f5222, %f5223, %f5224, %f5225}, {%r6242, %r6243, %r6244, %r6245, %r6246, %r6247, %r6248, %r6249}, {%r6258, %r6259, %r6260, %r6261, %r6262, %r6263, %r6264, %r6265}, {%f5186, %f5187, %f5188, %f5189, %f5190, %f5191, %f5192, %f5193};
	wmma.mma.sync.aligned.row.col.m16n16k16.f32.f32 {%f5226, %f5227, %f5228, %f5229, %f5230, %f5231, %f5232, %f5233}, {%r6242, %r6243, %r6244, %r6245, %r6246, %r6247, %r6248, %r6249}, {%r6266, %r6267, %r6268, %r6269, %r6270, %r6271, %r6272, %r6273}, {%f5194, %f5195, %f5196, %f5197, %f5198, %f5199, %f5200, %f5201};
	wmma.mma.sync.aligned.row.col.m16n16k16.f32.f32 {%f5234, %f5235, %f5236, %f5237, %f5238, %f5239, %f5240, %f5241}, {%r6250, %r6251, %r6252, %r6253, %r6254, %r6255, %r6256, %r6257}, {%r6258, %r6259, %r6260, %r6261, %r6262, %r6263, %r6264, %r6265}, {%f5202, %f5203, %f5204, %f5205, %f5206, %f5207, %f5208, %f5209};
	wmma.mma.sync.aligned.row.col.m16n16k16.f32.f32 {%f5242, %f5243, %f5244, %f5245, %f5246, %f5247, %f5248, %f5249}, {%r6250, %r6251, %r6252, %r6253, %r6254, %r6255, %r6256, %r6257}, {%r6266, %r6267, %r6268, %r6269, %r6270, %r6271, %r6272, %r6273}, {%f5210, %f5211, %f5212, %f5213, %f5214, %f5215, %f5216, %f5217};
	bar.sync 	0;
	ld.global.nc.v4.u32 	{%r6274, %r6275, %r6276, %r6277}, [%rd8+5248];
	st.shared.v4.u32 	[%r29], {%r6274, %r6275, %r6276, %r6277};
	ld.global.nc.v4.u32 	{%r6278, %r6279, %r6280, %r6281}, [%rd10+5248];
	st.shared.v4.u32 	[%r29+640], {%r6278, %r6279, %r6280, %r6281};
	ld.global.nc.v4.u32 	{%r6282, %r6283, %r6284, %r6285}, [%rd12+5248];
	st.shared.v4.u32 	[%r20], {%r6282, %r6283, %r6284, %r6285};
	bar.sync 	0;
	wmma.load.a.sync.aligned.row.m16n16k16.shared.f16 	{%r6286, %r6287, %r6288, %r6289, %r6290, %r6291, %r6292, %r6293}, [%r45], %r46;
	wmma.load.a.sync.aligned.row.m16n16k16.shared.f16 	{%r6294, %r6295, %r6296, %r6297, %r6298, %r6299, %r6300, %r6301}, [%r55], %r46;
	wmma.load.b.sync.aligned.col.m16n16k16.shared.f16 	{%r6302, %r6303, %r6304, %r6305, %r6306, %r6307, %r6308, %r6309}, [%r64], %r46;
	wmma.load.b.sync.aligned.col.m16n16k16.shared.f16 	{%r6310, %r6311, %r6312, %r6313, %r6314, %r6315, %r6316, %r6317}, [%r73], %r46;
	wmma.mma.sync.aligned.row.col.m16n16k16.f32.f32 {%f5250, %f5251, %f5252, %f5253, %f5254, %f5255, %f5256, %f5257}, {%r6286, %r6287, %r6288, %r6289, %r6290, %r6291, %r6292, %r6293}, {%r6302, %r6303, %r6304, %r6305, %r6306, %r6307, %r6308, %r6309}, {%f5218, %f5219, %f5220, %f5221, %f5222, %f5223, %f5224, %f5225};
	wmma.mma.sync.aligned.row.col.m16n16k16.f32.f32 {%f5258, %f5259, %f5260, %f5261, %f5262, %f5263, %f5264, %f5265}, {%r6286, %r6287, %r6288, %r6289, %r6290, %r6291, %r6292, %r6293}, {%r6310, %r6311, %r6312, %r6313, %r6314, %r6315, %r6316, %r6317}, {%f5226, %f5227, %f5228, %f5229, %f5230, %f5231, %f5232, %f5233};
	wmma.mma.sync.aligned.row.col.m16n16k16.f32.f32 {%f5266, %f5267, %f5268, %f5269, %f5270, %f5271, %f5272, %f5273}, {%r6294, %r6295, %r6296, %r6297, %r6298, %r6299, %r6300, %r6301}, {%r6302, %r6303, %r6304, %r6305, %r6306, %r6307, %r6308, %r6309}, {%f5234, %f5235, %f5236, %f5237, %f5238, %f5239, %f5240, %f5241};
	wmma.mma.sync.aligned.row.col.m16n16k16.f32.f32 {%f5274, %f5275, %f5276, %f5277, %f5278, %f5279, %f5280, %f5281}, {%r6294, %r6295, %r6296, %r6297, %r6298, %r6299, %r6300, %r6301}, {%r6310, %r6311, %r6312, %r6313, %r6314, %r6315, %r6316, %r6317}, {%f5242, %f5243, %f5244, %f5245, %f5246, %f5247, %f5248, %f5249};
	wmma.load.a.sync.aligned.row.m16n16k16.shared.f16 	{%r6318, %r6319, %r6320, %r6321, %r6322, %r6323, %r6324, %r6325}, [%r82], %r46;
	wmma.load.a.sync.aligned.row.m16n16k16.shared.f16 	{%r6326, %r6327, %r6328, %r6329, %r6330, %r6331, %r6332, %r6333}, [%r91], %r46;
	wmma.load.b.sync.aligned.col.m16n16k16.shared.f16 	{%r6334, %r6335, %r6336, %r6337, %r6338, %r6339, %r6340, %r6341}, [%r100], %r46;
	wmma.load.b.sync.aligned.col.m16n16k16.shared.f16 	{%r6342, %r6343, %r6344, %r6345, %r6346, %r6347, %r6348, %r6349}, [%r109], %r46;
	wmma.mma.sync.aligned.row.col.m16n16k16.f32.f32 {%f5282, %f5283, %f5284, %f5285, %f5286, %f5287, %f5288, %f5289}, {%r6318, %r6319, %r6320, %r6321, %r6322, %r6323, %r6324, %r6325}, {%r6334, %r6335, %r6336, %r6337, %r6338, %r6339, %r6340, %r6341}, {%f5250, %f5251, %f5252, %f5253, %f5254, %f5255, %f5256, %f5257};
	wmma.mma.sync.aligned.row.col.m16n16k16.f32.f32 {%f5290, %f5291, %f5292, %f5293, %f5294, %f5295, %f5296, %f5297}, {%r6318, %r6319, %r6320, %r6321, %r6322, %r6323, %r6324, %r6325}, {%r6342, %r6343, %r6344, %r6345, %r6346, %r6347, %r6348, %r6349}, {%f5258, %f5259, %f5260, %f5261, %f5262, %f5263, %f5264, %f5265};
	wmma.mma.sync.aligned.row.col.m16n16k16.f32.f32 {%f5298, %f5299, %f5300, %f5301, %f5302, %f5303, %f5304, %f5305}, {%r6326, %r6327, %r6328, %r6329, %r6330, %r6331, %r6332, %r6333}, {%r6334, %r6335, %r6336, %r6337, %r6338, %r6339, %r6340, %r6341}, {%f5266, %f5267, %f5268, %f5269, %f5270, %f5271, %f5272, %f5273};
	wmma.mma.sync.aligned.row.col.m16n16k16.f32.f32 {%f5306, %f5307, %f5308, %f5309, %f5310, %f5311, %f5312, %f5313}, {%r6326, %r6327, %r6328, %r6329, %r6330, %r6331, %r6332, %r6333}, {%r6342, %r6343, %r6344, %r6345, %r6346, %r6347, %r6348, %r6349}, {%f5274, %f5275, %f5276, %f5277, %f5278, %f5279, %f5280, %f5281};
	bar.sync 	0;
	ld.global.nc.v4.u32 	{%r6350, %r6351, %r6352, %r6353}, [%rd8+5312];
	st.shared.v4.u32 	[%r29], {%r6350, %r6351, %r6352, %r6353};
	ld.global.nc.v4.u32 	{%r6354, %r6355, %r6356, %r6357}, [%rd10+5312];
	st.shared.v4.u32 	[%r29+640], {%r6354, %r6355, %r6356, %r6357};
	ld.global.nc.v4.u32 	{%r6358, %r6359, %r6360, %r6361}, [%rd12+5312];
	st.shared.v4.u32 	[%r20], {%r6358, %r6359, %r6360, %r6361};
	bar.sync 	0;
	wmma.load.a.sync.aligned.row.m16n16k16.shared.f16 	{%r6362, %r6363, %r6364, %r6365, %r6366, %r6367, %r6368, %r6369}, [%r45], %r46;
	wmma.load.a.sync.aligned.row.m16n16k16.shared.f16 	{%r6370, %r6371, %r6372, %r6373, %r6374, %r6375, %r6376, %r6377}, [%r55], %r46;
	wmma.load.b.sync.aligned.col.m16n16k16.shared.f16 	{%r6378, %r6379, %r6380, %r6381, %r6382, %r6383, %r6384, %r6385}, [%r64], %r46;
	wmma.load.b.sync.aligned.col.m16n16k16.shared.f16 	{%r6386, %r6387, %r6388, %r6389, %r6390, %r6391, %r6392, %r6393}, [%r73], %r46;
	wmma.mma.sync.aligned.row.col.m16n16k16.f32.f32 {%f5314, %f5315, %f5316, %f5317, %f5318, %f5319, %f5320, %f5321}, {%r6362, %r6363, %r6364, %r6365, %r6366, %r6367, %r6368, %r6369}, {%r6378, %r6379, %r6380, %r6381, %r6382, %r6383, %r6384, %r6385}, {%f5282, %f5283, %f5284, %f5285, %f5286, %f5287, %f5288, %f5289};
	wmma.mma.sync.aligned.row.col.m16n16k16.f32.f32 {%f5322, %f5323, %f5324, %f5325, %f5326, %f5327, %f5328, %f5329}, {%r6362, %r6363, %r6364, %r6365, %r6366, %r6367, %r6368, %r6369}, {%r6386, %r6387, %r6388, %r6389, %r6390, %r6391, %r6392, %r6393}, {%f5290, %f5291, %f5292, %f5293, %f5294, %f5295, %f5296, %f5297};
	wmma.mma.sync.aligned.row.col.m16n16k16.f32.f32 {%f5330, %f5331, %f5332, %f5333, %f5334, %f5335, %f5336, %f5337}, {%r6370, %r6371, %r6372, %r6373, %r6374, %r6375, %r6376, %r6377}, {%r6378, %r6379, %r6380, %r6381, %r6382, %r6383, %r6384, %r6385}, {%f5298, %f5299, %f5300, %f5301, %f5302, %f5303, %f5304, %f5305};
	wmma.mma.sync.aligned.row.col.m16n16k16.f32.f32 {%f5338, %f5339, %f5340, %f5341, %f5342, %f5343, %f5344, %f5345}, {%r6370, %r6371, %r6372, %r6373, %r6374, %r6375, %r6376, %r6377}, {%r6386, %r6387, %r6388, %r6389, %r6390, %r6391, %r6392, %r6393}, {%f5306, %f5307, %f5308, %f5309, %f5310, %f5311, %f5312, %f5313};
	wmma.load.a.sync.aligned.row.m16n16k16.shared.f16 	{%r6394, %r6395, %r6396, %r6397, %r6398, %r6399, %r6400, %r6401}, [%r82], %r46;
	wmma.load.a.sync.aligned.row.m16n16k16.shared.f16 	{%r6402, %r6403, %r6404, %r6405, %r6406, %r6407, %r6408, %r6409}, [%r91], %r46;
	wmma.load.b.sync.aligned.col.m16n16k16.shared.f16 	{%r6410, %r6411, %r6412, %r6413, %r6414, %r6415, %r6416, %r6417}, [%r100], %r46;
	wmma.load.b.sync.aligned.col.m16n16k16.shared.f16 	{%r6418, %r6419, %r6420, %r6421, %r6422, %r6423, %r6424, %r6425}, [%r109], %r46;
	wmma.mma.sync.aligned.row.col.m16n16k16.f32.f32 {%f5346, %f5347, %f5348, %f5349, %f5350, %f5351, %f5352, %f5353}, {%r6394, %r6395, %r6396, %r6397, %r6398, %r6399, %r6400, %r6401}, {%r6410, %r6411, %r6412, %r6413, %r6414, %r6415, %r6416, %r6417}, {%f5314, %f5315, %f5316, %f5317, %f5318, %f5319, %f5320, %f5321};
	wmma.mma.sync.aligned.row.col.m16n16k16.f32.f32 {%f5354, %f5355, %f5356, %f5357, %f5358, %f5359, %f5360, %f5361}, {%r6394, %r6395, %r6396, %r6397, %r6398, %r6399, %r6400, %r6401}, {%r6418, %r6419, %r6420, %r6421, %r6422, %r6423, %r6424, %r6425}, {%f5322, %f5323, %f5324, %f5325, %f5326, %f5327, %f5328, %f5329};
	wmma.mma.sync.aligned.row.col.m16n16k16.f32.f32 {%f5362, %f5363, %f5364, %f5365, %f5366, %f5367, %f5368, %f5369}, {%r6402, %r6403, %r6404, %r6405, %r6406, %r6407, %r6408, %r6409}, {%r6410, %r6411, %r6412, %r6413, %r6414, %r6415, %r6416, %r6417}, {%f5330, %f5331, %f5332, %f5333, %f5334, %f5335, %f5336, %f5337};
	wmma.mma.sync.aligned.row.col.m16n16k16.f32.f32 {%f5370, %f5371, %f5372, %f5373, %f5374, %f5375, %f5376, %f5377}, {%r6402, %r6403, %r6404, %r6405, %r6406, %r6407, %r6408, %r6409}, {%r6418, %r6419, %r6420, %r6421, %r6422, %r6423, %r6424, %r6425}, {%f5338, %f5339, %f5340, %f5341, %f5342, %f5343, %f5344, %f5345};
	bar.sync 	0;
	ld.global.nc.v4.u32 	{%r6426, %r6427, %r6428, %r6429}, [%rd8+5376];
	st.shared.v4.u32 	[%r29], {%r6426, %r6427, %r6428, %r6429};
	ld.global.nc.v4.u32 	{%r6430, %r6431, %r6432, %r6433}, [%rd10+5376];
	st.shared.v4.u32 	[%r29+640], {%r6430, %r6431, %r6432, %r6433};
	ld.global.nc.v4.u32 	{%r6434, %r6435, %r6436, %r6437}, [%rd12+5376];
	st.shared.v4.u32 	[%r20], {%r6434, %r6435, %r6436, %r6437};
	bar.sync 	0;
	wmma.load.a.sync.aligned.row.m16n16k16.shared.f16 	{%r6438, %r6439, %r6440, %r6441, %r6442, %r6443, %r6444, %r6445}, [%r45], %r46;
	wmma.load.a.sync.aligned.row.m16n16k16.shared.f16 	{%r6446, %r6447, %r6448, %r6449, %r6450, %r6451, %r6452, %r6453}, [%r55], %r46;
	wmma.load.b.sync.aligned.col.m16n16k16.shared.f16 	{%r6454, %r6455, %r6456, %r6457, %r6458, %r6459, %r6460, %r6461}, [%r64], %r46;
	wmma.load.b.sync.aligned.col.m16n16k16.shared.f16 	{%r6462, %r6463, %r6464, %r6465, %r6466, %r6467, %r6468, %r6469}, [%r73], %r46;
	wmma.mma.sync.aligned.row.col.m16n16k16.f32.f32 {%f5378, %f5379, %f5380, %f5381, %f5382, %f5383, %f5384, %f5385}, {%r6438, %r6439, %r6440, %r6441, %r6442, %r6443, %r6444, %r6445}, {%r6454, %r6455, %r6456, %r6457, %r6458, %r6459, %r6460, %r6461}, {%f5346, %f5347, %f5348, %f5349, %f5350, %f5351, %f5352, %f5353};
	wmma.mma.sync.aligned.row.col.m16n16k16.f32.f32 {%f5386, %f5387, %f5388, %f5389, %f5390, %f5391, %f5392, %f5393}, {%r6438, %r6439, %r6440, %r6441, %r6442, %r6443, %r6444, %r6445}, {%r6462, %r6463, %r6464, %r6465, %r6466, %r6467, %r6468, %r6469}, {%f5354, %f5355, %f5356, %f5357, %f5358, %f5359, %f5360, %f5361};
	wmma.mma.sync.aligned.row.col.m16n16k16.f32.f32 {%f5394, %f5395, %f5396, %f5397, %f5398, %f5399, %f5400, %f5401}, {%r6446, %r6447, %r6448, %r6449, %r6450, %r6451, %r6452, %r6453}, {%r6454, %r6455, %r6456, %r6457, %r6458, %r6459, %r6460, %r6461}, {%f5362, %f5363, %f5364, %f5365, %f5366, %f5367, %f5368, %f5369};
	wmma.mma.sync.aligned.row.col.m16n16k16.f32.f32 {%f5402, %f5403, %f5404, %f5405, %f5406, %f5407, %f5408, %f5409}, {%r6446, %r6447, %r6448, %r6449, %r6450, %r6451, %r6452, %r6453}, {%r6462, %r6463, %r6464, %r6465, %r6466, %r6467, %r6468, %r6469}, {%f5370, %f5371, %f5372, %f5373, %f5374, %f5375, %f5376, %f5377};
	wmma.load.a.sync.aligned.row.m16n16k16.shared.f16 	{%r6470, %r6471, %r6472, %r6473, %r6474, %r6475, %r6476, %r6477}, [%r82], %r46;
	wmma.load.a.sync.aligned.row.m16n16k16.shared.f16 	{%r6478, %r6479, %r6480, %r6481, %r6482, %r6483, %r6484, %r6485}, [%r91], %r46;
	wmma.load.b.sync.aligned.col.m16n16k16.shared.f16 	{%r6486, %r6487, %r6488, %r6489, %r6490, %r6491, %r6492, %r6493}, [%r100], %r46;
	wmma.load.b.sync.aligned.col.m16n16k16.shared.f16 	{%r6494, %r6495, %r6496, %r6497, %r6498, %r6499, %r6500, %r6501}, [%r109], %r46;
	wmma.mma.sync.aligned.row.col.m16n16k16.f32.f32 {%f5410, %f5411, %f5412, %f5413, %f5414, %f5415, %f5416, %f5417}, {%r6470, %r6471, %r6472, %r6473, %r6474, %r6475, %r6476, %r6477}, {%r6486, %r6487, %r6488, %r6489, %r6490, %r6491, %r6492, %r6493}, {%f5378, %f5379, %f5380, %f5381, %f5382, %f5383, %f5384, %f5385};
	wmma.mma.sync.aligned.row.col.m16n16k16.f32.f32 {%f5418, %f5419, %f5420, %f5421, %f5422, %f5423, %f5424, %f5425}, {%r6470, %r6471, %r6472, %r6473, %r6474, %r6475, %r6476, %r6477}, {%r6494, %r6495, %r6496, %r6497, %r6498, %r6499, %r6500, %r6501}, {%f5386, %f5387, %f5388, %f5389, %f5390, %f5391, %f5392, %f5393};
	wmma.mma.sync.aligned.row.col.m16n16k16.f32.f32 {%f5426, %f5427, %f5428, %f5429, %f5430, %f5431, %f5432, %f5433}, {%r6478, %r6479, %r6480, %r6481, %r6482, %r6483, %r6484, %r6485}, {%r6486, %r6487, %r6488, %r6489, %r6490, %r6491, %r6492, %r6493}, {%f5394, %f5395, %f5396, %f5397, %f5398, %f5399, %f5400, %f5401};
	wmma.mma.sync.aligned.row.col.m16n16k16.f32.f32 {%f5434, %f5435, %f5436, %f5437, %f5438, %f5439, %f5440, %f5441}, {%r6478, %r6479, %r6480, %r6481, %r6482, %r6483, %r6484, %r6485}, {%r6494, %r6495, %r6496, %r6497, %r6498, %r6499, %r6500, %r6501}, {%f5402, %f5403, %f5404, %f5405, %f5406, %f5407, %f5408, %f5409};
	bar.sync 	0;
	ld.global.nc.v4.u32 	{%r6502, %r6503, %r6504, %r6505}, [%rd8+5440];
	st.shared.v4.u32 	[%r29], {%r6502, %r6503, %r6504, %r6505};
	ld.global.nc.v4.u32 	{%r6506, %r6507, %r6508, %r6509}, [%rd10+5440];
	st.shared.v4.u32 	[%r29+640], {%r6506, %r6507, %r6508, %r6509};
	ld.global.nc.v4.u32 	{%r6510, %r6511, %r6512, %r6513}, [%rd12+5440];
	st.shared.v4.u32 	[%r20], {%r6510, %r6511, %r6512, %r6513};
	bar.sync 	0;
	wmma.load.a.sync.aligned.row.m16n16k16.shared.f16 	{%r6514, %r6515, %r6516, %r6517, %r6518, %r6519, %r6520, %r6521}, [%r45], %r46;
	wmma.load.a.sync.aligned.row.m16n16k16.shared.f16 	{%r6522, %r6523, %r6524, %r6525, %r6526, %r6527, %r6528, %r6529}, [%r55], %r46;
	wmma.load.b.sync.aligned.col.m16n16k16.shared.f16 	{%r6530, %r6531, %r6532, %r6533, %r6534, %r6535, %r6536, %r6537}, [%r64], %r46;
	wmma.load.b.sync.aligned.col.m16n16k16.shared.f16 	{%r6538, %r6539, %r6540, %r6541, %r6542, %r6543, %r6544, %r6545}, [%r73], %r46;
	wmma.mma.sync.aligned.row.col.m16n16k16.f32.f32 {%f5442, %f5443, %f5444, %f5445, %f5446, %f5447, %f5448, %f5449}, {%r6514, %r6515, %r6516, %r6517, %r6518, %r6519, %r6520, %r6521}, {%r6530, %r6531, %r6532, %r6533, %r6534, %r6535, %r6536, %r6537}, {%f5410, %f5411, %f5412, %f5413, %f5414, %f5415, %f5416, %f5417};
	wmma.mma.sync.aligned.row.col.m16n16k16.f32.f32 {%f5450, %f5451, %f5452, %f5453, %f5454, %f5455, %f5456, %f5457}, {%r6514, %r6515, %r6516, %r6517, %r6518, %r6519, %r6520, %r6521}, {%r6538, %r6539, %r6540, %r6541, %r6542, %r6543, %r6544, %r6545}, {%f5418, %f5419, %f5420, %f5421, %f5422, %f5423, %f5424, %f5425};
	wmma.mma.sync.aligned.row.col.m16n16k16.f32.f32 {%f5458, %f5459, %f5460, %f5461, %f5462, %f5463, %f5464, %f5465}, {%r6522, %r6523, %r6524, %r6525, %r6526, %r6527, %r6528, %r6529}, {%r6530, %r6531, %r6532, %r6533, %r6534, %r6535, %r6536, %r6537}, {%f5426, %f5427, %f5428, %f5429, %f5430, %f5431, %f5432, %f5433};
	wmma.mma.sync.aligned.row.col.m16n16k16.f32.f32 {%f5466, %f5467, %f5468, %f5469, %f5470, %f5471, %f5472, %f5473}, {%r6522, %r6523, %r6524, %r6525, %r6526, %r6527, %r6528, %r6529}, {%r6538, %r6539, %r6540, %r6541, %r6542, %r6543, %r6544, %r6545}, {%f5434, %f5435, %f5436, %f5437, %f5438, %f5439, %f5440, %f5441};
	wmma.load.a.sync.aligned.row.m16n16k16.shared.f16 	{%r6546, %r6547, %r6548, %r6549, %r6550, %r6551, %r6552, %r6553}, [%r82], %r46;
	wmma.load.a.sync.aligned.row.m16n16k16.shared.f16 	{%r6554, %r6555, %r6556, %r6557, %r6558, %r6559, %r6560, %r6561}, [%r91], %r46;
	wmma.load.b.sync.aligned.col.m16n16k16.shared.f16 	{%r6562, %r6563, %r6564, %r6565, %r6566, %r6567, %r6568, %r6569}, [%r100], %r46;
	wmma.load.b.sync.aligned.col.m16n16k16.shared.f16 	{%r6570, %r6571, %r6572, %r6573, %r6574, %r6575, %r6576, %r6577}, [%r109], %r46;
	wmma.mma.sync.aligned.row.col.m16n16k16.f32.f32 {%f5474, %f5475, %f5476, %f5477, %f5478, %f5479, %f5480, %f5481}, {%r6546, %r6547, %r6548, %r6549, %r6550, %r6551, %r6552, %r6553}, {%r6562, %r6563, %r6564, %r6565, %r6566, %r6567, %r6568, %r6569}, {%f5442, %f5443, %f5444, %f5445, %f5446, %f5447, %f5448, %f5449};
	wmma.mma.sync.aligned.row.col.m16n16k16.f32.f32 {%f5482, %f5483, %f5484, %f5485, %f5486, %f5487, %f5488, %f5489}, {%r6546, %r6547, %r6548, %r6549, %r6550, %r6551, %r6552, %r6553}, {%r6570, %r6571, %r6572, %r6573, %r6574, %r6575, %r6576, %r6577}, {%f5450, %f5451, %f5452, %f5453, %f5454, %f5455, %f5456, %f5457};
	wmma.mma.sync.aligned.row.col.m16n16k16.f32.f32 {%f5490, %f5491, %f5492, %f5493, %f5494, %f5495, %f5496, %f5497}, {%r6554, %r6555, %r6556, %r6557, %r6558, %r6559, %r6560, %r6561}, {%r6562, %r6563, %r6564, %r6565, %r6566, %r6567, %r6568, %r6569}, {%f5458, %f5459, %f5460, %f5461, %f5462, %f5463, %f5464, %f5465};
	wmma.mma.sync.aligned.row.col.m16n16k16.f32.f32 {%f5498, %f5499, %f5500, %f5501, %f5502, %f5503, %f5504, %f5505}, {%r6554, %r6555, %r6556, %r6557, %r6558, %r6559, %r6560, %r6561}, {%r6570, %r6571, %r6572, %r6573, %r6574, %r6575, %r6576, %r6577}, {%f5466, %f5467, %f5468, %f5469, %f5470, %f5471, %f5472, %f5473};
	bar.sync 	0;
	ld.global.nc.v4.u32 	{%r6578, %r6579, %r6580, %r6581}, [%rd8+5504];
	st.shared.v4.u32 	[%r29], {%r6578, %r6579, %r6580, %r6581};
	ld.global.nc.v4.u32 	{%r6582, %r6583, %r6584, %r6585}, [%rd10+5504];
	st.shared.v4.u32 	[%r29+640], {%r6582, %r6583, %r6584, %r6585};
	ld.global.nc.v4.u32 	{%r6586, %r6587, %r6588, %r6589}, [%rd12+5504];
	st.shared.v4.u32 	[%r20], {%r6586, %r6587, %r6588, %r6589};
	bar.sync 	0;
	wmma.load.a.sync.aligned.row.m16n16k16.shared.f16 	{%r6590, %r6591, %r6592, %r6593, %r6594, %r6595, %r6596, %r6597}, [%r45], %r46;
	wmma.load.a.sync.aligned.row.m16n16k16.shared.f16 	{%r6598, %r6599, %r6600, %r6601, %r6602, %r6603, %r6604, %r6605}, [%r55], %r46;
	wmma.load.b.sync.aligned.col.m16n16k16.shared.f16 	{%r6606, %r6607, %r6608, %r6609, %r6610, %r6611, %r6612, %r6613}, [%r64], %r46;
	wmma.load.b.sync.aligned.col.m16n16k16.shared.f16 	{%r6614, %r6615, %r6616, %r6617, %r6618, %r6619, %r6620, %r6621}, [%r73], %r46;
	wmma.mma.sync.aligned.row.col.m16n16k16.f32.f32 {%f5506, %f5507, %f5508, %f5509, %f5510, %f5511, %f5512, %f5513}, {%r6590, %r6591, %r6592, %r6593, %r6594, %r6595, %r6596, %r6597}, {%r6606, %r6607, %r6608, %r6609, %r6610, %r6611, %r6612, %r6613}, {%f5474, %f5475, %f5476, %f5477, %f5478, %f5479, %f5480, %f5481};
	wmma.mma.sync.aligned.row.col.m16n16k16.f32.f32 {%f5514, %f5515, %f5516, %f5517, %f5518, %f5519, %f5520, %f5521}, {%r6590, %r6591, %r6592, %r6593, %r6594, %r6595, %r6596, %r6597}, {%r6614, %r6615, %r6616, %r6617, %r6618, %r6619, %r6620, %r6621}, {%f5482, %f5483, %f5484, %f5485, %f5486, %f5487, %f5488, %f5489};
	wmma.mma.sync.aligned.row.col.m16n16k16.f32.f32 {%f5522, %f5523, %f5524, %f5525, %f5526, %f5527, %f5528, %f5529}, {%r6598, %r6599, %r6600, %r6601, %r6602, %r6603, %r6604, %r6605}, {%r6606, %r6607, %r6608, %r6609, %r6610, %r6611, %r6612, %r6613}, {%f5490, %f5491, %f5492, %f5493, %f5494, %f5495, %f5496, %f5497};
	wmma.mma.sync.aligned.row.col.m16n16k16.f32.f32 {%f5530, %f5531, %f5532, %f5533, %f5534, %f5535, %f5536, %f5537}, {%r6598, %r6599, %r6600, %r6601, %r6602, %r6603, %r6604, %r6605}, {%r6614, %r6615, %r6616, %r6617, %r6618, %r6619, %r6620, %r6621}, {%f5498, %f5499, %f5500, %f5501, %f5502, %f5503, %f5504, %f5505};
	wmma.load.a.sync.aligned.row.m16n16k16.shared.f16 	{%r6622, %r6623, %r6624, %r6625, %r6626, %r6627, %r6628, %r6629}, [%r82], %r46;
	wmma.load.a.sync.aligned.row.m16n16k16.shared.f16 	{%r6630, %r6631, %r6632, %r6633, %r6634, %r6635, %r6636, %r6637}, [%r91], %r46;
	wmma.load.b.sync.aligned.col.m16n16k16.shared.f16 	{%r6638, %r6639, %r6640, %r6641, %r6642, %r6643, %r6644, %r6645}, [%r100], %r46;
	wmma.load.b.sync.aligned.col.m16n16k16.shared.f16 	{%r6646, %r6647, %r6648, %r6649, %r6650, %r6651, %r6652, %r6653}, [%r109], %r46;
	wmma.mma.sync.aligned.row.col.m16n16k16.f32.f32 {%f5538, %f5539, %f5540, %f5541, %f5542, %f5543, %f5544, %f5545}, {%r6622, %r6623, %r6624, %r6625, %r6626, %r6627, %r6628, %r6629}, {%r6638, %r6639, %r6640, %r6641, %r6642, %r6643, %r6644, %r6645}, {%f5506, %f5507, %f5508, %f5509, %f5510, %f5511, %f5512, %f5513};
	wmma.mma.sync.aligned.row.col.m16n16k16.f32.f32 {%f5546, %f5547, %f5548, %f5549, %f5550, %f5551, %f5552, %f5553}, {%r6622, %r6623, %r6624, %r6625, %r6626, %r6627, %r6628, %r6629}, {%r6646, %r6647, %r6648, %r6649, %r6650, %r6651, %r6652, %r6653}, {%f5514, %f5515, %f5516, %f5517, %f5518, %f5519, %f5520, %f5521};
	wmma.mma.sync.aligned.row.col.m16n16k16.f32.f32 {%f5554, %f5555, %f5556, %f5557, %f5558, %f5559, %f5560, %f5561}, {%r6630, %r6631, %r6632, %r6633, %r6634, %r6635, %r6636, %r6637}, {%r6638, %r6639, %r6640, %r6641, %r6642, %r6643, %r6644, %r6645}, {%f5522, %f5523, %f5524, %f5525, %f5526, %f5527, %f5528, %f5529};
	wmma.mma.sync.aligned.row.col.m16n16k16.f32.f32 {%f5562, %f5563, %f5564, %f5565, %f5566, %f5567, %f5568, %f5569}, {%r6630, %r6631, %r6632, %r6633, %r6634, %r6635, %r6636, %r6637}, {%r6646, %r6647, %r6648, %r6649, %r6650, %r6651, %r6652, %r6653}, {%f5530, %f5531, %f5532, %f5533, %f5534, %f5535, %f5536, %f5537};
	bar.sync 	0;
	ld.global.nc.v4.u32 	{%r6654, %r6655, %r6656, %r6657}, [%rd8+5568];
	st.shared.v4.u32 	[%r29], {%r6654, %r6655, %r6656, %r6657};
	ld.global.nc.v4.u32 	{%r6658, %r6659, %r6660, %r6661}, [%rd10+5568];
	st.shared.v4.u32 	[%r29+640], {%r6658, %r6659, %r6660, %r6661};
	ld.global.nc.v4.u32 	{%r6662, %r6663, %r6664, %r6665}, [%rd12+5568];
	st.shared.v4.u32 	[%r20], {%r6662, %r6663, %r6664, %r6665};
	bar.sync 	0;
	wmma.load.a.sync.aligned.row.m16n16k16.shared.f16 	{%r6666, %r6667, %r6668, %r6669, %r6670, %r6671, %r6672, %r6673}, [%r45], %r46;
	wmma.load.a.sync.aligned.row.m16n16k16.shared.f16 	{%r6674, %r6675, %r6676, %r6677, %r6678, %r6679, %r6680, %r6681}, [%r55], %r46;
	wmma.load.b.sync.aligned.col.m16n16k16.shared.f16 	{%r6682, %r6683, %r6684, %r6685, %r6686, %r6687, %r6688, %r6689}, [%r64], %r46;
	wmma.load.b.sync.aligned.col.m16n16k16.shared.f16 	{%r6690, %r6691, %r6692, %r6693, %r6694, %r6695, %r6696, %r6697}, [%r73], %r46;
	wmma.mma.sync.aligned.row.col.m16n16k16.f32.f32 {%f5570, %f5571, %f5572, %f5573, %f5574, %f5575, %f5576, %f5577}, {%r6666, %r6667, %r6668, %r6669, %r6670, %r6671, %r6672, %r6673}, {%r6682, %r6683, %r6684, %r6685, %r6686, %r6687, %r6688, %r6689}, {%f5538, %f5539, %f5540, %f5541, %f5542, %f5543, %f5544, %f5545};
	wmma.mma.sync.aligned.row.col.m16n16k16.f32.f32 {%f5578, %f5579, %f5580, %f5581, %f5582, %f5583, %f5584, %f5585}, {%r6666, %r6667, %r6668, %r6669, %r6670, %r6671, %r6672, %r6673}, {%r6690, %r6691, %r6692, %r6693, %r6694, %r6695, %r6696, %r6697}, {%f5546, %f5547, %f5548, %f5549, %f5550, %f5551, %f5552, %f5553};
	wmma.mma.sync.aligned.row.col.m16n16k16.f32.f32 {%f5586, %f5587, %f5588, %f5589, %f5590, %f5591, %f5592, %f5593}, {%r6674, %r6675, %r6676, %r6677, %r6678, %r6679, %r6680, %r6681}, {%r6682, %r6683, %r6684, %r6685, %r6686, %r6687, %r6688, %r6689}, {%f5554, %f5555, %f5556, %f5557, %f5558, %f5559, %f5560, %f5561};
	wmma.mma.sync.aligned.row.col.m16n16k16.f32.f32 {%f5594, %f5595, %f5596, %f5597, %f5598, %f5599, %f5600, %f5601}, {%r6674, %r6675, %r6676, %r6677, %r6678, %r6679, %r6680, %r6681}, {%r6690, %r6691, %r6692, %r6693, %r6694, %r6695, %r6696, %r6697}, {%f5562, %f5563, %f5564, %f5565, %f5566, %f5567, %f5568, %f5569};
	wmma.load.a.sync.aligned.row.m16n16k16.shared.f16 	{%r6698, %r6699, %r6700, %r6701, %r6702, %r6703, %r6704, %r6705}, [%r82], %r46;
	wmma.load.a.sync.aligned.row.m16n16k16.shared.f16 	{%r6706, %r6707, %r6708, %r6709, %r6710, %r6711, %r6712, %r6713}, [%r91], %r46;
	wmma.load.b.sync.aligned.col.m16n16k16.shared.f16 	{%r6714, %r6715, %r6716, %r6717, %r6718, %r6719, %r6720, %r6721}, [%r100], %r46;
	wmma.load.b.sync.aligned.col.m16n16k16.shared.f16 	{%r6722, %r6723, %r6724, %r6725, %r6726, %r6727, %r6728, %r6729}, [%r109], %r46;
	wmma.mma.sync.aligned.row.col.m16n16k16.f32.f32 {%f5602, %f5603, %f5604, %f5605, %f5606, %f5607, %f5608, %f5609}, {%r6698, %r6699, %r6700, %r6701, %r6702, %r6703, %r6704, %r6705}, {%r6714, %r6715, %r6716, %r6717, %r6718, %r6719, %r6720, %r6721}, {%f5570, %f5571, %f5572, %f5573, %f5574, %f5575, %f5576, %f5577};
	wmma.mma.sync.aligned.row.col.m16n16k16.f32.f32 {%f5610, %f5611, %f5612, %f5613, %f5614, %f5615, %f5616, %f5617}, {%r6698, %r6699, %r6700, %r6701, %r6702, %r6703, %r6704, %r6705}, {%r6722, %r6723, %r6724, %r6725, %r6726, %r6727, %r6728, %r6729}, {%f5578, %f5579, %f5580, %f5581, %f5582, %f5583, %f5584, %f5585};
	wmma.mma.sync.aligned.row.col.m16n16k16.f32.f32 {%f5618, %f5619, %f5620, %f5621, %f5622, %f5623, %f5624, %f5625}, {%r6706, %r6707, %r6708, %r6709, %r6710, %r6711, %r6712, %r6713}, {%r6714, %r6715, %r6716, %r6717, %r6718, %r6719, %r6720, %r6721}, {%f5586, %f5587, %f5588, %f5589, %f5590, %f5591, %f5592, %f5593};
	wmma.mma.sync.aligned.row.col.m16n16k16.f32.f32 {%f5626, %f5627, %f5628, %f5629, %f5630, %f5631, %f5632, %f5633}, {%r6706, %r6707, %r6708, %r6709, %r6710, %r6711, %r6712, %r6713}, {%r6722, %r6723, %r6724, %r6725, %r6726, %r6727, %r6728, %r6729}, {%f5594, %f5595, %f5596, %f5597, %f5598, %f5599, %f5600, %f5601};
	bar.sync 	0;
	ld.global.nc.v4.u32 	{%r6730, %r6731, %r6732, %r6733}, [%rd8+5632];
	st.shared.v4.u32 	[%r29], {%r6730, %r6731, %r6732, %r6733};
	ld.global.nc.v4.u32 	{%r6734, %r6735, %r6736, %r6737}, [%rd10+5632];
	st.shared.v4.u32 	[%r29+640], {%r6734, %r6735, %r6736, %r6737};
	ld.global.nc.v4.u32 	{%r6738, %r6739, %r6740, %r6741}, [%rd12+5632];
	st.shared.v4.u32 	[%r20], {%r6738, %r6739, %r6740, %r6741};
	bar.sync 	0;
	wmma.load.a.sync.aligned.row.m16n16k16.shared.f16 	{%r6742, %r6743, %r6744, %r6745, %r6746, %r6747, %r6748, %r6749}, [%r45], %r46;
	wmma.load.a.sync.aligned.row.m16n16k16.shared.f16 	{%r6750, %r6751, %r6752, %r6753, %r6754, %r6755, %r6756, %r6757}, [%r55], %r46;
	wmma.load.b.sync.aligned.col.m16n16k16.shared.f16 	{%r6758, %r6759, %r6760, %r6761, %r6762, %r6763, %r6764, %r6765}, [%r64], %r46;
	wmma.load.b.sync.aligned.col.m16n16k16.shared.f16 	{%r6766, %r6767, %r6768, %r6769, %r6770, %r6771, %r6772, %r6773}, [%r73], %r46;
	wmma.mma.sync.aligned.row.col.m16n16k16.f32.f32 {%f5634, %f5635, %f5636, %f5637, %f5638, %f5639, %f5640, %f5641}, {%r6742, %r6743, %r6744, %r6745, %r6746, %r6747, %r6748, %r6749}, {%r6758, %r6759, %r6760, %r6761, %r6762, %r6763, %r6764, %r6765}, {%f5602, %f5603, %f5604, %f5605, %f5606, %f5607, %f5608, %f5609};
	wmma.mma.sync.aligned.row.col.m16n16k16.f32.f32 {%f5642, %f5643, %f5644, %f5645, %f5646, %f5647, %f5648, %f5649}, {%r6742, %r6743, %r6744, %r6745, %r6746, %r6747, %r6748, %r6749}, {%r6766, %r6767, %r6768, %r6769, %r6770, %r6771, %r6772, %r6773}, {%f5610, %f5611, %f5612, %f5613, %f5614, %f5615, %f5616, %f5617};
	wmma.mma.sync.aligned.row.col.m16n16k16.f32.f32 {%f5650, %f5651, %f5652, %f5653, %f5654, %f5655, %f5656, %f5657}, {%r6750, %r6751, %r6752, %r6753, %r6754, %r6755, %r6756, %r6757}, {%r6758, %r6759, %r6760, %r6761, %r6762, %r6763, %r6764, %r6765}, {%f5618, %f5619, %f5620, %f5621, %f5622, %f5623, %f5624, %f5625};
	wmma.mma.sync.aligned.row.col.m16n16k16.f32.f32 {%f5658, %f5659, %f5660, %f5661, %f5662, %f5663, %f5664, %f5665}, {%r6750, %r6751, %r6752, %r6753, %r6754, %r6755, %r6756, %r6757}, {%r6766, %r6767, %r6768, %r6769, %r6770, %r6771, %r6772, %r6773}, {%f5626, %f5627, %f5628, %f5629, %f5630, %f5631, %f5632, %f5633};
	wmma.load.a.sync.aligned.row.m16n16k16.shared.f16 	{%r6774, %r6775, %r6776, %r6777, %r6778, %r6779, %r6780, %r6781}, [%r82], %r46;
	wmma.load.a.sync.aligned.row.m16n16k16.shared.f16 	{%r6782, %r6783, %r6784, %r6785, %r6786, %r6787, %r6788, %r6789}, [%r91], %r46;
	wmma.load.b.sync.aligned.col.m16n16k16.shared.f16 	{%r6790, %r6791, %r6792, %r6793, %r6794, %r6795, %r6796, %r6797}, [%r100], %r46;
	wmma.load.b.sync.aligned.col.m16n16k16.shared.f16 	{%r6798, %r6799, %r6800, %r6801, %r6802, %r6803, %r6804, %r6805}, [%r109], %r46;
	wmma.mma.sync.aligned.row.col.m16n16k16.f32.f32 {%f5666, %f5667, %f5668, %f5669, %f5670, %f5671, %f5672, %f5673}, {%r6774, %r6775, %r6776, %r6777, %r6778, %r6779, %r6780, %r6781}, {%r6790, %r6791, %r6792, %r6793, %r6794, %r6795, %r6796, %r6797}, {%f5634, %f5635, %f5636, %f5637, %f5638, %f5639, %f5640, %f5641};
	wmma.mma.sync.aligned.row.col.m16n16k16.f32.f32 {%f5674, %f5675, %f5676, %f5677, %f5678, %f5679, %f5680, %f5681}, {%r6774, %r6775, %r6776, %r6777, %r6778, %r6779, %r6780, %r6781}, {%r6798, %r6799, %r6800, %r6801, %r6802, %r6803, %r6804, %r6805}, {%f5642, %f5643, %f5644, %f5645, %f5646, %f5647, %f5648, %f5649};
	wmma.mma.sync.aligned.row.col.m16n16k16.f32.f32 {%f5682, %f5683, %f5684, %f5685, %f5686, %f5687, %f5688, %f5689}, {%r6782, %r6783, %r6784, %r6785, %r6786, %r6787, %r6788, %r6789}, {%r6790, %r6791, %r6792, %r6793, %r6794, %r6795, %r6796, %r6797}, {%f5650, %f5651, %f5652, %f5653, %f5654, %f5655, %f5656, %f5657};
	wmma.mma.sync.aligned.row.col.m16n16k16.f32.f32 {%f5690, %f5691, %f5692, %f5693, %f5694, %f5695, %f5696, %f5697}, {%r6782, %r6783, %r6784, %r6785, %r6786, %r6787, %r6788, %r6789}, {%r6798, %r6799, %r6800, %r6801, %r6802, %r6803, %r6804, %r6805}, {%f5658, %f5659, %f5660, %f5661, %f5662, %f5663, %f5664, %f5665};
	bar.sync 	0;
	ld.global.nc.v4.u32 	{%r6806, %r6807, %r6808, %r6809}, [%rd8+5696];
	st.shared.v4.u32 	[%r29], {%r6806, %r6807, %r6808, %r6809};
	ld.global.nc.v4.u32 	{%r6810, %r6811, %r6812, %r6813}, [%rd10+5696];
	st.shared.v4.u32 	[%r29+640], {%r6810, %r6811, %r6812, %r6813};
	ld.global.nc.v4.u32 	{%r6814, %r6815, %r6816, %r6817}, [%rd12+5696];
	st.shared.v4.u32 	[%r20], {%r6814, %r6815, %r6816, %r6817};
	bar.sync 	0;
	wmma.load.a.sync.aligned.row.m16n16k16.shared.f16 	{%r6818, %r6819, %r6820, %r6821, %r6822, %r6823, %r6824, %r6825}, [%r45], %r46;
	wmma.load.a.sync.aligned.row.m16n16k16.shared.f16 	{%r6826, %r6827, %r6828, %r6829, %r6830, %r6831, %r6832, %r6833}, [%r55], %r46;
	wmma.load.b.sync.aligned.col.m16n16k16.shared.f16 	{%r6834, %r6835, %r6836, %r6837, %r6838, %r6839, %r6840, %r6841}, [%r64], %r46;
	wmma.load.b.sync.aligned.col.m16n16k16.shared.f16 	{%r6842, %r6843, %r6844, %r6845, %r6846, %r6847, %r6848, %r6849}, [%r73], %r46;
	wmma.mma.sync.aligned.row.col.m16n16k16.f32.f32 {%f5698, %f5699, %f5700, %f5701, %f5702, %f5703, %f5704, %f5705}, {%r6818, %r6819, %r6820, %r6821, %r6822, %r6823, %r6824, %r6825}, {%r6834, %r6835, %r6836, %r6837, %r6838, %r6839, %r6840, %r6841}, {%f5666, %f5667, %f5668, %f5669, %f5670, %f5671, %f5672, %f5673};
	wmma.mma.sync.aligned.row.col.m16n16k16.f32.f32 {%f5706, %f5707, %f5708, %f5709, %f5710, %f5711, %f5712, %f5713}, {%r6818, %r6819, %r6820, %r6821, %r6822, %r6823, %r6824, %r6825}, {%r6842, %r6843, %r6844, %r6845, %r6846, %r6847, %r6848, %r6849}, {%f5674, %f5675, %f5676, %f5677, %f5678, %f5679, %f5680, %f5681};
	wmma.mma.sync.aligned.row.col.m16n16k16.f32.f32 {%f5714, %f5715, %f5716, %f5717, %f5718, %f5719, %f5720, %f5721}, {%r6826, %r6827, %r6828, %r6829, %r6830, %r6831, %r6832, %r6833}, {%r6834, %r6835, %r6836, %r6837, %r6838, %r6839, %r6840, %r6841}, {%f5682, %f5683, %f5684, %f5685, %f5686, %f5687, %f5688, %f5689};
	wmma.mma.sync.aligned.row.col.m16n16k16.f32.f32 {%f5722, %f5723, %f5724, %f5725, %f5726, %f5727, %f5728, %f5729}, {%r6826, %r6827, %r6828, %r6829, %r6830, %r6831, %r6832, %r6833}, {%r6842, %r6843, %r6844, %r6845, %r6846, %r6847, %r6848, %r6849}, {%f5690, %f5691, %f5692, %f5693, %f5694, %f5695, %f5696, %f5697};
	wmma.load.a.sync.aligned.row.m16n16k16.shared.f16 	{%r6850, %r6851, %r6852, %r6853, %r6854, %r6855, %r6856, %r6857}, [%r82], %r46;
	wmma.load.a.sync.aligned.row.m16n16k16.shared.f16 	{%r6858, %r6859, %r6860, %r6861, %r6862, %r6863, %r6864, %r6865}, [%r91], %r46;
	wmma.load.b.sync.aligned.col.m16n16k16.shared.f16 	{%r6866, %r6867, %r6868, %r6869, %r6870, %r6871, %r6872, %r6873}, [%r100], %r46;
	wmma.load.b.sync.aligned.col.m16n16k16.shared.f16 	{%r6874, %r6875, %r6876, %r6877, %r6878, %r6879, %r6880, %r6881}, [%r109], %r46;
	wmma.mma.sync.aligned.row.col.m16n16k16.f32.f32 {%f5730, %f5731, %f5732, %f5733, %f5734, %f5735, %f5736, %f5737}, {%r6850, %r6851, %r6852, %r6853, %r6854, %r6855, %r6856, %r6857}, {%r6866, %r6867, %r6868, %r6869, %r6870, %r6871, %r6872, %r6873}, {%f5698, %f5699, %f5700, %f5701, %f5702, %f5703, %f5704, %f5705};
	wmma.mma.sync.aligned.row.col.m16n16k16.f32.f32 {%f5738, %f5739, %f5740, %f5741, %f5742, %f5743, %f5744, %f5745}, {%r6850, %r6851, %r6852, %r6853, %r6854, %r6855, %r6856, %r6857}, {%r6874, %r6875, %r6876, %r6877, %r6878, %r6879, %r6880, %r6881}, {%f5706, %f5707, %f5708, %f5709, %f5710, %f5711, %f5712, %f5713};
	wmma.mma.sync.aligned.row.col.m16n16k16.f32.f32 {%f5746, %f5747, %f5748, %f5749, %f5750, %f5751, %f5752, %f5753}, {%r6858, %r6859, %r6860, %r6861, %r6862, %r6863, %r6864, %r6865}, {%r6866, %r6867, %r6868, %r6869, %r6870, %r6871, %r6872, %r6873}, {%f5714, %f5715, %f5716, %f5717, %f5718, %f5719, %f5720, %f5721};
	wmma.mma.sync.aligned.row.col.m16n16k16.f32.f32 {%f5754, %f5755, %f5756, %f5757, %f5758, %f5759, %f5760, %f5761}, {%r6858, %r6859, %r6860, %r6861, %r6862, %r6863, %r6864, %r6865}, {%r6874, %r6875, %r6876, %r6877, %r6878, %r6879, %r6880, %r6881}, {%f5722, %f5723, %f5724, %f5725, %f5726, %f5727, %f5728, %f5729};
	bar.sync 	0;
	ld.global.nc.v4.u32 	{%r6882, %r6883, %r6884, %r6885}, [%rd8+5760];
	st.shared.v4.u32 	[%r29], {%r6882, %r6883, %r6884, %r6885};
	ld.global.nc.v4.u32 	{%r6886, %r6887, %r6888, %r6889}, [%rd10+5760];
	st.shared.v4.u32 	[%r29+640], {%r6886, %r6887, %r6888, %r6889};
	ld.global.nc.v4.u32 	{%r6890, %r6891, %r6892, %r6893}, [%rd12+5760];
	st.shared.v4.u32 	[%r20], {%r6890, %r6891, %r6892, %r6893};
	bar.sync 	0;
	wmma.load.a.sync.aligned.row.m16n16k16.shared.f16 	{%r6894, %r6895, %r6896, %r6897, %r6898, %r6899, %r6900, %r6901}, [%r45], %r46;
	wmma.load.a.sync.aligned.row.m16n16k16.shared.f16 	{%r6902, %r6903, %r6904, %r6905, %r6906, %r6907, %r6908, %r6909}, [%r55], %r46;
	wmma.load.b.sync.aligned.col.m16n16k16.shared.f16 	{%r6910, %r6911, %r6912, %r6913, %r6914, %r6915, %r6916, %r6917}, [%r64], %r46;
	wmma.load.b.sync.aligned.col.m16n16k16.shared.f16 	{%r6918, %r6919, %r6920, %r6921, %r6922, %r6923, %r6924, %r6925}, [%r73], %r46;
	wmma.mma.sync.aligned.row.col.m16n16k16.f32.f32 {%f5762, %f5763, %f5764, %f5765, %f5766, %f5767, %f5768, %f5769}, {%r6894, %r6895, %r6896, %r6897, %r6898, %r6899, %r6900, %r6901}, {%r6910, %r6911, %r6912, %r6913, %r6914, %r6915, %r6916, %r6917}, {%f5730, %f5731, %f5732, %f5733, %f5734, %f5735, %f5736, %f5737};
	wmma.mma.sync.aligned.row.col.m16n16k16.f32.f32 {%f5770, %f5771, %f5772, %f5773, %f5774, %f5775, %f5776, %f5777}, {%r6894, %r6895, %r6896, %r6897, %r6898, %r6899, %r6900, %r6901}, {%r6918, %r6919, %r6920, %r6921, %r6922, %r6923, %r6924, %r6925}, {%f5738, %f5739, %f5740, %f5741, %f5742, %f5743, %f5744, %f5745};
	wmma.mma.sync.aligned.row.col.m16n16k16.f32.f32 {%f5778, %f5779, %f5780, %f5781, %f5782, %f5783, %f5784, %f5785}, {%r6902, %r6903, %r6904, %r6905, %r6906, %r6907, %r6908, %r6909}, {%r6910, %r6911, %r6912, %r6913, %r6914, %r6915, %r6916, %r6917}, {%f5746, %f5747, %f5748, %f5749, %f5750, %f5751, %f5752, %f5753};
	wmma.mma.sync.aligned.row.col.m16n16k16.f32.f32 {%f5786, %f5787, %f5788, %f5789, %f5790, %f5791, %f5792, %f5793}, {%r6902, %r6903, %r6904, %r6905, %r6906, %r6907, %r6908, %r6909}, {%r6918, %r6919, %r6920, %r6921, %r6922, %r6923, %r6924, %r6925}, {%f5754, %f5755, %f5756, %f5757, %f5758, %f5759, %f5760, %f5761};
	wmma.load.a.sync.aligned.row.m16n16k16.shared.f16 	{%r6926, %r6927, %r6928, %r6929, %r6930, %r6931, %r6932, %r6933}, [%r82], %r46;
	wmma.load.a.sync.aligned.row.m16n16k16.shared.f16 	{%r6934, %r6935, %r6936, %r6937, %r6938, %r6939, %r6940, %r6941}, [%r91], %r46;
	wmma.load.b.sync.aligned.col.m16n16k16.shared.f16 	{%r6942, %r6943, %r6944, %r6945, %r6946, %r6947, %r6948, %r6949}, [%r100], %r46;
	wmma.load.b.sync.aligned.col.m16n16k16.shared.f16 	{%r6950, %r6951, %r6952, %r6953, %r6954, %r6955, %r6956, %r6957}, [%r109], %r46;
	wmma.mma.sync.aligned.row.col.m16n16k16.f32.f32 {%f5794, %f5795, %f5796, %f5797, %f5798, %f5799, %f5800, %f5801}, {%r6926, %r6927, %r6928, %r6929, %r6930, %r6931, %r6932, %r6933}, {%r6942, %r6943, %r6944, %r6945, %r6946, %r6947, %r6948, %r6949}, {%f5762, %f5763, %f5764, %f5765, %f5766, %f5767, %f5768, %f5769};
	wmma.mma.sync.aligned.row.col.m16n16k16.f32.f32 {%f5802, %f5803, %f5804, %f5805, %f5806, %f5807, %f5808, %f5809}, {%r6926, %r6927, %r6928, %r6929, %r6930, %r6931, %r6932, %r6933}, {%r6950, %r6951, %r6952, %r6953, %r6954, %r6955, %r6956, %r6957}, {%f5770, %f5771, %f5772, %f5773, %f5774, %f5775, %f5776, %f5777};
	wmma.mma.sync.aligned.row.col.m16n16k16.f32.f32 {%f5810, %f5811, %f5812, %f5813, %f5814, %f5815, %f5816, %f5817}, {%r6934, %r6935, %r6936, %r6937, %r6938, %r6939, %r6940, %r6941}, {%r6942, %r6943, %r6944, %r6945, %r6946, %r6947, %r6948, %r6949}, {%f5778, %f5779, %f5780, %f5781, %f5782, %f5783, %f5784, %f5785};
	wmma.mma.sync.aligned.row.col.m16n16k16.f32.f32 {%f5818, %f5819, %f5820, %f5821, %f5822, %f5823, %f5824, %f5825}, {%r6934, %r6935, %r6936, %r6937, %r6938, %r6939, %r6940, %r6941}, {%r6950, %r6951, %r6952, %r6953, %r6954, %r6955, %r6956, %r6957}, {%f5786, %f5787, %f5788, %f5789, %f5790, %f5791, %f5792, %f5793};
	bar.sync 	0;
	ld.global.nc.v4.u32 	{%r6958, %r6959, %r6960, %r6961}, [%rd8+5824];
	st.shared.v4.u32 	[%r29], {%r6958, %r6959, %r6960, %r6961};
	ld.global.nc.v4.u32 	{%r6962, %r6963, %r6964, %r6965}, [%rd10+5824];
	st.shared.v4.u32 	[%r29+640], {%r6962, %r6963, %r6964, %r6965};
	ld.global.nc.v4.u32 	{%r6966, %r6967, %r6968, %r6969}, [%rd12+5824];
	st.shared.v4.u32 	[%r20], {%r6966, %r6967, %r6968, %r6969};
	bar.sync 	0;
	wmma.load.a.sync.aligned.row.m16n16k16.shared.f16 	{%r6970, %r6971, %r6972, %r6973, %r6974, %r6975, %r6976, %r6977}, [%r45], %r46;
	wmma.load.a.sync.aligned.row.m16n16k16.shared.f16 	{%r6978, %r6979, %r6980, %r6981, %r6982, %r6983, %r6984, %r6985}, [%r55], %r46;
	wmma.load.b.sync.aligned.col.m16n16k16.shared.f16 	{%r6986, %r6987, %r6988, %r6989, %r6990, %r6991, %r6992, %r6993}, [%r64], %r46;
	wmma.load.b.sync.aligned.col.m16n16k16.shared.f16 	{%r6994, %r6995, %r6996, %r6997, %r6998, %r6999, %r7000, %r7001}, [%r73], %r46;
	wmma.mma.sync.aligned.row.col.m16n16k16.f32.f32 {%f5826, %f5827, %f5828, %f5829, %f5830, %f5831, %f5832, %f5833}, {%r6970, %r6971, %r6972, %r6973, %r6974, %r6975, %r6976, %r6977}, {%r6986, %r6987, %r6988, %r6989, %r6990, %r6991, %r6992, %r6993}, {%f5794, %f5795, %f5796, %f5797, %f5798, %f5799, %f5800, %f5801};
	wmma.mma.sync.aligned.row.col.m16n16k16.f32.f32 {%f5834, %f5835, %f5836, %f5837, %f5838, %f5839, %f5840, %f5841}, {%r6970, %r6971, %r6972, %r6973, %r6974, %r6975, %r6976, %r6977}, {%r6994, %r6995, %r6996, %r6997, %r6998, %r6999, %r7000, %r7001}, {%f5802, %f5803, %f5804, %f5805, %f5806, %f5807, %f5808, %f5809};
	wmma.mma.sync.aligned.row.col.m16n16k16.f32.f32 {%f5842, %f5843, %f5844, %f5845, %f5846, %f5847, %f5848, %f5849}, {%r6978, %r6979, %r6980, %r6981, %r6982, %r6983, %r6984, %r6985}, {%r6986, %r6987, %r6988, %r6989, %r6990, %r6991, %r6992, %r6993}, {%f5810, %f5811, %f5812, %f5813, %f5814, %f5815, %f5816, %f5817};
	wmma.mma.sync.aligned.row.col.m16n16k16.f32.f32 {%f5850, %f5851, %f5852, %f5853, %f5854, %f5855, %f5856, %f5857}, {%r6978, %r6979, %r6980, %r6981, %r6982, %r6983, %r6984, %r6985}, {%r6994, %r6995, %r6996, %r6997, %r6998, %r6999, %r7000, %r7001}, {%f5818, %f5819, %f5820, %f5821, %f5822, %f5823, %f5824, %f5825};
	wmma.load.a.sync.aligned.row.m16n16k16.shared.f16 	{%r7002, %r7003, %r7004, %r7005, %r7006, %r7007, %r7008, %r7009}, [%r82], %r46;
	wmma.load.a.sync.aligned.row.m16n16k16.shared.f16 	{%r7010, %r7011, %r7012, %r7013, %r7014, %r7015, %r7016, %r7017}, [%r91], %r46;
	wmma.load.b.sync.aligned.col.m16n16k16.shared.f16 	{%r7018, %r7019, %r7020, %r7021, %r7022, %r7023, %r7024, %r7025}, [%r100], %r46;
	wmma.load.b.sync.aligned.col.m16n16k16.shared.f16 	{%r7026, %r7027, %r7028, %r7029, %r7030, %r7031, %r7032, %r7033}, [%r109], %r46;
	wmma.mma.sync.aligned.row.col.m16n16k16.f32.f32 {%f5858, %f5859, %f5860, %f5861, %f5862, %f5863, %f5864, %f5865}, {%r7002, %r7003, %r7004, %r7005, %r7006, %r7007, %r7008, %r7009}, {%r7018, %r7019, %r7020, %r7021, %r7022, %r7023, %r7024, %r7025}, {%f5826, %f5827, %f5828, %f5829, %f5830, %f5831, %f5832, %f5833};
	wmma.mma.sync.aligned.row.col.m16n16k16.f32.f32 {%f5866, %f5867, %f5868, %f5869, %f5870, %f5871, %f5872, %f5873}, {%r7002, %r7003, %r7004, %r7005, %r7006, %r7007, %r7008, %r7009}, {%r7026, %r7027, %r7028, %r7029, %r7030, %r7031, %r7032, %r7033}, {%f5834, %f5835, %f5836, %f5837, %f5838, %f5839, %f5840, %f5841};
	wmma.mma.sync.aligned.row.col.m16n16k16.f32.f32 {%f5874, %f5875, %f5876, %f5877, %f5878, %f5879, %f5880, %f5881}, {%r7010, %r7011, %r7012, %r7013, %r7014, %r7015, %r7016, %r7017}, {%r7018, %r7019, %r7020, %r7021, %r7022, %r7023, %r7024, %r7025}, {%f5842, %f5843, %f5844, %f5845, %f5846, %f5847, %f5848, %f5849};
	wmma.mma.sync.aligned.row.col.m16n16k16.f32.f32 {%f5882, %f5883, %f5884, %f5885, %f5886, %f5887, %f5888, %f5889}, {%r7010, %r7011, %r7012, %r7013, %r7014, %r7015, %r7016, %r7017}, {%r7026, %r7027, %r7028, %r7029, %r7030, %r7031, %r7032, %r7033}, {%f5850, %f5851, %f5852, %f5853, %f5854, %f5855, %f5856, %f5857};
	bar.sync 	0;
	ld.global.nc.v4.u32 	{%r7034, %r7035, %r7036, %r7037}, [%rd8+5888];
	st.shared.v4.u32 	[%r29], {%r7034, %r7035, %r7036, %r7037};
	ld.global.nc.v4.u32 	{%r7038, %r7039, %r7040, %r7041}, [%rd10+5888];
	st.shared.v4.u32 	[%r29+640], {%r7038, %r7039, %r7040, %r7041};
	ld.global.nc.v4.u32 	{%r7042, %r7043, %r7044, %r7045}, [%rd12+5888];
	st.shared.v4.u32 	[%r20], {%r7042, %r7043, %r7044, %r7045};
	bar.sync 	0;
	wmma.load.a.sync.aligned.row.m16n16k16.shared.f16 	{%r7046, %r7047, %r7048, %r7049, %r7050, %r7051, %r7052, %r7053}, [%r45], %r46;
	wmma.load.a.sync.aligned.row.m16n16k16.shared.f16 	{%r7054, %r7055, %r7056, %r7057, %r7058, %r7059, %r7060, %r7061}, [%r55], %r46;
	wmma.load.b.sync.aligned.col.m16n16k16.shared.f16 	{%r7062, %r7063, %r7064, %r7065, %r7066, %r7067, %r7068, %r7069}, [%r64], %r46;
	wmma.load.b.sync.aligned.col.m16n16k16.shared.f16 	{%r7070, %r7071, %r7072, %r7073, %r7074, %r7075, %r7076, %r7077}, [%r73], %r46;
	wmma.mma.sync.aligned.row.col.m16n16k16.f32.f32 {%f5890, %f5891, %f5892, %f5893, %f5894, %f5895, %f5896, %f5897}, {%r7046, %r7047, %r7048, %r7049, %r7050, %r7051, %r7052, %r7053}, {%r7062, %r7063, %r7064, %r7065, %r7066, %r7067, %r7068, %r7069}, {%f5858, %f5859, %f5860, %f5861, %f5862, %f5863, %f5864, %f5865};
	wmma.mma.sync.aligned.row.col.m16n16k16.f32.f32 {%f5898, %f5899, %f5900, %f5901, %f5902, %f5903, %f5904, %f5905}, {%r7046, %r7047, %r7048, %r7049, %r7050, %r7051, %r7052, %r7053}, {%r7070, %r7071, %r7072, %r7073, %r7074, %r7075, %r7076, %r7077}, {%f5866, %f5867, %f5868, %f5869, %f5870, %f5871, %f5872, %f5873};
	wmma.mma.sync.aligned.row.col.m16n16k16.f32.f32 {%f5906, %f5907, %f5908, %f5909, %f5910, %f5911, %f5912, %f5913}, {%r7054, %r7055, %r7056, %r7057, %r7058, %r7059, %r7060, %r7061}, {%r7062, %r7063, %r7064, %r7065, %r7066, %r7067, %r7068, %r7069}, {%f5874, %f5875, %f5876, %f5877, %f5878, %f5879, %f5880, %f5881};
	wmma.mma.sync.aligned.row.col.m16n16k16.f32.f32 {%f5914, %f5915, %f5916, %f5917, %f5918, %f5919, %f5920, %f5921}, {%r7054, %r7055, %r7056, %r7057, %r7058, %r7059, %r7060, %r7061}, {%r7070, %r7071, %r7072, %r7073, %r7074, %r7075, %r7076, %r7077}, {%f5882, %f5883, %f5884, %f5885, %f5886, %f5887, %f5888, %f5889};
	wmma.load.a.sync.aligned.row.m16n16k16.shared.f16 	{%r7078, %r7079, %r7080, %r7081, %r7082, %r7083, %r7084, %r7085}, [%r82], %r46;
	wmma.load.a.sync.aligned.row.m16n16k16.shared.f16 	{%r7086, %r7087, %r7088, %r7089, %r7090, %r7091, %r7092, %r7093}, [%r91], %r46;
	wmma.load.b.sync.aligned.col.m16n16k16.shared.f16 	{%r7094, %r7095, %r7096, %r7097, %r7098, %r7099, %r7100, %r7101}, [%r100], %r46;
	wmma.load.b.sync.aligned.col.m16n16k16.shared.f16 	{%r7102, %r7103, %r7104, %r7105, %r7106, %r7107, %r7108, %r7109}, [%r109], %r46;
	wmma.mma.sync.aligned.row.col.m16n16k16.f32.f32 {%f5922, %f5923, %f5924, %f5925, %f5926, %f5927, %f5928, %f5929}, {%r7078, %r7079, %r7080, %r7081, %r7082, %r7083, %r7084, %r7085}, {%r7094, %r7095, %r7096, %r7097, %r7098, %r7099, %r7100, %r7101}, {%f5890, %f5891, %f5892, %f5893, %f5894, %f5895, %f5896, %f5897};
	wmma.mma.sync.aligned.row.col.m16n16k16.f32.f32 {%f5930, %f5931, %f5932, %f5933, %f5934, %f5935, %f5936, %f5937}, {%r7078, %r7079, %r7080, %r7081, %r7082, %r7083, %r7084, %r7085}, {%r7102, %r7103, %r7104, %r7105, %r7106, %r7107, %r7108, %r7109}, {%f5898, %f5899, %f5900, %f5901, %f5902, %f5903, %f5904, %f5905};
	wmma.mma.sync.aligned.row.col.m16n16k16.f32.f32 {%f5938, %f5939, %f5940, %f5941, %f5942, %f5943, %f5944, %f5945}, {%r7086, %r7087, %r7088, %r7089, %r7090, %r7091, %r7092, %r7093}, {%r7094, %r7095, %r7096, %r7097, %r7098, %r7099, %r7100, %r7101}, {%f5906, %f5907, %f5908, %f5909, %f5910, %f5911, %f5912, %f5913};
	wmma.mma.sync.aligned.row.col.m16n16k16.f32.f32 {%f5946, %f5947, %f5948, %f5949, %f5950, %f5951, %f5952, %f5953}, {%r7086, %r7087, %r7088, %r7089, %r7090, %r7091, %r7092, %r7093}, {%r7102, %r7103, %r7104, %r7105, %r7106, %r7107, %r7108, %r7109}, {%f5914, %f5915, %f5916, %f5917, %f5918, %f5919, %f5920, %f5921};
	bar.sync 	0;
	ld.global.nc.v4.u32 	{%r7110, %r7111, %r7112, %r7113}, [%rd8+5952];
	st.shared.v4.u32 	[%r29], {%r7110, %r7111, %r7112, %r7113};
	ld.global.nc.v4.u32 	{%r7114, %r7115, %r7116, %r7117}, [%rd10+5952];
	st.shared.v4.u32 	[%r29+640], {%r7114, %r7115, %r7116, %r7117};
	ld.global.nc.v4.u32 	{%r7118, %r7119, %r7120, %r7121}, [%rd12+5952];
	st.shared.v4.u32 	[%r20], {%r7118, %r7119, %r7120, %r7121};
	bar.sync 	0;
	wmma.load.a.sync.aligned.row.m16n16k16.shared.f16 	{%r7122, %r7123, %r7124, %r7125, %r7126, %r7127, %r7128, %r7129}, [%r45], %r46;
	wmma.load.a.sync.aligned.row.m16n16k16.shared.f16 	{%r7130, %r7131, %r7132, %r7133, %r7134, %r7135, %r7136, %r7137}, [%r55], %r46;
	wmma.load.b.sync.aligned.col.m16n16k16.shared.f16 	{%r7138, %r7139, %r7140, %r7141, %r7142, %r7143, %r7144, %r7145}, [%r64], %r46;
	wmma.load.b.sync.aligned.col.m16n16k16.shared.f16 	{%r7146, %r7147, %r7148, %r7149, %r7150, %r7151, %r7152, %r7153}, [%r73], %r46;
	wmma.mma.sync.aligned.row.col.m16n16k16.f32.f32 {%f5954, %f5955, %f5956, %f5957, %f5958, %f5959, %f5960, %f5961}, {%r7122, %r7123, %r7124, %r7125, %r7126, %r7127, %r7128, %r7129}, {%r7138, %r7139, %r7140, %r7141, %r7142, %r7143, %r7144, %r7145}, {%f5922, %f5923, %f5924, %f5925, %f5926, %f5927, %f5928, %f5929};
	wmma.mma.sync.aligned.row.col.m16n16k16.f32.f32 {%f5962, %f5963, %f5964, %f5965, %f5966, %f5967, %f5968, %f5969}, {%r7122, %r7123, %r7124, %r7125, %r7126, %r7127, %r7128, %r7129}, {%r7146, %r7147, %r7148, %r7149, %r7150, %r7151, %r7152, %r7153}, {%f5930, %f5931, %f5932, %f5933, %f5934, %f5935, %f5936, %f5937};
	wmma.mma.sync.aligned.row.col.m16n16k16.f32.f32 {%f5970, %f5971, %f5972, %f5973, %f5974, %f5975, %f5976, %f5977}, {%r7130, %r7131, %r7132, %r7133, %r7134, %r7135, %r7136, %r7137}, {%r7138, %r7139, %r7140, %r7141, %r7142, %r7143, %r7144, %r7145}, {%f5938, %f5939, %f5940, %f5941, %f5942, %f5943, %f5944, %f5945};
	wmma.mma.sync.aligned.row.col.m16n16k16.f32.f32 {%f5978, %f5979, %f5980, %f5981, %f5982, %f5983, %f5984, %f5985}, {%r7130, %r7131, %r7132, %r7133, %r7134, %r7135, %r7136, %r7137}, {%r7146, %r7147, %r7148, %r7149, %r7150, %r7151, %r7152, %r7153}, {%f5946, %f5947, %f5948, %f5949, %f5950, %f5951, %f5952, %f5953};
	wmma.load.a.sync.aligned.row.m16n16k16.shared.f16 	{%r7154, %r7155, %r7156, %r7157, %r7158, %r7159, %r7160, %r7161}, [%r82], %r46;
	wmma.load.a.sync.aligned.row.m16n16k16.shared.f16 	{%r7162, %r7163, %r7164, %r7165, %r7166, %r7167, %r7168, %r7169}, [%r91], %r46;
	wmma.load.b.sync.aligned.col.m16n16k16.shared.f16 	{%r7170, %r7171, %r7172, %r7173, %r7174, %r7175, %r7176, %r7177}, [%r100], %r46;
	wmma.load.b.sync.aligned.col.m16n16k16.shared.f16 	{%r7178, %r7179, %r7180, %r7181, %r7182, %r7183, %r7184, %r7185}, [%r109], %r46;
	wmma.mma.sync.aligned.row.col.m16n16k16.f32.f32 {%f5986, %f5987, %f5988, %f5989, %f5990, %f5991, %f5992, %f5993}, {%r7154, %r7155, %r7156, %r7157, %r7158, %r7159, %r7160, %r7161}, {%r7170, %r7171, %r7172, %r7173, %r7174, %r7175, %r7176, %r7177}, {%f5954, %f5955, %f5956, %f5957, %f5958, %f5959, %f5960, %f5961};
	wmma.mma.sync.aligned.row.col.m16n16k16.f32.f32 {%f5994, %f5995, %f5996, %f5997, %f5998, %f5999, %f6000, %f6001}, {%r7154, %r7155, %r7156, %r7157, %r7158, %r7159, %r7160, %r7161}, {%r7178, %r7179, %r7180, %r7181, %r7182, %r7183, %r7184, %r7185}, {%f5962, %f5963, %f5964, %f5965, %f5966, %f5967, %f5968, %f5969};
	wmma.mma.sync.aligned.row.col.m16n16k16.f32.f32 {%f6002, %f6003, %f6004, %f6005, %f6006, %f6007, %f6008, %f6009}, {%r7162, %r7163, %r7164, %r7165, %r7166, %r7167, %r7168, %r7169}, {%r7170, %r7171, %r7172, %r7173, %r7174, %r7175, %r7176, %r7177}, {%f5970, %f5971, %f5972, %f5973, %f5974, %f5975, %f5976, %f5977};
	wmma.mma.sync.aligned.row.col.m16n16k16.f32.f32 {%f6010, %f6011, %f6012, %f6013, %f6014, %f6015, %f6016, %f6017}, {%r7162, %r7163, %r7164, %r7165, %r7166, %r7167, %r7168, %r7169}, {%r7178, %r7179, %r7180, %r7181, %r7182, %r7183, %r7184, %r7185}, {%f5978, %f5979, %f5980, %f5981, %f5982, %f5983, %f5984, %f5985};
	bar.sync 	0;
	ld.global.nc.v4.u32 	{%r7186, %r7187, %r7188, %r7189}, [%rd8+6016];
	st.shared.v4.u32 	[%r29], {%r7186, %r7187, %r7188, %r7189};
	ld.global.nc.v4.u32 	{%r7190, %r7191, %r7192, %r7193}, [%rd10+6016];
	st.shared.v4.u32 	[%r29+640], {%r7190, %r7191, %r7192, %r7193};
	ld.global.nc.v4.u32 	{%r7194, %r7195, %r7196, %r7197}, [%rd12+6016];
	st.shared.v4.u32 	[%r20], {%r7194, %r7195, %r7196, %r7197};
	bar.sync 	0;
	wmma.load.a.sync.aligned.row.m16n16k16.shared.f16 	{%r7198, %r7199, %r7200, %r7201, %r7202, %r7203, %r7204, %r7205}, [%r45], %r46;
	wmma.load.a.sync.aligned.row.m16n16k16.shared.f16 	{%r7206, %r7207, %r7208, %r7209, %r7210, %r7211, %r7212, %r7213}, [%r55], %r46;
	wmma.load.b.sync.aligned.col.m16n16k16.shared.f16 	{%r7214, %r7215, %r7216, %r7217, %r7218, %r7219, %r7220, %r7221}, [%r64], %r46;
	wmma.load.b.sync.aligned.col.m16n16k16.shared.f16 	{%r7222, %r7223, %r7224, %r7225, %r7226, %r7227, %r7228, %r7229}, [%r73], %r46;
	wmma.mma.sync.aligned.row.col.m16n16k16.f32.f32 {%f6018, %f6019, %f6020, %f6021, %f6022, %f6023, %f6024, %f6025}, {%r7198, %r7199, %r7200, %r7201, %r7202, %r7203, %r7204, %r7205}, {%r7214, %r7215, %r7216, %r7217, %r7218, %r7219, %r7220, %r7221}, {%f5986, %f5987, %f5988, %f5989, %f5990, %f5991, %f5992, %f5993};
	wmma.mma.sync.aligned.row.col.m16n16k16.f32.f32 {%f6026, %f6027, %f6028, %f6029, %f6030, %f6031, %f6032, %f6033}, {%r7198, %r7199, %r7200, %r7201, %r7202, %r7203, %r7204, %r7205}, {%r7222, %r7223, %r7224, %r7225, %r7226, %r7227, %r7228, %r7229}, {%f5994, %f5995, %f5996, %f5997, %f5998, %f5999, %f6000, %f6001};
	wmma.mma.sync.aligned.row.col.m16n16k16.f32.f32 {%f6034, %f6035, %f6036, %f6037, %f6038, %f6039, %f6040, %f6041}, {%r7206, %r7207, %r7208, %r7209, %r7210, %r7211, %r7212, %r7213}, {%r7214, %r7215, %r7216, %r7217, %r7218, %r7219, %r7220, %r7221}, {%f6002, %f6003, %f6004, %f6005, %f6006, %f6007, %f6008, %f6009};
	wmma.mma.sync.aligned.row.col.m16n16k16.f32.f32 {%f6042, %f6043, %f6044, %f6045, %f6046, %f6047, %f6048, %f6049}, {%r7206, %r7207, %r7208, %r7209, %r7210, %r7211, %r7212, %r7213}, {%r7222, %r7223, %r7224, %r7225, %r7226, %r7227, %r7228, %r7229}, {%f6010, %f6011, %f6012, %f6013, %f6014, %f6015, %f6016, %f6017};
	wmma.load.a.sync.aligned.row.m16n16k16.shared.f16 	{%r7230, %r7231, %r7232, %r7233, %r7234, %r7235, %r7236, %r7237}, [%r82], %r46;
	wmma.load.a.sync.aligned.row.m16n16k16.shared.f16 	{%r7238, %r7239, %r7240, %r7241, %r7242, %r7243, %r7244, %r7245}, [%r91], %r46;
	wmma.load.b.sync.aligned.col.m16n16k16.shared.f16 	{%r7246, %r7247, %r7248, %r7249, %r7250, %r7251, %r7252, %r7253}, [%r100], %r46;
	wmma.load.b.sync.aligned.col.m16n16k16.shared.f16 	{%r7254, %r7255, %r7256, %r7257, %r7258, %r7259, %r7260, %r7261}, [%r109], %r46;
	wmma.mma.sync.aligned.row.col.m16n16k16.f32.f32 {%f6050, %f6051, %f6052, %f6053, %f6054, %f6055, %f6056, %f6057}, {%r7230, %r7231, %r7232, %r7233, %r7234, %r7235, %r7236, %r7237}, {%r7246, %r7247, %r7248, %r7249, %r7250, %r7251, %r7252, %r7253}, {%f6018, %f6019, %f6020, %f6021, %f6022, %f6023, %f6024, %f6025};
	wmma.mma.sync.aligned.row.col.m16n16k16.f32.f32 {%f6058, %f6059, %f6060, %f6061, %f6062, %f6063, %f6064, %f6065}, {%r7230, %r7231, %r7232, %r7233, %r7234, %r7235, %r7236, %r7237}, {%r7254, %r7255, %r7256, %r7257, %r7258, %r7259, %r7260, %r7261}, {%f6026, %f6027, %f6028, %f6029, %f6030, %f6031, %f6032, %f6033};
	wmma.mma.sync.aligned.row.col.m16n16k16.f32.f32 {%f6066, %f6067, %f6068, %f6069, %f6070, %f6071, %f6072, %f6073}, {%r7238, %r7239, %r7240, %r7241, %r7242, %r7243, %r7244, %r7245}, {%r7246, %r7247, %r7248, %r7249, %r7250, %r7251, %r7252, %r7253}, {%f6034, %f6035, %f6036, %f6037, %f6038, %f6039, %f6040, %f6041};
	wmma.mma.sync.aligned.row.col.m16n16k16.f32.f32 {%f6074, %f6075, %f6076, %f6077, %f6078, %f6079, %f6080, %f6081}, {%r7238, %r7239, %r7240, %r7241, %r7242, %r7243, %r7244, %r7245}, {%r7254, %r7255, %r7256, %r7257, %r7258, %r7259, %r7260, %r7261}, {%f6042, %f6043, %f6044, %f6045, %f6046, %f6047, %f6048, %f6049};
	bar.sync 	0;
	ld.global.nc.v4.u32 	{%r7262, %r7263, %r7264, %r7265}, [%rd8+6080];
	st.shared.v4.u32 	[%r29], {%r7262, %r7263, %r7264, %r7265};
	ld.global.nc.v4.u32 	{%r7266, %r7267, %r7268, %r7269}, [%rd10+6080];
	st.shared.v4.u32 	[%r29+640], {%r7266, %r7267, %r7268, %r7269};
	ld.global.nc.v4.u32 	{%r7270, %r7271, %r7272, %r7273}, [%rd12+6080];
	st.shared.v4.u32 	[%r20], {%r7270, %r7271, %r7272, %r7273};
	bar.sync 	0;
	wmma.load.a.sync.aligned.row.m16n16k16.shared.f16 	{%r7274, %r7275, %r7276, %r7277, %r7278, %r7279, %r7280, %r7281}, [%r45], %r46;
	wmma.load.a.sync.aligned.row.m16n16k16.shared.f16 	{%r7282, %r7283, %r7284, %r7285, %r7286, %r7287, %r7288, %r7289}, [%r55], %r46;
	wmma.load.b.sync.aligned.col.m16n16k16.shared.f16 	{%r7290, %r7291, %r7292, %r7293, %r7294, %r7295, %r7296, %r7297}, [%r64], %r46;
	wmma.load.b.sync.aligned.col.m16n16k16.shared.f16 	{%r7298, %r7299, %r7300, %r7301, %r7302, %r7303, %r7304, %r7305}, [%r73], %r46;
	wmma.mma.sync.aligned.row.col.m16n16k16.f32.f32 {%f6082, %f6083, %f6084, %f6085, %f6086, %f6087, %f6088, %f6089}, {%r7274, %r7275, %r7276, %r7277, %r7278, %r7279, %r7280, %r7281}, {%r7290, %r7291, %r7292, %r7293, %r7294, %r7295, %r7296, %r7297}, {%f6050, %f6051, %f6052, %f6053, %f6054, %f6055, %f6056, %f6057};
	wmma.mma.sync.aligned.row.col.m16n16k16.f32.f32 {%f6090, %f6091, %f6092, %f6093, %f6094, %f6095, %f6096, %f6097}, {%r7274, %r7275, %r7276, %r7277, %r7278, %r7279, %r7280, %r7281}, {%r7298, %r7299, %r7300, %r7301, %r7302, %r7303, %r7304, %r7305}, {%f6058, %f6059, %f6060, %f6061, %f6062, %f6063, %f6064, %f6065};
	wmma.mma.sync.aligned.row.col.m16n16k16.f32.f32 {%f6098, %f6099, %f6100, %f6101, %f6102, %f6103, %f6104, %f6105}, {%r7282, %r7283, %r7284, %r7285, %r7286, %r7287, %r7288, %r7289}, {%r7290, %r7291, %r7292, %r7293, %r7294, %r7295, %r7296, %r7297}, {%f6066, %f6067, %f6068, %f6069, %f6070, %f6071, %f6072, %f6073};
	wmma.mma.sync.aligned.row.col.m16n16k16.f32.f32 {%f6106, %f6107, %f6108, %f6109, %f6110, %f6111, %f6112, %f6113}, {%r7282, %r7283, %r7284, %r7285, %r7286, %r7287, %r7288, %r7289}, {%r7298, %r7299, %r7300, %r7301, %r7302, %r7303, %r7304, %r7305}, {%f6074, %f6075, %f6076, %f6077, %f6078, %f6079, %f6080, %f6081};
	wmma.load.a.sync.aligned.row.m16n16k16.shared.f16 	{%r7306, %r7307, %r7308, %r7309, %r7310, %r7311, %r7312, %r7313}, [%r82], %r46;
	wmma.load.a.sync.aligned.row.m16n16k16.shared.f16 	{%r7314, %r7315, %r7316, %r7317, %r7318, %r7319, %r7320, %r7321}, [%r91], %r46;
	wmma.load.b.sync.aligned.col.m16n16k16.shared.f16 	{%r7322, %r7323, %r7324, %r7325, %r7326, %r7327, %r7328, %r7329}, [%r100], %r46;
	wmma.load.b.sync.aligned.col.m16n16k16.shared.f16 	{%r7330, %r7331, %r7332, %r7333, %r7334, %r7335, %r7336, %r7337}, [%r109], %r46;
	wmma.mma.sync.aligned.row.col.m16n16k16.f32.f32 {%f6114, %f6115, %f6116, %f6117, %f6118, %f6119, %f6120, %f6121}, {%r7306, %r7307, %r7308, %r7309, %r7310, %r7311, %r7312, %r7313}, {%r7322, %r7323, %r7324, %r7325, %r7326, %r7327, %r7328, %r7329}, {%f6082, %f6083, %f6084, %f6085, %f6086, %f6087, %f6088, %f6089};
	wmma.mma.sync.aligned.row.col.m16n16k16.f32.f32 {%f6122, %f6123, %f6124, %f6125, %f6126, %f6127, %f6128, %f6129}, {%r7306, %r7307, %r7308, %r7309, %r7310, %r7311, %r7312, %r7313}, {%r7330, %r7331, %r7332, %r7333, %r7334, %r7335, %r7336, %r7337}, {%f6090, %f6091, %f6092, %f6093, %f6094, %f6095, %f6096, %f6097};
	wmma.mma.sync.aligned.row.col.m16n16k16.f32.f32 {%f6130, %f6131, %f6132, %f6133, %f6134, %f6135, %f6136, %f6137}, {%r7314, %r7315, %r7316, %r7317, %r7318, %r7319, %r7320, %r7321}, {%r7322, %r7323, %r7324, %r7325, %r7326, %r7327, %r7328, %r7329}, {%f6098, %f6099, %f6100, %f6101, %f6102, %f6103, %f6104, %f6105};
	wmma.mma.sync.aligned.row.col.m16n16k16.f32.f32 {%f6138, %f6139, %f6140, %f6141, %f6142, %f6143, %f6144, %f6145}, {%r7314, %r7315, %r7316, %r7317, %r7318, %r7319, %r7320, %r7321}, {%r7330, %r7331, %r7332, %r7333, %r7334, %r7335, %r7336, %r7337}, {%f6106, %f6107, %f6108, %f6109, %f6110, %f6111, %f6112, %f6113};
	bar.sync 	0;
	ld.global.nc.v4.u32 	{%r7338, %r7339, %r7340, %r7341}, [%rd8+6144];
	st.shared.v4.u32 	[%r29], {%r7338, %r7339, %r7340, %r7341};
	ld.global.nc.v4.u32 	{%r7342, %r7343, %r7344, %r7345}, [%rd10+6144];
	st.shared.v4.u32 	[%r29+640], {%r7342, %r7343, %r7344, %r7345};
	ld.global.nc.v4.u32 	{%r7346, %r7347, %r7348, %r7349}, [%rd12+6144];
	st.shared.v4.u32 	[%r20], {%r7346, %r7347, %r7348, %r7349};
	bar.sync 	0;
	wmma.load.a.sync.aligned.row.m16n16k16.shared.f16 	{%r7350, %r7351, %r7352, %r7353, %r7354, %r7355, %r7356, %r7357}, [%r45], %r46;
	wmma.load.a.sync.aligned.row.m16n16k16.shared.f16 	{%r7358, %r7359, %r7360, %r7361, %r7362, %r7363, %r7364, %r7365}, [%r55], %r46;
	wmma.load.b.sync.aligned.col.m16n16k16.shared.f16 	{%r7366, %r7367, %r7368, %r7369, %r7370, %r7371, %r7372, %r7373}, [%r64], %r46;
	wmma.load.b.sync.aligned.col.m16n16k16.shared.f16 	{%r7374, %r7375, %r7376, %r7377, %r7378, %r7379, %r7380, %r7381}, [%r73], %r46;
	wmma.mma.sync.aligned.row.col.m16n16k16.f32.f32 {%f6146, %f6147, %f6148, %f6149, %f6150, %f6151, %f6152, %f6153}, {%r7350, %r7351, %r7352, %r7353, %r7354, %r7355, %r7356, %r7357}, {%r7366, %r7367, %r7368, %r7369, %r7370, %r7371, %r7372, %r7373}, {%f6114, %f6115, %f6116, %f6117, %f6118, %f6119, %f6120, %f6121};
	wmma.mma.sync.aligned.row.col.m16n16k16.f32.f32 {%f6154, %f6155, %f6156, %f6157, %f6158, %f6159, %f6160, %f6161}, {%r7350, %r7351, %r7352, %r7353, %r7354, %r7355, %r7356, %r7357}, {%r7374, %r7375, %r7376, %r7377, %r7378, %r7379, %r7380, %r7381}, {%f6122, %f6123, %f6124, %f6125, %f6126, %f6127, %f6128, %f6129};
	wmma.mma.sync.aligned.row.col.m16n16k16.f32.f32 {%f6162, %f6163, %f6164, %f6165, %f6166, %f6167, %f6168, %f6169}, {%r7358, %r7359, %r7360, %r7361, %r7362, %r7363, %r7364, %r7365}, {%r7366, %r7367, %r7368, %r7369, %r7370, %r7371, %r7372, %r7373}, {%f6130, %f6131, %f6132, %f6133, %f6134, %f6135, %f6136, %f6137};
	wmma.mma.sync.aligned.row.col.m16n16k16.f32.f32 {%f6170, %f6171, %f6172, %f6173, %f6174, %f6175, %f6176, %f6177}, {%r7358, %r7359, %r7360, %r7361, %r7362, %r7363, %r7364, %r7365}, {%r7374, %r7375, %r7376, %r7377, %r7378, %r7379, %r7380, %r7381}, {%f6138, %f6139, %f6140, %f6141, %f6142, %f6143, %f6144, %f6145};
	wmma.load.a.sync.aligned.row.m16n16k16.shared.f16 	{%r7382, %r7383, %r7384, %r7385, %r7386, %r7387, %r7388, %r7389}, [%r82], %r46;
	wmma.load.a.sync.aligned.row.m16n16k16.shared.f16 	{%r7390, %r7391, %r7392, %r7393, %r7394, %r7395, %r7396, %r7397}, [%r91], %r46;
	wmma.load.b.sync.aligned.col.m16n16k16.shared.f16 	{%r7398, %r7399, %r7400, %r7401, %r7402, %r7403, %r7404, %r7405}, [%r100], %r46;
	wmma.load.b.sync.aligned.col.m16n16k16.shared.f16 	{%r7406, %r7407, %r7408, %r7409, %r7410, %r7411, %r7412, %r7413}, [%r109], %r46;
	wmma.mma.sync.aligned.row.col.m16n16k16.f32.f32 {%f6178, %f6179, %f6180, %f6181, %f6182, %f6183, %f6184, %f6185}, {%r7382, %r7383, %r7384, %r7385, %r7386, %r7387, %r7388, %r7389}, {%r7398, %r7399, %r7400, %r7401, %r7402, %r7403, %r7404, %r7405}, {%f6146, %f6147, %f6148, %f6149, %f6150, %f6151, %f6152, %f6153};
	wmma.mma.sync.aligned.row.col.m16n16k16.f32.f32 {%f6186, %f6187, %f6188, %f6189, %f6190, %f6191, %f6192, %f6193}, {%r7382, %r7383, %r7384, %r7385, %r7386, %r7387, %r7388, %r7389}, {%r7406, %r7407, %r7408, %r7409, %r7410, %r7411, %r7412, %r7413}, {%f6154, %f6155, %f6156, %f6157, %f6158, %f6159, %f6160, %f6161};
	wmma.mma.sync.aligned.row.col.m16n16k16.f32.f32 {%f6194, %f6195, %f6196, %f6197, %f6198, %f6199, %f6200, %f6201}, {%r7390, %r7391, %r7392, %r7393, %r7394, %r7395, %r7396, %r7397}, {%r7398, %r7399, %r7400, %r7401, %r7402, %r7403, %r7404, %r7405}, {%f6162, %f6163, %f6164, %f6165, %f6166, %f6167, %f6168, %f6169};
	wmma.mma.sync.aligned.row.col.m16n16k16.f32.f32 {%f6202, %f6203, %f6204, %f6205, %f6206, %f6207, %f6208, %f6209}, {%r7390, %r7391, %r7392, %r7393, %r7394, %r7395, %r7396, %r7397}, {%r7406, %r7407, %r7408, %r7409, %r7410, %r7411, %r7412, %r7413}, {%f6170, %f6171, %f6172, %f6173, %f6174, %f6175, %f6176, %f6177};
	bar.sync 	0;
	ld.global.nc.v4.u32 	{%r7414, %r7415, %r7416, %r7417}, [%rd8+6208];
	st.shared.v4.u32 	[%r29], {%r7414, %r7415, %r7416, %r7417};
	ld.global.nc.v4.u32 	{%r7418, %r7419, %r7420, %r7421}, [%rd10+6208];
	st.shared.v4.u32 	[%r29+640], {%r7418, %r7419, %r7420, %r7421};
	ld.global.nc.v4.u32 	{%r7422, %r7423, %r7424, %r7425}, [%rd12+6208];
	st.shared.v4.u32 	[%r20], {%r7422, %r7423, %r7424, %r7425};
	bar.sync 	0;
	wmma.load.a.sync.aligned.row.m16n16k16.shared.f16 	{%r7426, %r7427, %r7428, %r7429, %r7430, %r7431, %r7432, %r7433}, [%r45], %r46;
	wmma.load.a.sync.aligned.row.m16n16k16.shared.f16 	{%r7434, %r7435, %r7436, %r7437, %r7438, %r7439, %r7440, %r7441}, [%r55], %r46;
	wmma.load.b.sync.aligned.col.m16n16k16.shared.f16 	{%r7442, %r7443, %r7444, %r7445, %r7446, %r7447, %r7448, %r7449}, [%r64], %r46;
	wmma.load.b.sync.aligned.col.m16n16k16.shared.f16 	{%r7450, %r7451, %r7452, %r7453, %r7454, %r7455, %r7456, %r7457}, [%r73], %r46;
	wmma.mma.sync.aligned.row.col.m16n16k16.f32.f32 {%f6210, %f6211, %f6212, %f6213, %f6214, %f6215, %f6216, %f6217}, {%r7426, %r7427, %r7428, %r7429, %r7430, %r7431, %r7432, %r7433}, {%r7442, %r7443, %r7444, %r7445, %r7446, %r7447, %r7448, %r7449}, {%f6178, %f6179, %f6180, %f6181, %f6182, %f6183, %f6184, %f6185};
	wmma.mma.sync.aligned.row.col.m16n16k16.f32.f32 {%f6218, %f6219, %f6220, %f6221, %f6222, %f6223, %f6224, %f6225}, {%r7426, %r7427, %r7428, %r7429, %r7430, %r7431, %r7432, %r7433}, {%r7450, %r7451, %r7452, %r7453, %r7454, %r7455, %r7456, %r7457}, {%f6186, %f6187, %f6188, %f6189, %f6190, %f6191, %f6192, %f6193};
	wmma.mma.sync.aligned.row.col.m16n16k16.f32.f32 {%f6226, %f6227, %f6228, %f6229, %f6230, %f6231, %f6232, %f6233}, {%r7434, %r7435, %r7436, %r7437, %r7438, %r7439, %r7440, %r7441}, {%r7442, %r7443, %r7444, %r7445, %r7446, %r7447, %r7448, %r7449}, {%f6194, %f6195, %f6196, %f6197, %f6198, %f6199, %f6200, %f6201};
	wmma.mma.sync.aligned.row.col.m16n16k16.f32.f32 {%f6234, %f6235, %f6236, %f6237, %f6238, %f6239, %f6240, %f6241}, {%r7434, %r7435, %r7436, %r7437, %r7438, %r7439, %r7440, %r7441}, {%r7450, %r7451, %r7452, %r7453, %r7454, %r7455, %r7456, %r7457}, {%f6202, %f6203, %f6204, %f6205, %f6206, %f6207, %f6208, %f6209};
	wmma.load.a.sync.aligned.row.m16n16k16.shared.f16 	{%r7458, %r7459, %r7460, %r7461, %r7462, %r7463, %r7464, %r7465}, [%r82], %r46;
	wmma.load.a.sync.aligned.row.m16n16k16.shared.f16 	{%r7466, %r7467, %r7468, %r7469, %r7470, %r7471, %r7472, %r7473}, [%r91], %r46;
	wmma.load.b.sync.aligned.col.m16n16k16.shared.f16 	{%r7474, %r7475, %r7476, %r7477, %r7478, %r7479, %r7480, %r7481}, [%r100], %r46;
	wmma.load.b.sync.aligned.col.m16n16k16.shared.f16 	{%r7482, %r7483, %r7484, %r7485, %r7486, %r7487, %r7488, %r7489}, [%r109], %r46;
	wmma.mma.sync.aligned.row.col.m16n16k16.f32.f32 {%f6242, %f6243, %f6244, %f6245, %f6246, %f6247, %f6248, %f6249}, {%r7458, %r7459, %r7460, %r7461, %r7462, %r7463, %r7464, %r7465}, {%r7474, %r7475, %r7476, %r7477, %r7478, %r7479, %r7480, %r7481}, {%f6210, %f6211, %f6212, %f6213, %f6214, %f6215, %f6216, %f6217};
	wmma.mma.sync.aligned.row.col.m16n16k16.f32.f32 {%f6250, %f6251, %f6252, %f6253, %f6254, %f6255, %f6256, %f6257}, {%r7458, %r7459, %r7460, %r7461, %r7462, %r7463, %r7464, %r7465}, {%r7482, %r7483, %r7484, %r7485, %r7486, %r7487, %r7488, %r7489}, {%f6218, %f6219, %f6220, %f6221, %f6222, %f6223, %f6224, %f6225};
	wmma.mma.sync.aligned.row.col.m16n16k16.f32.f32 {%f6258, %f6259, %f6260, %f6261, %f6262, %f6263, %f6264, %f6265}, {%r7466, %r7467, %r7468, %r7469, %r7470, %r7471, %r7472, %r7473}, {%r7474, %r7475, %r7476, %r7477, %r7478, %r7479, %r7480, %r7481}, {%f6226, %f6227, %f6228, %f6229, %f6230, %f6231, %f6232, %f6233};
	wmma.mma.sync.aligned.row.col.m16n16k16.f32.f32 {%f6266, %f6267, %f6268, %f6269, %f6270, %f6271, %f6272, %f6273}, {%r7466, %r7467, %r7468, %r7469, %r7470, %r7471, %r7472, %r7473}, {%r7482, %r7483, %r7484, %r7485, %r7486, %r7487, %r7488, %r7489}, {%f6234, %f6235, %f6236, %f6237, %f6238, %f6239, %f6240, %f6241};
	bar.sync 	0;
	ld.global.nc.v4.u32 	{%r7490, %r7491, %r7492, %r7493}, [%rd8+6272];
	st.shared.v4.u32 	[%r29], {%r7490, %r7491, %r7492, %r7493};
	ld.global.nc.v4.u32 	{%r7494, %r7495, %r7496, %r7497}, [%rd10+6272];
	st.shared.v4.u32 	[%r29+640], {%r7494, %r7495, %r7496, %r7497};
	ld.global.nc.v4.u32 	{%r7498, %r7499, %r7500, %r7501}, [%rd12+6272];
	st.shared.v4.u32 	[%r20], {%r7498, %r7499, %r7500, %r7501};
	bar.sync 	0;
	wmma.load.a.sync.aligned.row.m16n16k16.shared.f16 	{%r7502, %r7503, %r7504, %r7505, %r7506, %r7507, %r7508, %r7509}, [%r45], %r46;
	wmma.load.a.sync.aligned.row.m16n16k16.shared.f16 	{%r7510, %r7511, %r7512, %r7513, %r7514, %r7515, %r7516, %r7517}, [%r55], %r46;
	wmma.load.b.sync.aligned.col.m16n16k16.shared.f16 	{%r7518, %r7519, %r7520, %r7521, %r7522, %r7523, %r7524, %r7525}, [%r64], %r46;
	wmma.load.b.sync.aligned.col.m16n16k16.shared.f16 	{%r7526, %r7527, %r7528, %r7529, %r7530, %r7531, %r7532, %r7533}, [%r73], %r46;
	wmma.mma.sync.aligned.row.col.m16n16k16.f32.f32 {%f6274, %f6275, %f6276, %f6277, %f6278, %f6279, %f6280, %f6281}, {%r7502, %r7503, %r7504, %r7505, %r7506, %r7507, %r7508, %r7509}, {%r7518, %r7519, %r7520, %r7521, %r7522, %r7523, %r7524, %r7525}, {%f6242, %f6243, %f6244, %f6245, %f6246, %f6247, %f6248, %f6249};
	wmma.mma.sync.aligned.row.col.m16n16k16.f32.f32 {%f6282, %f6283, %f6284, %f6285, %f6286, %f6287, %f6288, %f6289}, {%r7502, %r7503, %r7504, %r7505, %r7506, %r7507, %r7508, %r7509}, {%r7526, %r7527, %r7528, %r7529, %r7530, %r7531, %r7532, %r7533}, {%f6250, %f6251, %f6252, %f6253, %f6254, %f6255, %f6256, %f6257};
	wmma.mma.sync.aligned.row.col.m16n16k16.f32.f32 {%f6290, %f6291, %f6292, %f6293, %f6294, %f6295, %f6296, %f6297}, {%r7510, %r7511, %r7512, %r7513, %r7514, %r7515, %r7516, %r7517}, {%r7518, %r7519, %r7520, %r7521, %r7522, %r7523, %r7524, %r7525}, {%f6258, %f6259, %f6260, %f6261, %f6262, %f6263, %f6264, %f6265};
	wmma.mma.sync.aligned.row.col.m16n16k16.f32.f32 {%f6298, %f6299, %f6300, %f6301, %f6302, %f6303, %f6304, %f6305}, {%r7510, %r7511, %r7512, %r7513, %r7514, %r7515, %r7516, %r7517}, {%r7526, %r7527, %r7528, %r7529, %r7530, %r7531, %r7532, %r7533}, {%f6266, %f6267, %f6268, %f6269, %f6270, %f6271, %f6272, %f6273};
	wmma.load.a.sync.aligned.row.m16n16k16.shared.f16 	{%r7534, %r7535, %r7536, %r7537, %r7538, %r7539, %r7540, %r7541}, [%r82], %r46;
	wmma.load.a.sync.aligned.row.m16n16k16.shared.f16 	{%r7542, %r7543, %r7544, %r7545, %r7546, %r7547, %r7548, %r7549}, [%r91], %r46;
	wmma.load.b.sync.aligned.col.m16n16k16.shared.f16 	{%r7550, %r7551, %r7552, %r7553, %r7554, %r7555, %r7556, %r7557}, [%r100], %r46;
	wmma.load.b.sync.aligned.col.m16n16k16.shared.f16 	{%r7558, %r7559, %r7560, %r7561, %r7562, %r7563, %r7564, %r7565}, [%r109], %r46;
	wmma.mma.sync.aligned.row.col.m16n16k16.f32.f32 {%f6306, %f6307, %f6308, %f6309, %f6310, %f6311, %f6312, %f6313}, {%r7534, %r7535, %r7536, %r7537, %r7538, %r7539, %r7540, %r7541}, {%r7550, %r7551, %r7552, %r7553, %r7554, %r7555, %r7556, %r7557}, {%f6274, %f6275, %f6276, %f6277, %f6278, %f6279, %f6280, %f6281};
	wmma.mma.sync.aligned.row.col.m16n16k16.f32.f32 {%f6314, %f6315, %f6316, %f6317, %f6318, %f6319, %f6320, %f6321}, {%r7534, %r7535, %r7536, %r7537, %r7538, %r7539, %r7540, %r7541}, {%r7558, %r7559, %r7560, %r7561, %r7562, %r7563, %r7564, %r7565}, {%f6282, %f6283, %f6284, %f6285, %f6286, %f6287, %f6288, %f6289};
	wmma.mma.sync.aligned.row.col.m16n16k16.f32.f32 {%f6322, %f6323, %f6324, %f6325, %f6326, %f6327, %f6328, %f6329}, {%r7542, %r7543, %r7544, %r7545, %r7546, %r7547, %r7548, %r7549}, {%r7550, %r7551, %r7552, %r7553, %r7554, %r7555, %r7556, %r7557}, {%f6290, %f6291, %f6292, %f6293, %f6294, %f6295, %f6296, %f6297};
	wmma.mma.sync.aligned.row.col.m16n16k16.f32.f32 {%f6330, %f6331, %f6332, %f6333, %f6334, %f6335, %f6336, %f6337}, {%r7542, %r7543, %r7544, %r7545, %r7546, %r7547, %r7548, %r7549}, {%r7558, %r7559, %r7560, %r7561, %r7562, %r7563, %r7564, %r7565}, {%f6298, %f6299, %f6300, %f6301, %f6302, %f6303, %f6304, %f6305};
	bar.sync 	0;
	ld.global.nc.v4.u32 	{%r7566, %r7567, %r7568, %r7569}, [%rd8+6336];
	st.shared.v4.u32 	[%r29], {%r7566, %r7567, %r7568, %r7569};
	ld.global.nc.v4.u32 	{%r7570, %r7571, %r7572, %r7573}, [%rd10+6336];
	st.shared.v4.u32 	[%r29+640], {%r7570, %r7571, %r7572, %r7573};
	ld.global.nc.v4.u32 	{%r7574, %r7575, %r7576, %r7577}, [%rd12+6336];
	st.shared.v4.u32 	[%r20], {%r7574, %r7575, %r7576, %r7577};
	bar.sync 	0;
	wmma.load.a.sync.aligned.row.m16n16k16.shared.f16 	{%r7578, %r7579, %r7580, %r7581, %r7582, %r7583, %r7584, %r7585}, [%r45], %r46;
	wmma.load.a.sync.aligned.row.m16n16k16.shared.f16 	{%r7586, %r7587, %r7588, %r7589, %r7590, %r7591, %r7592, %r7593}, [%r55], %r46;
	wmma.load.b.sync.aligned.col.m16n16k16.shared.f16 	{%r7594, %r7595, %r7596, %r7597, %r7598, %r7599, %r7600, %r7601}, [%r64], %r46;
	wmma.load.b.sync.aligned.col.m16n16k16.shared.f16 	{%r7602, %r7603, %r7604, %r7605, %r7606, %r7607, %r7608, %r7609}, [%r73], %r46;
	wmma.mma.sync.aligned.row.col.m16n16k16.f32.f32 {%f6338, %f6339, %f6340, %f6341, %f6342, %f6343, %f6344, %f6345}, {%r7578, %r7579, %r7580, %r7581, %r7582, %r7583, %r7584, %r7585}, {%r7594, %r7595, %r7596, %r7597, %r7598, %r7599, %r7600, %r7601}, {%f6306, %f6307, %f6308, %f6309, %f6310, %f6311, %f6312, %f6313};
	wmma.mma.sync.aligned.row.col.m16n16k16.f32.f32 {%f6346, %f6347, %f6348, %f6349, %f6350, %f6351, %f6352, %f6353}, {%r7578, %r7579, %r7580, %r7581, %r7582, %r7583, %r7584, %r7585}, {%r7602, %r7603, %r7604, %r7605, %r7606, %r7607, %r7608, %r7609}, {%f6314, %f6315, %f6316, %f6317, %f6318, %f6319, %f6320, %f6321};
	wmma.mma.sync.aligned.row.col.m16n16k16.f32.f32 {%f6354, %f6355, %f6356, %f6357, %f6358, %f6359, %f6360, %f6361}, {%r7586, %r7587, %r7588, %r7589, %r7590, %r7591, %r7592, %r7593}, {%r7594, %r7595, %r7596, %r7597, %r7598, %r7599, %r7600, %r7601}, {%f6322, %f6323, %f6324, %f6325, %f6326, %f6327, %f6328, %f6329};
	wmma.mma.sync.aligned.row.col.m16n16k16.f32.f32 {%f6362, %f6363, %f6364, %f6365, %f6366, %f6367, %f6368, %f6369}, {%r7586, %r7587, %r7588, %r7589, %r7590, %r7591, %r7592, %r7593}, {%r7602, %r7603, %r7604, %r7605, %r7606, %r7607, %r7608, %r7609}, {%f6330, %f6331, %f6332, %f6333, %f6334, %f6335, %f6336, %f6337};
	wmma.load.a.sync.aligned.row.m16n16k16.shared.f16 	{%r7610, %r7611, %r7612, %r7613, %r7614, %r7615, %r7616, %r7617}, [%r82], %r46;
	wmma.load.a.sync.aligned.row.m16n16k16.shared.f16 	{%r7618, %r7619, %r7620, %r7621, %r7622, %r7623, %r7624, %r7625}, [%r91], %r46;
	wmma.load.b.sync.aligned.col.m16n16k16.shared.f16 	{%r7626, %r7627, %r7628, %r7629, %r7630, %r7631, %r7632, %r7633}, [%r100], %r46;
	wmma.load.b.sync.aligned.col.m16n16k16.shared.f16 	{%r7634, %r7635, %r7636, %r7637, %r7638, %r7639, %r7640, %r7641}, [%r109], %r46;
	wmma.mma.sync.aligned.row.col.m16n16k16.f32.f32 {%f6370, %f6371, %f6372, %f6373, %f6374, %f6375, %f6376, %f6377}, {%r7610, %r7611, %r7612, %r7613, %r7614, %r7615, %r7616, %r7617}, {%r7626, %r7627, %r7628, %r7629, %r7630, %r7631, %r7632, %r7633}, {%f6338, %f6339, %f6340, %f6341, %f6342, %f6343, %f6344, %f6345};
	wmma.mma.sync.aligned.row.col.m16n16k16.f32.f32 {%f6378, %f6379, %f6380, %f6381, %f6382, %f6383, %f6384, %f6385}, {%r7610, %r7611, %r7612, %r7613, %r7614, %r7615, %r7616, %r7617}, {%r7634, %r7635, %r7636, %r7637, %r7638, %r7639, %r7640, %r7641}, {%f6346, %f6347, %f6348, %f6349, %f6350, %f6351, %f6352, %f6353};
	wmma.mma.sync.aligned.row.col.m16n16k16.f32.f32 {%f6386, %f6387, %f6388, %f6389, %f6390, %f6391, %f6392, %f6393}, {%r7618, %r7619, %r7620, %r7621, %r7622, %r7623, %r7624, %r7625}, {%r7626, %r7627, %r7628, %r7629, %r7630, %r7631, %r7632, %r7633}, {%f6354, %f6355, %f6356, %f6357, %f6358, %f6359, %f6360, %f6361};
	wmma.mma.sync.aligned.row.col.m16n16k16.f32.f32 {%f6394, %f6395, %f6396, %f6397, %f6398, %f6399, %f6400, %f6401}, {%r7618, %r7619, %r7620, %r7621, %r7622, %r7623, %r7624, %r7625}, {%r7634, %r7635, %r7636, %r7637, %r7638, %r7639, %r7640, %r7641}, {%f6362, %f6363, %f6364, %f6365, %f6366, %f6367, %f6368, %f6369};
	bar.sync 	0;
	ld.global.nc.v4.u32 	{%r7642, %r7643, %r7644, %r7645}, [%rd8+6400];
	st.shared.v4.u32 	[%r29], {%r7642, %r7643, %r7644, %r7645};
	ld.global.nc.v4.u32 	{%r7646, %r7647, %r7648, %r7649}, [%rd10+6400];
	st.shared.v4.u32 	[%r29+640], {%r7646, %r7647, %r7648, %r7649};
	ld.global.nc.v4.u32 	{%r7650, %r7651, %r7652, %r7653}, [%rd12+6400];
	st.shared.v4.u32 	[%r20], {%r7650, %r7651, %r7652, %r7653};
	bar.sync 	0;
	wmma.load.a.sync.aligned.row.m16n16k16.shared.f16 	{%r7654, %r7655, %r7656, %r7657, %r7658, %r7659, %r7660, %r7661}, [%r45], %r46;
	wmma.load.a.sync.aligned.row.m16n16k16.shared.f16 	{%r7662, %r7663, %r7664, %r7665, %r7666, %r7667, %r7668, %r7669}, [%r55], %r46;
	wmma.load.b.sync.aligned.col.m16n16k16.shared.f16 	{%r7670, %r7671, %r7672, %r7673, %r7674, %r7675, %r7676, %r7677}, [%r64], %r46;
	wmma.load.b.sync.aligned.col.m16n16k16.shared.f16 	{%r7678, %r7679, %r7680, %r7681, %r7682, %r7683, %r7684, %r7685}, [%r73], %r46;
	wmma.mma.sync.aligned.row.col.m16n16k16.f32.f32 {%f6402, %f6403, %f6404, %f6405, %f6406, %f6407, %f6408, %f6409}, {%r7654, %r7655, %r7656, %r7657, %r7658, %r7659, %r7660, %r7661}, {%r7670, %r7671, %r7672, %r7673, %r7674, %r7675, %r7676, %r7677}, {%f6370, %f6371, %f6372, %f6373, %f6374, %f6375, %f6376, %f6377};
	wmma.mma.sync.aligned.row.col.m16n16k16.f32.f32 {%f6410, %f6411, %f6412, %f6413, %f6414, %f6415, %f6416, %f6417}, {%r7654, %r7655, %r7656, %r7657, %r7658, %r7659, %r7660, %r7661}, {%r7678, %r7679, %r7680, %r7681, %r7682, %r7683, %r7684, %r7685}, {%f6378, %f6379, %f6380, %f6381, %f6382, %f6383, %f6384, %f6385};
	wmma.mma.sync.aligned.row.col.m16n16k16.f32.f32 {%f6418, %f6419, %f6420, %f6421, %f6422, %f6423, %f6424, %f6425}, {%r7662, %r7663, %r7664, %r7665, %r7666, %r7667, %r7668, %r7669}, {%r7670, %r7671, %r7672, %r7673, %r7674, %r7675, %r7676, %r7677}, {%f6386, %f6387, %f6388, %f6389, %f6390, %f6391, %f6392, %f6393};
	wmma.mma.sync.aligned.row.col.m16n16k16.f32.f32 {%f6426, %f6427, %f6428, %f6429, %f6430, %f6431, %f6432, %f6433}, {%r7662, %r7663, %r7664, %r7665, %r7666, %r7667, %r7668, %r7669}, {%r7678, %r7679, %r7680, %r7681, %r7682, %r7683, %r7684, %r7685}, {%f6394, %f6395, %f6396, %f6397, %f6398, %f6399, %f6400, %f6401};
	wmma.load.a.sync.aligned.row.m16n16k16.shared.f16 	{%r7686, %r7687, %r7688, %r7689, %r7690, %r7691, %r7692, %r7693}, [%r82], %r46;
	wmma.load.a.sync.aligned.row.m16n16k16.shared.f16 	{%r7694, %r7695, %r7696, %r7697, %r7698, %r7699, %r7700, %r7701}, [%r91], %r46;
	wmma.load.b.sync.aligned.col.m16n16k16.shared.f16 	{%r7702, %r7703, %r7704, %r7705, %r7706, %r7707, %r7708, %r7709}, [%r100], %r46;
	wmma.load.b.sync.aligned.col.m16n16k16.shared.f16 	{%r7710, %r7711, %r7712, %r7713, %r7714, %r7715, %r7716, %r7717}, [%r109], %r46;
	wmma.mma.sync.aligned.row.col.m16n16k16.f32.f32 {%f6434, %f6435, %f6436, %f6437, %f6438, %f6439, %f6440, %f6441}, {%r7686, %r7687, %r7688, %r7689, %r7690, %r7691, %r7692, %r7693}, {%r7702, %r7703, %r7704, %r7705, %r7706, %r7707, %r7708, %r7709}, {%f6402, %f6403, %f6404, %f6405, %f6406, %f6407, %f6408, %f6409};
	wmma.mma.sync.aligned.row.col.m16n16k16.f32.f32 {%f6442, %f6443, %f6444, %f6445, %f6446, %f6447, %f6448, %f6449}, {%r7686, %r7687, %r7688, %r7689, %r7690, %r7691, %r7692, %r7693}, {%r7710, %r7711, %r7712, %r7713, %r7714, %r7715, %r7716, %r7717}, {%f6410, %f6411, %f6412, %f6413, %f6414, %f6415, %f6416, %f6417};
	wmma.mma.sync.aligned.row.col.m16n16k16.f32.f32 {%f6450, %f6451, %f6452, %f6453, %f6454, %f6455, %f6456, %f6457}, {%r7694, %r7695, %r7696, %r7697, %r7698, %r7699, %r7700, %r7701}, {%r7702, %r7703, %r7704, %r7705, %r7706, %r7707, %r7708, %r7709}, {%f6418, %f6419, %f6420, %f6421, %f6422, %f6423, %f6424, %f6425};
	wmma.mma.sync.aligned.row.col.m16n16k16.f32.f32 {%f6458, %f6459, %f6460, %f6461, %f6462, %f6463, %f6464, %f6465}, {%r7694, %r7695, %r7696, %r7697, %r7698, %r7699, %r7700, %r7701}, {%r7710, %r7711, %r7712, %r7713, %r7714, %r7715, %r7716, %r7717}, {%f6426, %f6427, %f6428, %f6429, %f6430, %f6431, %f6432, %f6433};
	bar.sync 	0;
	ld.global.nc.v4.u32 	{%r7718, %r7719, %r7720, %r7721}, [%rd8+6464];
	st.shared.v4.u32 	[%r29], {%r7718, %r7719, %r7720, %r7721};
	ld.global.nc.v4.u32 	{%r7722, %r7723, %r7724, %r7725}, [%rd10+6464];
	st.shared.v4.u32 	[%r29+640], {%r7722, %r7723, %r7724, %r7725};
	ld.global.nc.v4.u32 	{%r7726, %r7727, %r7728, %r7729}, [%rd12+6464];
	st.shared.v4.u32 	[%r20], {%r7726, %r7727, %r7728, %r7729};
	bar.sync 	0;
	wmma.load.a.sync.aligned.row.m16n16k16.shared.f16 	{%r7730, %r7731, %r7732, %r7733, %r7734, %r7735, %r7736, %r7737}, [%r45], %r46;
	wmma.load.a.sync.aligned.row.m16n16k16.shared.f16 	{%r7738, %r7739, %r7740, %r7741, %r7742, %r7743, %r7744, %r7745}, [%r55], %r46;
	wmma.load.b.sync.aligned.col.m16n16k16.shared.f16 	{%r7746, %r7747, %r7748, %r7749, %r7750, %r7751, %r7752, %r7753}, [%r64], %r46;
	wmma.load.b.sync.aligned.col.m16n16k16.shared.f16 	{%r7754, %r7755, %r7756, %r7757, %r7758, %r7759, %r7760, %r7761}, [%r73], %r46;
	wmma.mma.sync.aligned.row.col.m16n16k16.f32.f32 {%f6466, %f6467, %f6468, %f6469, %f6470, %f6471, %f6472, %f6473}, {%r7730, %r7731, %r7732, %r7733, %r7734, %r7735, %r7736, %r7737}, {%r7746, %r7747, %r7748, %r7749, %r7750, %r7751, %r7752, %r7753}, {%f6434, %f6435, %f6436, %f6437, %f6438, %f6439, %f6440, %f6441};
	wmma.mma.sync.aligned.row.col.m16n16k16.f32.f32 {%f6474, %f6475, %f6476, %f6477, %f6478, %f6479, %f6480, %f6481}, {%r7730, %r7731, %r7732, %r7733, %r7734, %r7735, %r7736, %r7737}, {%r7754, %r7755, %r7756, %r7757, %r7758, %r7759, %r7760, %r7761}, {%f6442, %f6443, %f6444, %f6445, %f6446, %f6447, %f6448, %f6449};
	wmma.mma.sync.aligned.row.col.m16n16k16.f32.f32 {%f6482, %f6483, %f6484, %f6485, %f6486, %f6487, %f6488, %f6489}, {%r7738, %r7739, %r7740, %r7741, %r7742, %r7743, %r7744, %r7745}, {%r7746, %r7747, %r7748, %r7749, %r7750, %r7751, %r7752, %r7753}, {%f6450, %f6451, %f6452, %f6453, %f6454, %f6455, %f6456, %f6457};
	wmma.mma.sync.aligned.row.col.m16n16k16.f32.f32 {%f6490, %f6491, %f6492, %f6493, %f6494, %f6495, %f6496, %f6497}, {%r7738, %r7739, %r7740, %r7741, %r7742, %r7743, %r7744, %r7745}, {%r7754, %r7755, %r7756, %r7757, %r7758, %r7759, %r7760, %r7761}, {%f6458, %f6459, %f6460, %f6461, %f6462, %f6463, %f6464, %f6465};
	wmma.load.a.sync.aligned.row.m16n16k16.shared.f16 	{%r7762, %r7763, %r7764, %r7765, %r7766, %r7767, %r7768, %r7769}, [%r82], %r46;
	wmma.load.a.sync.aligned.row.m16n16k16.shared.f16 	{%r7770, %r7771, %r7772, %r7773, %r7774, %r7775, %r7776, %r7777}, [%r91], %r46;
	wmma.load.b.sync.aligned.col.m16n16k16.shared.f16 	{%r7778, %r7779, %r7780, %r7781, %r7782, %r7783, %r7784, %r7785}, [%r100], %r46;
	wmma.load.b.sync.aligned.col.m16n16k16.shared.f16 	{%r7786, %r7787, %r7788, %r7789, %r7790, %r7791, %r7792, %r7793}, [%r109], %r46;
	wmma.mma.sync.aligned.row.col.m16n16k16.f32.f32 {%f6498, %f6499, %f6500, %f6501, %f6502, %f6503, %f6504, %f6505}, {%r7762, %r7763, %r7764, %r7765, %r7766, %r7767, %r7768, %r7769}, {%r7778, %r7779, %r7780, %r7781, %r7782, %r7783, %r7784, %r7785}, {%f6466, %f6467, %f6468, %f6469, %f6470, %f6471, %f6472, %f6473};
	wmma.mma.sync.aligned.row.col.m16n16k16.f32.f32 {%f6506, %f6507, %f6508, %f6509, %f6510, %f6511, %f6512, %f6513}, {%r7762, %r7763, %r7764, %r7765, %r7766, %r7767, %r7768, %r7769}, {%r7786, %r7787, %r7788, %r7789, %r7790, %r7791, %r7792, %r7793}, {%f6474, %f6475, %f6476, %f6477, %f6478, %f6479, %f6480, %f6481};
	wmma.mma.sync.aligned.row.col.m16n16k16.f32.f32 {%f6514, %f6515, %f6516, %f6517, %f6518, %f6519, %f6520, %f6521}, {%r7770, %r7771, %r7772, %r7773, %r7774, %r7775, %r7776, %r7777}, {%r7778, %r7779, %r7780, %r7781, %r7782, %r7783, %r7784, %r7785}, {%f6482, %f6483, %f6484, %f6485, %f6486, %f6487, %f6488, %f6489};
	wmma.mma.sync.aligned.row.col.m16n16k16.f32.f32 {%f6522, %f6523, %f6524, %f6525, %f6526, %f6527, %f6528, %f6529}, {%r7770, %r7771, %r7772, %r7773, %r7774, %r7775, %r7776, %r7777}, {%r7786, %r7787, %r7788, %r7789, %r7790, %r7791, %r7792, %r7793}, {%f6490, %f6491, %f6492, %f6493, %f6494, %f6495, %f6496, %f6497};
	bar.sync 	0;
	ld.global.nc.v4.u32 	{%r7794, %r7795, %r7796, %r7797}, [%rd8+6528];
	st.shared.v4.u32 	[%r29], {%r7794, %r7795, %r7796, %r7797};
	ld.global.nc.v4.u32 	{%r7798, %r7799, %r7800, %r7801}, [%rd10+6528];
	st.shared.v4.u32 	[%r29+640], {%r7798, %r7799, %r7800, %r7801};
	ld.global.nc.v4.u32 	{%r7802, %r7803, %r7804, %r7805}, [%rd12+6528];
	st.shared.v4.u32 	[%r20], {%r7802, %r7803, %r7804, %r7805};
	bar.sync 	0;
	wmma.load.a.sync.aligned.row.m16n16k16.shared.f16 	{%r7806, %r7807, %r7808, %r7809, %r7810, %r7811, %r7812, %r7813}, [%r45], %r46;
	wmma.load.a.sync.aligned.row.m16n16k16.shared.f16 	{%r7814, %r7815, %r7816, %r7817, %r7818, %r7819, %r7820, %r7821}, [%r55], %r46;
	wmma.load.b.sync.aligned.col.m16n16k16.shared.f16 	{%r7822, %r7823, %r7824, %r7825, %r7826, %r7827, %r7828, %r7829}, [%r64], %r46;
	wmma.load.b.sync.aligned.col.m16n16k16.shared.f16 	{%r7830, %r7831, %r7832, %r7833, %r7834, %r7835, %r7836, %r7837}, [%r73], %r46;
	wmma.mma.sync.aligned.row.col.m16n16k16.f32.f32 {%f6530, %f6531, %f6532, %f6533, %f6534, %f6535, %f6536, %f6537}, {%r7806, %r7807, %r7808, %r7809, %r7810, %r7811, %r7812, %r7813}, {%r7822, %r7823, %r7824, %r7825, %r7826, %r7827, %r7828, %r7829}, {%f6498, %f6499, %f6500, %f6501, %f6502, %f6503, %f6504, %f6505};
	wmma.mma.sync.aligned.row.col.m16n16k16.f32.f32 {%f6538, %f6539, %f6540, %f6541, %f6542, %f6543, %f6544, %f6545}, {%r7806, %r7807, %r7808, %r7809, %r7810, %r7811, %r7812, %r7813}, {%r7830, %r7831, %r7832, %r7833, %r7834, %r7835, %r7836, %r7837}, {%f6506, %f6507, %f6508, %f6509, %f6510, %f6511, %f6512, %f6513};
	wmma.mma.sync.aligned.row.col.m16n16k16.f32.f32 {%f6546, %f6547, %f6548, %f6549, %f6550, %f6551, %f6552, %f6553}, {%r7814, %r7815, %r7816, %r7817, %r7818, %r7819, %r7820, %r7821}, {%r7822, %r7823, %r7824, %r7825, %r7826, %r7827, %r7828, %r7829}, {%f6514, %f6515, %f6516, %f6517, %f6518, %f6519, %f6520, %f6521};
	wmma.mma.sync.aligned.row.col.m16n16k16.f32.f32 {%f6554, %f6555, %f6556, %f6557, %f6558, %f6559, %f6560, %f6561}, {%r7814, %r7815, %r7816, %r7817, %r7818, %r7819, %r7820, %r7821}, {%r7830, %r7831, %r7832, %r7833, %r7834, %r7835, %r7836, %r7837}, {%f6522, %f6523, %f6524, %f6525, %f6526, %f6527, %f6528, %f6529};
	wmma.load.a.sync.aligned.row.m16n16k16.shared.f16 	{%r7838, %r7839, %r7840, %r7841, %r7842, %r7843, %r7844, %r7845}, [%r82], %r46;
	wmma.load.a.sync.aligned.row.m16n16k16.shared.f16 	{%r7846, %r7847, %r7848, %r7849, %r7850, %r7851, %r7852, %r7853}, [%r91], %r46;
	wmma.load.b.sync.aligned.col.m16n16k16.shared.f16 	{%r7854, %r7855, %r7856, %r7857, %r7858, %r7859, %r7860, %r7861}, [%r100], %r46;
	wmma.load.b.sync.aligned.col.m16n16k16.shared.f16 	{%r7862, %r7863, %r7864, %r7865, %r7866, %r7867, %r7868, %r7869}, [%r109], %r46;
	wmma.mma.sync.aligned.row.col.m16n16k16.f32.f32 {%f6562, %f6563, %f6564, %f6565, %f6566, %f6567, %f6568, %f6569}, {%r7838, %r7839, %r7840, %r7841, %r7842, %r7843, %r7844, %r7845}, {%r7854, %r7855, %r7856, %r7857, %r7858, %r7859, %r7860, %r7861}, {%f6530, %f6531, %f6532, %f6533, %f6534, %f6535, %f6536, %f6537};
	wmma.mma.sync.aligned.row.col.m16n16k16.f32.f32 {%f6570, %f6571, %f6572, %f6573, %f6574, %f6575, %f6576, %f6577}, {%r7838, %r7839, %r7840, %r7841, %r7842, %r7843, %r7844, %r7845}, {%r7862, %r7863, %r7864, %r7865, %r7866, %r7867, %r7868, %r7869}, {%f6538, %f6539, %f6540, %f6541, %f6542, %f6543, %f6544, %f6545};
	wmma.mma.sync.aligned.row.col.m16n16k16.f32.f32 {%f6578, %f6579, %f6580, %f6581, %f6582, %f6583, %f6584, %f6585}, {%r7846, %r7847, %r7848, %r7849, %r7850, %r7851, %r7852, %r7853}, {%r7854, %r7855, %r7856, %r7857, %r7858, %r7859, %r7860, %r7861}, {%f6546, %f6547, %f6548, %f6549, %f6550, %f6551, %f6552, %f6553};
	wmma.mma.sync.aligned.row.col.m16n16k16.f32.f32 {%f6586, %f6587, %f6588, %f6589, %f6590, %f6591, %f6592, %f6593}, {%r7846, %r7847, %r7848, %r7849, %r7850, %r7851, %r7852, %r7853}, {%r7862, %r7863, %r7864, %r7865, %r7866, %r7867, %r7868, %r7869}, {%f6554, %f6555, %f6556, %f6557, %f6558, %f6559, %f6560, %f6561};
	bar.sync 	0;
	ld.global.nc.v4.u32 	{%r7870, %r7871, %r7872, %r7873}, [%rd8+6592];
	st.shared.v4.u32 	[%r29], {%r7870, %r7871, %r7872, %r7873};
	ld.global.nc.v4.u32 	{%r7874, %r7875, %r7876, %r7877}, [%rd10+6592];
	st.shared.v4.u32 	[%r29+640], {%r7874, %r7875, %r7876, %r7877};
	ld.global.nc.v4.u32 	{%r7878, %r7879, %r7880, %r7881}, [%rd12+6592];
	st.shared.v4.u32 	[%r20], {%r7878, %r7879, %r7880, %r7881};
	bar.sync 	0;
	wmma.load.a.sync.aligned.row.m16n16k16.shared.f16 	{%r7882, %r7883, %r7884, %r7885, %r7886, %r7887, %r7888, %r7889}, [%r45], %r46;
	wmma.load.a.sync.aligned.row.m16n16k16.shared.f16 	{%r7890, %r7891, %r7892, %r7893, %r7894, %r7895, %r7896, %r7897}, [%r55], %r46;
	wmma.load.b.sync.aligned.col.m16n16k16.shared.f16 	{%r7898, %r7899, %r7900, %r7901, %r7902, %r7903, %r7904, %r7905}, [%r64], %r46;
	wmma.load.b.sync.aligned.col.m16n16k16.shared.f16 	{%r7906, %r7907, %r7908, %r7909, %r7910, %r7911, %r7912, %r7913}, [%r73], %r46;
	wmma.mma.sync.aligned.row.col.m16n16k16.f32.f32 {%f6594, %f6595, %f6596, %f6597, %f6598, %f6599, %f6600, %f6601}, {%r7882, %r7883, %r7884, %r7885, %r7886, %r7887, %r7888, %r7889}, {%r7898, %r7899, %r7900, %r7901, %r7902, %r7903, %r7904, %r7905}, {%f6562, %f6563, %f6564, %f6565, %f6566, %f6567, %f6568, %f6569};
	wmma.mma.sync.aligned.row.col.m16n16k16.f32.f32 {%f6602, %f6603, %f6604, %f6605, %f6606, %f6607, %f6608, %f6609}, {%r7882, %r7883, %r7884, %r7885, %r7886, %r7887, %r7888, %r7889}, {%r7906, %r7907, %r7908, %r7909, %r7910, %r7911, %r7912, %r7913}, {%f6570, %f6571, %f6572, %f6573, %f6574, %f6575, %f6576, %f6577};
	wmma.mma.sync.aligned.row.col.m16n16k16.f32.f32 {%f6610, %f6611, %f6612, %f6613, %f6614, %f6615, %f6616, %f6617}, {%r7890, %r7891, %r7892, %r7893, %r7894, %r7895, %r7896, %r7897}, {%r7898, %r7899, %r7900, %r7901, %r7902, %r7903, %r7904, %r7905}, {%f6578, %f6579, %f6580, %f6581, %f6582, %f6583, %f6584, %f6585};
	wmma.mma.sync.aligned.row.col.m16n16k16.f32.f32 {%f6618, %f6619, %f6620, %f6621, %f6622, %f6623, %f6624, %f6625}, {%r7890, %r7891, %r7892, %r7893, %r7894, %r7895, %r7896, %r7897}, {%r7906, %r7907, %r7908, %r7909, %r7910, %r7911, %r7912, %r7913}, {%f6586, %f6587, %f6588, %f6589, %f6590, %f6591, %f6592, %f6593};
	wmma.load.a.sync.aligned.row.m16n16k16.shared.f16 	{%r7914, %r7915, %r7916, %r7917, %r7918, %r7919, %r7920, %r7921}, [%r82], %r46;
	wmma.load.a.sync.aligned.row.m16n16k16.shared.f16 	{%r7922, %r7923, %r7924, %r7925, %r7926, %r7927, %r7928, %r7929}, [%r91], %r46;
	wmma.load.b.sync.aligned.col.m16n16k16.shared.f16 	{%r7930, %r7931, %r7932, %r7933, %r7934, %r7935, %r7936, %r7937}, [%r100], %r46;
	wmma.load.b.sync.aligned.col.m16n16k16.shared.f16 	{%r7938, %r7939, %r7940, %r7941, %r7942, %r7943, %r7944, %r7945}, [%r109], %r46;
	wmma.mma.sync.aligned.row.col.m16n16k16.f32.f32 {%f6626, %f6627, %f6628, %f6629, %f6630, %f6631, %f6632, %f6633}, {%r7914, %r7915, %r7916, %r7917, %r7918, %r7919, %r7920, %r7921}, {%r7930, %r7931, %r7932, %r7933, %r7934, %r7935, %r7936, %r7937}, {%f6594, %f6595, %f6596, %f6597, %f6598, %f6599, %f6600, %f6601};
	wmma.mma.sync.aligned.row.col.m16n16k16.f32.f32 {%f6634, %f6635, %f6636, %f6637, %f6638, %f6639, %f6640, %f6641}, {%r7914, %r7915, %r7916, %r7917, %r7918, %r7919, %r7920, %r7921}, {%r7938, %r7939, %r7940, %r7941, %r7942, %r7943, %r7944, %r7945}, {%f6602, %f6603, %f6604, %f6605, %f6606, %f6607, %f6608, %f6609};
	wmma.mma.sync.aligned.row.col.m16n16k16.f32.f32 {%f6642, %f6643, %f6644, %f6645, %f6646, %f6647, %f6648, %f6649}, {%r7922, %r7923, %r7924, %r7925, %r7926, %r7927, %r7928, %r7929}, {%r7930, %r7931, %r7932, %r7933, %r7934, %r7935, %r7936, %r7937}, {%f6610, %f6611, %f6612, %f6613, %f6614, %f6615, %f6616, %f6617};
	wmma.mma.sync.aligned.row.col.m16n16k16.f32.f32 {%f6650, %f6651, %f6652, %f6653, %f6654, %f6655, %f6656, %f6657}, {%r7922, %r7923, %r7924, %r7925, %r7926, %r7927, %r7928, %r7929}, {%r7938, %r7939, %r7940, %r7941, %r7942, %r7943, %r7944, %r7945}, {%f6618, %f6619, %f6620, %f6621, %f6622, %f6623, %f6624, %f6625};
	bar.sync 	0;
	ld.global.nc.v4.u32 	{%r7946, %r7947, %r7948, %r7949}, [%rd8+6656];
	st.shared.v4.u32 	[%r29], {%r7946, %r7947, %r7948, %r7949};
	ld.global.nc.v4.u32 	{%r7950, %r7951, %r7952, %r7953}, [%rd10+6656];
	st.shared.v4.u32 	[%r29+640], {%r7950, %r7951, %r7952, %r7953};
	ld.global.nc.v4.u32 	{%r7954, %r7955, %r7956, %r7957}, [%rd12+6656];
	st.shared.v4.u32 	[%r20], {%r7954, %r7955, %r7956, %r7957};
	bar.sync 	0;
	wmma.load.a.sync.aligned.row.m16n16k16.shared.f16 	{%r7958, %r7959, %r7960, %r7961, %r7962, %r7963, %r7964, %r7965}, [%r45], %r46;
	wmma.load.a.sync.aligned.row.m16n16k16.shared.f16 	{%r7966, %r7967, %r7968, %r7969, %r7970, %r7971, %r7972, %r7973}, [%r55], %r46;
	wmma.load.b.sync.aligned.col.m16n16k16.shared.f16 	{%r7974, %r7975, %r7976, %r7977, %r7978, %r7979, %r7980, %r7981}, [%r64], %r46;
	wmma.load.b.sync.aligned.col.m16n16k16.shared.f16 	{%r7982, %r7983, %r7984, %r7985, %r7986, %r7987, %r7988, %r7989}, [%r73], %r46;
	wmma.mma.sync.aligned.row.col.m16n16k16.f32.f32 {%f6658, %f6659, %f6660, %f6661, %f6662, %f6663, %f6664, %f6665}, {%r7958, %r7959, %r7960, %r7961, %r7962, %r7963, %r7964, %r7965}, {%r7974, %r7975, %r7976, %r7977, %r7978, %r7979, %r7980, %r7981}, {%f6626, %f6627, %f6628, %f6629, %f6630, %f6631, %f6632, %f6633};
	wmma.mma.sync.aligned.row.col.m16n16k16.f32.f32 {%f6666, %f6667, %f6668, %f6669, %f6670, %f6671, %f6672, %f6673}, {%r7958, %r7959, %r7960, %r7961, %r7962, %r7963, %r7964, %r7965}, {%r7982, %r7983, %r7984, %r7985, %r7986, %r7987, %r7988, %r7989}, {%f6634, %f6635, %f6636, %f6637, %f6638, %f6639, %f6640, %f6641};
	wmma.mma.sync.aligned.row.col.m16n16k16.f32.f32 {%f6674, %f6675, %f6676, %f6677, %f6678, %f6679, %f6680, %f6681}, {%r7966, %r7967, %r7968, %r7969, %r7970, %r7971, %r7972, %r7973}, {%r7974, %r7975, %r7976, %r7977, %r7978, %r7979, %r7980, %r7981}, {%f6642, %f6643, %f6644, %f6645, %f6646, %f6647, %f6648, %f6649};
	wmma.mma.sync.aligned.row.col.m16n16k16.f32.f32 {%f6682, %f6683, %f6684, %f6685, %f6686, %f6687, %f6688, %f6689}, {%r7966, %r7967, %r7968, %r7969, %r7970, %r7971, %r7972, %r7973}, {%r7982, %r7983, %r7984, %r7985, %r7986, %r7987, %r7988, %r7989}, {%f6650, %f6651, %f6652, %f6653, %f6654, %f6655, %f6656, %f6657};
	wmma.load.a.sync.aligned.row.m16n16k16.shared.f16 	{%r7990, %r7991, %r7992, %r7993, %r7994, %r7995, %r7996, %r7997}, [%r82], %r46;
	wmma.load.a.sync.aligned.row.m16n16k16.shared.f16 	{%r7998, %r7999, %r8000, %r8001, %r8002, %r8003, %r8004, %r8005}, [%r91], %r46;
	wmma.load.b.sync.aligned.col.m16n16k16.shared.f16 	{%r8006, %r8007, %r8008, %r8009, %r8010, %r8011, %r8012, %r8013}, [%r100], %r46;
	wmma.load.b.sync.aligned.col.m16n16k16.shared.f16 	{%r8014, %r8015, %r8016, %r8017, %r8018, %r8019, %r8020, %r8021}, [%r109], %r46;
	wmma.mma.sync.aligned.row.col.m16n16k16.f32.f32 {%f6690, %f6691, %f6692, %f6693, %f6694, %f6695, %f6696, %f6697}, {%r7990, %r7991, %r7992, %r7993, %r7994, %r7995, %r7996, %r7997}, {%r8006, %r8007, %r8008, %r8009, %r8010, %r8011, %r8012, %r8013}, {%f6658, %f6659, %f6660, %f6661, %f6662, %f6663, %f6664, %f6665};
	wmma.mma.sync.aligned.row.col.m16n16k16.f32.f32 {%f6698, %f6699, %f6700, %f6701, %f6702, %f6703, %f6704, %f6705}, {%r7990, %r7991, %r7992, %r7993, %r7994, %r7995, %r7996, %r7997}, {%r8014, %r8015, %r8016, %r8017, %r8018, %r8019, %r8020, %r8021}, {%f6666, %f6667, %f6668, %f6669, %f6670, %f6671, %f6672, %f6673};
	wmma.mma.sync.aligned.row.col.m16n16k16.f32.f32 {%f6706, %f6707, %f6708, %f6709, %f6710, %f6711, %f6712, %f6713}, {%r7998, %r7999, %r8000, %r8001, %r8002, %r8003, %r8004, %r8005}, {%r8006, %r8007, %r8008, %r8009, %r8010, %r8011, %r8012, %r8013}, {%f6674, %f6675, %f6676, %f6677, %f6678, %f6679, %f6680, %f6681};
	wmma.mma.sync.aligned.row.col.m16n16k16.f32.f32 {%f6714, %f6715, %f6716, %f6717, %f6718, %f6719, %f6720, %f6721}, {%r7998, %r7999, %r8000, %r8001, %r8002, %r8003, %r8004, %r8005}, {%r8014, %r8015, %r8016, %r8017, %r8018, %r8019, %r8020, %r8021}, {%f6682, %f6683, %f6684, %f6685, %f6686, %f6687, %f6688, %f6689};
	bar.sync 	0;
	ld.global.nc.v4.u32 	{%r8022, %r8023, %r8024, %r8025}, [%rd8+6720];
	st.shared.v4.u32 	[%r29], {%r8022, %r8023, %r8024, %r8025};
	ld.global.nc.v4.u32 	{%r8026, %r8027, %r8028, %r8029}, [%rd10+6720];
	st.shared.v4.u32 	[%r29+640], {%r8026, %r8027, %r8028, %r8029};
	ld.global.nc.v4.u32 	{%r8030, %r8031, %r8032, %r8033}, [%rd12+6720];
	st.shared.v4.u32 	[%r20], {%r8030, %r8031, %r8032, %r8033};
	bar.sync 	0;
	wmma.load.a.sync.aligned.row.m16n16k16.shared.f16 	{%r8034, %r8035, %r8036, %r8037, %r8038, %r8039, %r8040, %r8041}, [%r45], %r46;
	wmma.load.a.sync.aligned.row.m16n16k16.shared.f16 	{%r8042, %r8043, %r8044, %r8045, %r8046, %r8047, %r8048, %r8049}, [%r55], %r46;
	wmma.load.b.sync.aligned.col.m16n16k16.shared.f16 	{%r8050, %r8051, %r8052, %r8053, %r8054, %r8055, %r8056, %r8057}, [%r64], %r46;
	wmma.load.b.sync.aligned.col.m16n16k16.shared.f16 	{%r8058, %r8059, %r8060, %r8061, %r8062, %r8063, %r8064, %r8065}, [%r73], %r46;
	wmma.mma.sync.aligned.row.col.m16n16k16.f32.f32 {%f6722, %f6723, %f6724, %f6725, %f6726, %f6727, %f6728, %f6729}, {%r8034, %r8035, %r8036, %r8037, %r8038, %r8039, %r8040, %r8041}, {%r8050, %r8051, %r8052, %r8053, %r8054, %r8055, %r8056, %r8057}, {%f6690, %f6691, %f6692, %f6693, %f6694, %f6695, %f6696, %f6697};
	wmma.mma.sync.aligned.row.col.m16n16k16.f32.f32 {%f6730, %f6731, %f6732, %f6733, %f6734, %f6735, %f6736, %f6737}, {%r8034, %r8035, %r8036, %r8037, %r8038, %r8039, %r8040, %r8041}, {%r8058, %r8059, %r8060, %r8061, %r8062, %r8063, %r8064, %r8065}, {%f6698, %f6699, %f6700, %f6701, %f6702, %f6703, %f6704, %f6705};
	wmma.mma.sync.aligned.row.col.m16n16k16.f32.f32 {%f6738, %f6739, %f6740, %f6741, %f6742, %f6743, %f6744, %f6745}, {%r8042, %r8043, %r8044, %r8045, %r8046, %r8047, %r8048, %r8049}, {%r8050, %r8051, %r8052, %r8053, %r8054, %r8055, %r8056, %r8057}, {%f6706, %f6707, %f6708, %f6709, %f6710, %f6711, %f6712, %f6713};
	wmma.mma.sync.aligned.row.col.m16n16k16.f32.f32 {%f6746, %f6747, %f6748, %f6749, %f6750, %f6751, %f6752, %f6753}, {%r8042, %r8043, %r8044, %r8045, %r8046, %r8047, %r8048, %r8049}, {%r8058, %r8059, %r8060, %r8061, %r8062, %r8063, %r8064, %r8065}, {%f6714, %f6715, %f6716, %f6717, %f6718, %f6719, %f6720, %f6721};
	wmma.load.a.sync.aligned.row.m16n16k16.shared.f16 	{%r8066, %r8067, %r8068, %r8069, %r8070, %r8071, %r8072, %r8073}, [%r82], %r46;
	wmma.load.a.sync.aligned.row.m16n16k16.shared.f16 	{%r8074, %r8075, %r8076, %r8077, %r8078, %r8079, %r8080, %r8081}, [%r91], %r46;
	wmma.load.b.sync.aligned.col.m16n16k16.shared.f16 	{%r8082, %r8083, %r8084, %r8085, %r8086, %r8087, %r8088, %r8089}, [%r100], %r46;
	wmma.load.b.sync.aligned.col.m16n16k16.shared.f16 	{%r8090, %r8091, %r8092, %r8093, %r8094, %r8095, %r8096, %r8097}, [%r109], %r46;
	wmma.mma.sync.aligned.row.col.m16n16k16.f32.f32 {%f6754, %f6755, %f6756, %f6757, %f6758, %f6759, %f6760, %f6761}, {%r8066, %r8067, %r8068, %r8069, %r8070, %r8071, %r8072, %r8073}, {%r8082, %r8083, %r8084, %r8085, %r8086, %r8087, %r8088, %r8089}, {%f6722, %f6723, %f6724, %f6725, %f6726, %f6727, %f6728, %f6729};
	wmma.mma.sync.aligned.row.col.m16n16k16.f32.f32 {%f6762, %f6763, %f6764, %f6765, %f6766, %f6767, %f6768, %f6769}, {%r8066, %r8067, %r8068, %r8069, %r8070, %r8071, %r8072, %r8073}, {%r8090, %r8091, %r8092, %r8093, %r8094, %r8095, %r8096, %r8097}, {%f6730, %f6731, %f6732, %f6733, %f6734, %f6735, %f6736, %f6737};
	wmma.mma.sync.aligned.row.col.m16n16k16.f32.f32 {%f6770, %f6771, %f6772, %f6773, %f6774, %f6775, %f6776, %f6777}, {%r8074, %r8075, %r8076, %r8077, %r8078, %r8079, %r8080, %r8081}, {%r8082, %r8083, %r8084, %r8085, %r8086, %r8087, %r8088, %r8089}, {%f6738, %f6739, %f6740, %f6741, %f6742, %f6743, %f6744, %f6745};
	wmma.mma.sync.aligned.row.col.m16n16k16.f32.f32 {%f6778, %f6779, %f6780, %f6781, %f6782, %f6783, %f6784, %f6785}, {%r8074, %r8075, %r8076, %r8077, %r8078, %r8079, %r8080, %r8081}, {%r8090, %r8091, %r8092, %r8093, %r8094, %r8095, %r8096, %r8097}, {%f6746, %f6747, %f6748, %f6749, %f6750, %f6751, %f6752, %f6753};
	bar.sync 	0;
	ld.global.nc.v4.u32 	{%r8098, %r8099, %r8100, %r8101}, [%rd8+6784];
	st.shared.v4.u32 	[%r29], {%r8098, %r8099, %r8100, %r8101};
	ld.global.nc.v4.u32 	{%r8102, %r8103, %r8104, %r8105}, [%rd10+6784];
	st.shared.v4.u32 	[%r29+640], {%r8102, %r8103, %r8104, %r8105};
	ld.global.nc.v4.u32 	{%r8106, %r8107, %r8108, %r8109}, [%rd12+6784];
	st.shared.v4.u32 	[%r20], {%r8106, %r8107, %r8108, %r8109};
	bar.sync 	0;
	wmma.load.a.sync.aligned.row.m16n16k16.shared.f16 	{%r8110, %r8111, %r8112, %r8113, %r8114, %r8115, %r8116, %r8117}, [%r45], %r46;
	wmma.load.a.sync.aligned.row.m16n16k16.shared.f16 	{%r8118, %r8119, %r8120, %r8121, %r8122, %r8123, %r8124, %r8125}, [%r55], %r46;
	wmma.load.b.sync.aligned.col.m16n16k16.shared.f16 	{%r8126, %r8127, %r8128, %r8129, %r8130, %r8131, %r8132, %r8133}, [%r64], %r46;
	wmma.load.b.sync.aligned.col.m16n16k16.shared.f16 	{%r8134, %r8135, %r8136, %r8137, %r8138, %r8139, %r8140, %r8141}, [%r73], %r46;
	wmma.mma.sync.aligned.row.col.m16n16k16.f32.f32 {%f6786, %f6787, %f6788, %f6789, %f6790, %f6791, %f6792, %f6793}, {%r8110, %r8111, %r8112, %r8113, %r8114, %r8115, %r8116, %r8117}, {%r8126, %r8127, %r8128, %r8129, %r8130, %r8131, %r8132, %r8133}, {%f6754, %f6755, %f6756, %f6757, %f6758, %f6759, %f6760, %f6761};
	wmma.mma.sync.aligned.row.col.m16n16k16.f32.f32 {%f6794, %f6795, %f6796, %f6797, %f6798, %f6799, %f6800, %f6801}, {%r8110, %r8111, %r8112, %r8113, %r8114, %r8115, %r8116, %r8117}, {%r8134, %r8135, %r8136, %r8137, %r8138, %r8139, %r8140, %r8141}, {%f6762, %f6763, %f6764, %f6765, %f6766, %f6767, %f6768, %f6769};
	wmma.mma.sync.aligned.row.col.m16n16k16.f32.f32 {%f6802, %f6803, %f6804, %f6805, %f6806, %f6807, %f6808, %f6809}, {%r8118, %r8119, %r8120, %r8121, %r8122, %r8123, %r8124, %r8125}, {%r8126, %r8127, %r8128, %r8129, %r8130, %r8131, %r8132, %r8133}, {%f6770, %f6771, %f6772, %f6773, %f6774, %f6775, %f6776, %f6777};
	wmma.mma.sync.aligned.row.col.m16n16k16.f32.f32 {%f6810, %f6811, %f6812, %f6813, %f6814, %f6815, %f6816, %f6817}, {%r8118, %r8119, %r8120, %r8121, %r8122, %r8123, %r8124, %r8125}, {%r8134, %r8135, %r8136, %r8137, %r8138, %r8139, %r8140, %r8141}, {%f6778, %f6779, %f6780, %f6781, %f6782, %f6783, %f6784, %f6785};
	wmma.load.a.sync.aligned.row.m16n16k16.shared.f16 	{%r8142, %r8143, %r8144, %r8145, %r8146, %r8147, %r8148, %r8149}, [%r82], %r46;
	wmma.load.a.sync.aligned.row.m16n16k16.shared.f16 	{%r8150, %r8151, %r8152, %r8153, %r8154, %r8155, %r8156, %r8157}, [%r91], %r46;
	wmma.load.b.sync.aligned.col.m16n16k16.shared.f16 	{%r8158, %r8159, %r8160, %r8161, %r8162, %r8163, %r8164, %r8165}, [%r100], %r46;
	wmma.load.b.sync.aligned.col.m16n16k16.shared.f16 	{%r8166, %r8167, %r8168, %r8169, %r8170, %r8171, %r8172, %r8173}, [%r109], %r46;
	wmma.mma.sync.aligned.row.col.m16n16k16.f32.f32 {%f6818, %f6819, %f6820, %f6821, %f6822, %f6823, %f6824, %f6825}, {%r8142, %r8143, %r8144, %r8145, %r8146, %r8147, %r8148, %r8149}, {%r8158, %r8159, %r8160, %r8161, %r8162, %r8163, %r8164, %r8165}, {%f6786, %f6787, %f6788, %f6789, %f6790, %f6791, %f6792, %f6793};
	wmma.mma.sync.aligned.row.col.m16n16k16.f32.f32 {%f6826, %f6827, %f6828, %f6829, %f6830, %f6831, %f6832, %f6833}, {%r8142, %r8143, %r8144, %r8145, %r8146, %r8147, %r8148, %r8149}, {%r8166, %r8167, %r8168, %r8169, %r8170, %r8171, %r8172, %r8173}, {%f6794, %f6795, %f6796, %f6797, %f6798, %f6799, %f6800, %f6801};
	wmma.mma.sync.aligned.row.col.m16n16k16.f32.f32 {%f6834, %f6835, %f6836, %f6837, %f6838, %f6839, %f6840, %f6841}, {%r8150, %r8151, %r8152, %r8153, %r8154, %r8155, %r8156, %r8157}, {%r8158, %r8159, %r8160, %r8161, %r8162, %r8163, %r8164, %r8165}, {%f6802, %f6803, %f6804, %f6805, %f6806, %f6807, %f6808, %f6809};
	wmma.mma.sync.aligned.row.col.m16n16k16.f32.f32 {%f6842, %f6843, %f6844, %f6845, %f6846, %f6847, %f6848, %f6849}, {%r8150, %r8151, %r8152, %r8153, %r8154, %r8155, %r8156, %r8157}, {%r8166, %r8167, %r8168, %r8169, %r8170, %r8171, %r8172, %r8173}, {%f6810, %f6811, %f6812, %f6813, %f6814, %f6815, %f6816, %f6817};
	bar.sync 	0;
	ld.global.nc.v4.u32 	{%r8174, %r8175, %r8176, %r8177}, [%rd8+6848];
	st.shared.v4.u32 	[%r29], {%r8174, %r8175, %r8176, %r8177};
	ld.global.nc.v4.u32 	{%r8178, %r8179, %r8180, %r8181}, [%rd10+6848];
	st.shared.v4.u32 	[%r29+640], {%r8178, %r8179, %r8180, %r8181};
	ld.global.nc.v4.u32 	{%r8182, %r8183, %r8184, %r8185}, [%rd12+6848];
	st.shared.v4.u32 	[%r20], {%r8182, %r8183, %r8184, %r8185};
	bar.sync 	0;
	wmma.load.a.sync.aligned.row.m16n16k16.shared.f16 	{%r8186, %r8187, %r8188, %r8189, %r8190, %r8191, %r8192, %r8193}, [%r45], %r46;
	wmma.load.a.sync.aligned.row.m16n16k16.shared.f16 	{%r8194, %r8195, %r8196, %r8197, %r8198, %r8199, %r8200, %r8201}, [%r55], %r46;
	wmma.load.b.sync.aligned.col.m16n16k16.shared.f16 	{%r8202, %r8203, %r8204, %r8205, %r8206, %r8207, %r8208, %r8209}, [%r64], %r46;
	wmma.load.b.sync.aligned.col.m16n16k16.shared.f16 	{%r8210, %r8211, %r8212, %r8213, %r8214, %r8215, %r8216, %r8217}, [%r73], %r46;
	wmma.mma.sync.aligned.row.col.m16n16k16.f32.f32 {%f6850, %f6851, %f6852, %f6853, %f6854, %f6855, %f6856, %f6857}, {%r8186, %r8187, %r8188, %r8189, %r8190, %r8191, %r8192, %r8193}, {%r8202, %r8203, %r8204, %r8205, %r8206, %r8207, %r8208, %r8209}, {%f6818, %f6819, %f6820, %f6821, %f6822, %f6823, %f6824, %f6825};
	wmma.mma.sync.aligned.row.col.m16n16k16.f32.f32 {%f6858, %f6859, %f6860, %f6861, %f6862, %f6863, %f6864, %f6865}, {%r8186, %r8187, %r8188, %r8189, %r8190, %r8191, %r8192, %r8193}, {%r8210, %r8211, %r8212, %r8213, %r8214, %r8215, %r8216, %r8217}, {%f6826, %f6827, %f6828, %f6829, %f6830, %f6831, %f6832, %f6833};
	wmma.mma.sync.aligned.row.col.m16n16k16.f32.f32 {%f6866, %f6867, %f6868, %f6869, %f6870, %f6871, %f6872, %f6873}, {%r8194, %r8195, %r8196, %r8197, %r8198, %r8199, %r8200, %r8201}, {%r8202, %r8203, %r8204, %r8205, %r8206, %r8207, %r8208, %r8209}, {%f6834, %f6835, %f6836, %f6837, %f6838, %f6839, %f6840, %f6841};
	wmma.mma.sync.aligned.row.col.m16n16k16.f32.f32 {%f6874, %f6875, %f6876, %f6877, %f6878, %f6879, %f6880, %f6881}, {%r8194, %r8195, %r8196, %r8197, %r8198, %r8199, %r8200, %r8201}, {%r8210, %r8211, %r8212, %r8213, %r8214, %r8215, %r8216, %r8217}, {%f6842, %f6843, %f6844, %f6845, %f6846, %f6847, %f6848, %f6849};
	wmma.load.a.sync.aligned.row.m16n16k16.shared.f16 	{%r8218, %r8219, %r8220, %r8221, %r8222, %r8223, %r8224, %r8225}, [%r82], %r46;
	wmma.load.a.sync.aligned.row.m16n16k16.shared.f16 	{%r8226, %r8227, %r8228, %r8229, %r8230, %r8231, %r8232, %r8233}, [%r91], %r46;
	wmma.load.b.sync.aligned.col.m16n16k16.shared.f16 	{%r8234, %r8235, %r8236, %r8237, %r8238, %r8239, %r8240, %r8241}, [%r100], %r46;
	wmma.load.b.sync.aligned.col.m16n16k16.shared.f16 	{%r8242, %r8243, %r8244, %r8245, %r8246, %r8247, %r8248, %r8249}, [%r109], %r46;
	wmma.mma.sync.aligned.row.col.m16n16k16.f32.f32 {%f6882, %f6883, %f6884, %f6885, %f6886, %f6887, %f6888, %f6889}, {%r8218, %r8219, %r8220, %r8221, %r8222, %r8223, %r8224, %r8225}, {%r8234, %r8235, %r8236, %r8237, %r8238, %r8239, %r8240, %r8241}, {%f6850, %f6851, %f6852, %f6853, %f6854, %f6855, %f6856, %f6857};
	wmma.mma.sync.aligned.row.col.m16n16k16.f32.f32 {%f6890, %f6891, %f6892, %f6893, %f6894, %f6895, %f6896, %f6897}, {%r8218, %r8219, %r8220, %r8221, %r8222, %r8223, %r8224, %r8225}, {%r8242, %r8243, %r8244, %r8245, %r8246, %r8247, %r8248, %r8249}, {%f6858, %f6859, %f6860, %f6861, %f6862, %f6863, %f6864, %f6865};
	wmma.mma.sync.aligned.row.col.m16n16k16.f32.f32 {%f6898, %f6899, %f6900, %f6901, %f6902, %f6903, %f6904, %f6905}, {%r8226, %r8227, %r8228, %r8229, %r8230, %r8231, %r8232, %r8233}, {%r8234, %r8235, %r8236, %r8237, %r8238, %r8239, %r8240, %r8241}, {%f6866, %f6867, %f6868, %f6869, %f6870, %f6871, %f6872, %f6873};
	wmma.mma.sync.aligned.row.col.m16n16k16.f32.f32 {%f6906, %f6907, %f6908, %f6909, %f6910, %f6911, %f6912, %f6913}, {%r8226, %r8227, %r8228, %r8229, %r8230, %r8231, %r8232, %r8233}, {%r8242, %r8243, %r8244, %r8245, %r8246, %r8247, %r8248, %r8249}, {%f6874, %f6875, %f6876, %f6877, %f6878, %f6879, %f6880, %f6881};
	bar.sync 	0;
	ld.global.nc.v4.u32 	{%r8250, %r8251, %r8252, %r8253}, [%rd8+6912];
	st.shared.v4.u32 	[%r29], {%r8250, %r8251, %r8252, %r8253};
	ld.global.nc.v4.u32 	{%r8254, %r8255, %r8256, %r8257}, [%rd10+6912];
	st.shared.v4.u32 	[%r29+640], {%r8254, %r8255, %r8256, %r8257};
	ld.global.nc.v4.u32 	{%r8258, %r8259, %r8260, %r8261}, [%rd12+6912];
	st.shared.v4.u32 	[%r20], {%r8258, %r8259, %r8260, %r8261};
	bar.sync 	0;
	wmma.load.a.sync.aligned.row.m16n16k16.shared.f16 	{%r8262, %r8263, %r8264, %r8265, %r8266, %r8267, %r8268, %r8269}, [%r45], %r46;
	wmma.load.a.sync.aligned.row.m16n16k16.shared.f16 	{%r8270, %r8271, %r8272, %r8273, %r8274, %r8275, %r8276, %r8277}, [%r55], %r46;
	wmma.load.b.sync.aligned.col.m16n16k16.shared.f16 	{%r8278, %r8279, %r8280, %r8281, %r8282, %r8283, %r8284, %r8285}, [%r64], %r46;
	wmma.load.b.sync.aligned.col.m16n16k16.shared.f16 	{%r8286, %r8287, %r8288, %r8289, %r8290, %r8291, %r8292, %r8293}, [%r73], %r46;
	wmma.mma.sync.aligned.row.col.m16n16k16.f32.f32 {%f6914, %f6915, %f6916, %f6917, %f6918, %f6919, %f6920, %f6921}, {%r8262, %r8263, %r8264, %r8265, %r8266, %r8267, %r8268, %r8269}, {%r8278, %r8279, %r8280, %r8281, %r8282, %r8283, %r8284, %r8285}, {%f6882, %f6883, %f6884, %f6885, %f6886, %f6887, %f6888, %f6889};
	wmma.mma.sync.aligned.row.col.m16n16k16.f32.f32 {%f6922, %f6923, %f6924, %f6925, %f6926, %f6927, %f6928, %f6929}, {%r8262, %r8263, %r8264, %r8265, %r8266, %r8267, %r8268, %r8269}, {%r8286, %r8287, %r8288, %r8289, %r8290, %r8291, %r8292, %r8293}, {%f6890, %f6891, %f6892, %f6893, %f6894, %f6895, %f6896, %f6897};
	wmma.mma.sync.aligned.row.col.m16n16k16.f32.f32 {%f6930, %f6931, %f6932, %f6933, %f6934, %f6935, %f6936, %f6937}, {%r8270, %r8271, %r8272, %r8273, %r8274, %r8275, %r8276, %r8277}, {%r8278, %r8279, %r8280, %r8281, %r8282, %r8283, %r8284, %r8285}, {%f6898, %f6899, %f6900, %f6901, %f6902, %f6903, %f6904, %f6905};
	wmma.mma.sync.aligned.row.col.m16n16k16.f32.f32 {%f6938, %f6939, %f6940, %f6941, %f6942, %f6943, %f6944, %f6945}, {%r8270, %r8271, %r8272, %r8273, %r8274, %r8275, %r8276, %r8277}, {%r8286, %r8287, %r8288, %r8289, %r8290, %r8291, %r8292, %r8293}, {%f6906, %f6907, %f6908, %f6909, %f6910, %f6911, %f6912, %f6913};
	wmma.load.a.sync.aligned.row.m16n16k16.shared.f16 	{%r8294, %r8295, %r8296, %r8297, %r8298, %r8299, %r8300, %r8301}, [%r82], %r46;
	wmma.load.a.sync.aligned.row.m16n16k16.shared.f16 	{%r8302, %r8303, %r8304, %r8305, %r8306, %r8307, %r8308, %r8309}, [%r91], %r46;
	wmma.load.b.sync.aligned.col.m16n16k16.shared.f16 	{%r8310, %r8311, %r8312, %r8313, %r8314, %r8315, %r8316, %r8317}, [%r100], %r46;
	wmma.load.b.sync.aligned.col.m16n16k16.shared.f16 	{%r8318, %r8319, %r8320, %r8321, %r8322, %r8323, %r8324, %r8325}, [%r109], %r46;
	wmma.mma.sync.aligned.row.col.m16n16k16.f32.f32 {%f6946, %f6947, %f6948, %f6949, %f6950, %f6951, %f6952, %f6953}, {%r8294, %r8295, %r8296, %r8297, %r8298, %r8299, %r8300, %r8301}, {%r8310, %r8311, %r8312, %r8313, %r8314, %r8315, %r8316, %r8317}, {%f6914, %f6915, %f6916, %f6917, %f6918, %f6919, %f6920, %f6921};
	wmma.mma.sync.aligned.row.col.m16n16k16.f32.f32 {%f6954, %f6955, %f6956, %f6957, %f6958, %f6959, %f6960, %f6961}, {%r8294, %r8295, %r8296, %r8297, %r8298, %r8299, %r8300, %r8301}, {%r8318, %r8319, %r8320, %r8321, %r8322, %r8323, %r8324, %r8325}, {%f6922, %f6923, %f6924, %f6925, %f6926, %f6927, %f6928, %f6929};
	wmma.mma.sync.aligned.row.col.m16n16k16.f32.f32 {%f6962, %f6963, %f6964, %f6965, %f6966, %f6967, %f6968, %f6969}, {%r8302, %r8303, %r8304, %r8305, %r8306, %r8307, %r8308, %r8309}, {%r8310, %r8311, %r8312, %r8313, %r8314, %r8315, %r8316, %r8317}, {%f6930, %f6931, %f6932, %f6933, %f6934, %f6935, %f6936, %f6937};
	wmma.mma.sync.aligned.row.col.m16n16k16.f32.f32 {%f6970, %f6971, %f6972, %f6973, %f6974, %f6975, %f6976, %f6977}, {%r8302, %r8303, %r8304, %r8305, %r8306, %r8307, %r8308, %r8309}, {%r8318, %r8319, %r8320, %r8321, %r8322, %r8323, %r8324, %r8325}, {%f6938, %f6939, %f6940, %f6941, %f6942, %f6943, %f6944, %f6945};
	bar.sync 	0;
	ld.global.nc.v4.u32 	{%r8326, %r8327, %r8328, %r8329}, [%rd8+6976];
	st.shared.v4.u32 	[%r29], {%r8326, %r8327, %r8328, %r8329};
	ld.global.nc.v4.u32 	{%r8330, %r8331, %r8332, %r8333}, [%rd10+6976];
	st.shared.v4.u32 	[%r29+640], {%r8330, %r8331, %r8332, %r8333};
	ld.global.nc.v4.u32 	{%r8334, %r8335, %r8336, %r8337}, [%rd12+6976];
	st.shared.v4.u32 	[%r20], {%r8334, %r8335, %r8336, %r8337};
	bar.sync 	0;
	wmma.load.a.sync.aligned.row.m16n16k16.shared.f16 	{%r8338, %r8339, %r8340, %r8341, %r8342, %r8343, %r8344, %r8345}, [%r45], %r46;
	wmma.load.a.sync.aligned.row.m16n16k16.shared.f16 	{%r8346, %r8347, %r8348, %r8349, %r8350, %r8351, %r8352, %r8353}, [%r55], %r46;
	wmma.load.b.sync.aligned.col.m16n16k16.shared.f16 	{%r8354, %r8355, %r8356, %r8357, %r8358, %r8359, %r8360, %r8361}, [%r64], %r46;
	wmma.load.b.sync.aligned.col.m16n16k16.shared.f16 	{%r8362, %r8363, %r8364, %r8365, %r8366, %r8367, %r8368, %r8369}, [%r73], %r46;
	wmma.mma.sync.aligned.row.col.m16n16k16.f32.f32 {%f6978, %f6979, %f6980, %f6981, %f6982, %f6983, %f6984, %f6985}, {%r8338, %r8339, %r8340, %r8341, %r8342, %r8343, %r8344, %r8345}, {%r8354, %r8355, %r8356, %r8357, %r8358, %r8359, %r8360, %r8361}, {%f6946, %f6947, %f6948, %f6949, %f6950, %f6951, %f6952, %f6953};
	wmma.mma.sync.aligned.row.col.m16n16k16.f32.f32 {%f6986, %f6987, %f6988, %f6989, %f6990, %f6991, %f6992, %f6993}, {%r8338, %r8339, %r8340, %r8341, %r8342, %r8343, %r8344, %r8345}, {%r8362, %r8363, %r8364, %r8365, %r8366, %r8367, %r8368, %r8369}, {%f6954, %f6955, %f6956, %f6957, %f6958, %f6959, %f6960, %f6961};
	wmma.mma.sync.aligned.row.col.m16n16k16.f32.f32 {%f6994, %f6995, %f6996, %f6997, %f6998, %f6999, %f7000, %f7001}, {%r8346, %r8347, %r8348, %r8349, %r8350, %r8351, %r8352, %r8353}, {%r8354, %r8355, %r8356, %r8357, %r8358, %r8359, %r8360, %r8361}, {%f6962, %f6963, %f6964, %f6965, %f6966, %f6967, %f6968, %f6969};
	wmma.mma.sync.aligned.row.col.m16n16k16.f32.f32 {%f7002, %f7003, %f7004, %f7005, %f7006, %f7007, %f7008, %f7009}, {%r8346, %r8347, %r8348, %r8349, %r8350, %r8351, %r8352, %r8353}, {%r8362, %r8363, %r8364, %r8365, %r8366, %r8367, %r8368, %r8369}, {%f6970, %f6971, %f6972, %f6973, %f6974, %f6975, %f6976, %f6977};
	wmma.load.a.sync.aligned.row.m16n16k16.shared.f16 	{%r8370, %r8371, %r8372, %r8373, %r8374, %r8375, %r8376, %r8377}, [%r82], %r46;
	wmma.load.a.sync.aligned.row.m16n16k16.shared.f16 	{%r8378, %r8379, %r8380, %r8381, %r8382, %r8383, %r8384, %r8385}, [%r91], %r46;
	wmma.load.b.sync.aligned.col.m16n16k16.shared.f16 	{%r8386, %r8387, %r8388, %r8389, %r8390, %r8391, %r8392, %r8393}, [%r100], %r46;
	wmma.load.b.sync.aligned.col.m16n16k16.shared.f16 	{%r8394, %r8395, %r8396, %r8397, %r8398, %r8399, %r8400, %r8401}, [%r109], %r46;
	wmma.mma.sync.aligned.row.col.m16n16k16.f32.f32 {%f7010, %f7011, %f7012, %f7013, %f7014, %f7015, %f7016, %f7017}, {%r8370, %r8371, %r8372, %r8373, %r8374, %r8375, %r8376, %r8377}, {%r8386, %r8387, %r8388, %r8389, %r8390, %r8391, %r8392, %r8393}, {%f6978, %f6979, %f6980, %f6981, %f6982, %f6983, %f6984, %f6985};
	wmma.mma.sync.aligned.row.col.m16n16k16.f32.f32 {%f7018, %f7019, %f7020, %f7021, %f7022, %f7023, %f7024, %f7025}, {%r8370, %r8371, %r8372, %r8373, %r8374, %r8375, %r8376, %r8377}, {%r8394, %r8395, %r8396, %r8397, %r8398, %r8399, %r8400, %r8401}, {%f6986, %f6987, %f6988, %f6989, %f6990, %f6991, %f6992, %f6993};
	wmma.mma.sync.aligned.row.col.m16n16k16.f32.f32 {%f7026, %f7027, %f7028, %f7029, %f7030, %f7031, %f7032, %f7033}, {%r8378, %r8379, %r8380, %r8381, %r8382, %r8383, %r8384, %r8385}, {%r8386, %r8387, %r8388, %r8389, %r8390, %r8391, %r8392, %r8393}, {%f6994, %f6995, %f6996, %f6997, %f6998, %f6999, %f7000, %f7001};
	wmma.mma.sync.aligned.row.col.m16n16k16.f32.f32 {%f7034, %f7035, %f7036, %f7037, %f7038, %f7039, %f7040, %f7041}, {%r8378, %r8379, %r8380, %r8381, %r8382, %r8383, %r8384, %r8385}, {%r8394, %r8395, %r8396, %r8397, %r8398, %r8399, %r8400, %r8401}, {%f7002, %f7003, %f7004, %f7005, %f7006, %f7007, %f7008, %f7009};
	bar.sync 	0;
	ld.global.nc.v4.u32 	{%r8402, %r8403, %r8404, %r8405}, [%rd8+7040];
	st.shared.v4.u32 	[%r29], {%r8402, %r8403, %r8404, %r8405};
	ld.global.nc.v4.u32 	{%r8406, %r8407, %r8408, %r8409}, [%rd10+7040];
	st.shared.v4.u32 	[%r29+640], {%r8406, %r8407, %r8408, %r8409};
	ld.global.nc.v4.u32 	{%r8410, %r8411, %r8412, %r8413}, [%rd12+7040];
	st.shared.v4.u32 	[%r20], {%r8410, %r8411, %r8412, %r8413};
	bar.sync 	0;
	wmma.load.a.sync.aligned.row.m16n16k16.shared.f16 	{%r8414, %r8415, %r8416, %r8417, %r8418, %r8419, %r8420, %r8421}, [%r45], %r46;
	wmma.load.a.sync.aligned.row.m16n16k16.shared.f16 	{%r8422, %r8423, %r8424, %r8425, %r8426, %r8427, %r8428, %r8429}, [%r55], %r46;
	wmma.load.b.sync.aligned.col.m16n16k16.shared.f16 	{%r8430, %r8431, %r8432, %r8433, %r8434, %r8435, %r8436, %r8437}, [%r64], %r46;
	wmma.load.b.sync.aligned.col.m16n16k16.shared.f16 	{%r8438, %r8439, %r8440, %r8441, %r8442, %r8443, %r8444, %r8445}, [%r73], %r46;
	wmma.mma.sync.aligned.row.col.m16n16k16.f32.f32 {%f7042, %f7043, %f7044, %f7045, %f7046, %f7047, %f7048, %f7049}, {%r8414, %r8415, %r8416, %r8417, %r8418, %r8419, %r8420, %r8421}, {%r8430, %r8431, %r8432, %r8433, %r8434, %r8435, %r8436, %r8437}, {%f7010, %f7011, %f7012, %f7013, %f7014, %f7015, %f7016, %f7017};
	wmma.mma.sync.aligned.row.col.m16n16k16.f32.f32 {%f7050, %f7051, %f7052, %f7053, %f7054, %f7055, %f7056, %f7057}, {%r8414, %r8415, %r8416, %r8417, %r8418, %r8419, %r8420, %r8421}, {%r8438, %r8439, %r8440, %r8441, %r8442, %r8443, %r8444, %r8445}, {%f7018, %f7019, %f7020, %f7021, %f7022, %f7023, %f7024, %f7025};
	wmma.mma.sync.aligned.row.col.m16n16k16.f32.f32 {%f7058, %f7059, %f7060, %f7061, %f7062, %f7063, %f7064, %f7065}, {%r8422, %r8423, %r8424, %r8425, %r8426, %r8427, %r8428, %r8429}, {%r8430, %r8431, %r8432, %r8433, %r8434, %r8435, %r8436, %r8437}, {%f7026, %f7027, %f7028, %f7029, %f7030, %f7031, %f7032, %f7033};
	wmma.mma.sync.aligned.row.col.m16n16k16.f32.f32 {%f7066, %f7067, %f7068, %f7069, %f7070, %f7071, %f7072, %f7073}, {%r8422, %r8423, %r8424, %r8425, %r8426, %r8427, %r8428, %r8429}, {%r8438, %r8439, %r8440, %r8441, %r8442, %r8443, %r8444, %r8445}, {%f7034, %f7035, %f7036, %f7037, %f7038, %f7039, %f7040, %f7041};
	wmma.load.a.sync.aligned.row.m16n16k16.shared.f16 	{%r8446, %r8447, %r8448, %r8449, %r8450, %r8451, %r8452, %r8453}, [%r82], %r46;
	wmma.load.a.sync.aligned.row.m16n16k16.shared.f16 	{%r8454, %r8455, %r8456, %r8457, %r8458, %r8459, %r8460, %r8461}, [%r91], %r46;
	wmma.load.b.sync.aligned.col.m16n16k16.shared.f16 	{%r8462, %r8463, %r8464, %r8465, %r8466, %r8467, %r8468, %r8469}, [%r100], %r46;
	wmma.load.b.sync.aligned.col.m16n16k16.shared.f16 	{%r8470, %r8471, %r8472, %r8473, %r8474, %r8475, %r8476, %r8477}, [%r109], %r46;
	wmma.mma.sync.aligned.row.col.m16n16k16.f32.f32 {%f7074, %f7075, %f7076, %f7077, %f7078, %f7079, %f7080, %f7081}, {%r8446, %r8447, %r8448, %r8449, %r8450, %r8451, %r8452, %r8453}, {%r8462, %r8463, %r8464, %r8465, %r8466, %r8467, %r8468, %r8469}, {%f7042, %f7043, %f7044, %f7045, %f7046, %f7047, %f7048, %f7049};
	wmma.mma.sync.aligned.row.col.m16n16k16.f32.f32 {%f7082, %f7083, %f7084, %f7085, %f7086, %f7087, %f7088, %f7089}, {%r8446, %r8447, %r8448, %r8449, %r8450, %r8451, %r8452, %r8453}, {%r8470, %r8471, %r8472, %r8473, %r8474, %r8475, %r8476, %r8477}, {%f7050, %f7051, %f7052, %f7053, %f7054, %f7055, %f7056, %f7057};
	wmma.mma.sync.aligned.row.col.m16n16k16.f32.f32 {%f7090, %f7091, %f7092, %f7093, %f7094, %f7095, %f7096, %f7097}, {%r8454, %r8455, %r8456, %r8457, %r8458, %r8459, %r8460, %r8461}, {%r8462, %r8463, %r8464, %r8465, %r8466, %r8467, %r8468, %r8469}, {%f7058, %f7059, %f7060, %f7061, %f7062, %f7063, %f7064, %f7065};
	wmma.mma.sync.aligned.row.col.m16n16k16.f32.f32 {%f7098, %f7099, %f7100, %f7101, %f7102, %f7103, %f7104, %f7105}, {%r8454, %r8455, %r8456, %r8457, %r8458, %r8459, %r8460, %r8461}, {%r8470, %r8471, %r8472, %r8473, %r8474, %r8475, %r8476, %r8477}, {%f7066, %f7067, %f7068, %f7069, %f7070, %f7071, %f7072, %f7073};
	bar.sync 	0;
	ld.global.nc.v4.u32 	{%r8478, %r8479, %r8480, %r8481}, [%rd8+7104];
	st.shared.v4.u32 	[%r29], {%r8478, %r8479, %r8480, %r8481};
	ld.global.nc.v4.u32 	{%r8482, %r8483, %r8484, %r8485}, [%rd10+7104];
	st.shared.v4.u32 	[%r29+640], {%r8482, %r8483, %r8484, %r8485};
	ld.global.nc.v4.u32 	{%r8486, %r8487, %r8488, %r8489}, [%rd12+7104];
	st.shared.v4.u32 	[%r20], {%r8486, %r8487, %r8488, %r8489};
	bar.sync 	0;
	wmma.load.a.sync.aligned.row.m16n16k16.shared.f16 	{%r8490, %r8491, %r8492, %r8493, %r8494, %r8495, %r8496, %r8497}, [%r45], %r46;
	wmma.load.a.sync.aligned.row.m16n16k16.shared.f16 	{%r8498, %r8499, %r8500, %r8501, %r8502, %r8503, %r8504, %r8505}, [%r55], %r46;
	wmma.load.b.sync.aligned.col.m16n16k16.shared.f16 	{%r8506, %r8507, %r8508, %r8509, %r8510, %r8511, %r8512, %r8513}, [%r64], %r46;
	wmma.load.b.sync.aligned.col.m16n16k16.shared.f16 	{%r8514, %r8515, %r8516, %r8517, %r8518, %r8519, %r8520, %r8521}, [%r73], %r46;
	wmma.mma.sync.aligned.row.col.m16n16k16.f32.f32 {%f7106, %f7107, %f7108, %f7109, %f7110, %f7111, %f7112, %f7113}, {%r8490, %r8491, %r8492, %r8493, %r8494, %r8495, %r8496, %r8497}, {%r8506, %r8507, %r8508, %r8509, %r8510, %r8511, %r8512, %r8513}, {%f7074, %f7075, %f7076, %f7077, %f7078, %f7079, %f7080, %f7081};
	wmma.mma.sync.aligned.row.col.m16n16k16.f32.f32 {%f7114, %f7115, %f7116, %f7117, %f7118, %f7119, %f7120, %f7121}, {%r8490, %r8491, %r8492, %r8493, %r8494, %r8495, %r8496, %r8497}, {%r8514, %r8515, %r8516, %r8517, %r8518, %r8519, %r8520, %r8521}, {%f7082, %f7083, %f7084, %f7085, %f7086, %f7087, %f7088, %f7089};
	wmma.mma.sync.aligned.row.col.m16n16k16.f32.f32 {%f7122, %f7123, %f7124, %f7125, %f7126, %f7127, %f7128, %f7129}, {%r8498, %r8499, %r8500, %r8501, %r8502, %r8503, %r8504, %r8505}, {%r8506, %r8507, %r8508, %r8509, %r8510, %r8511, %r8512, %r8513}, {%f7090, %f7091, %f7092, %f7093, %f7094, %f7095, %f7096, %f7097};
	wmma.mma.sync.aligned.row.col.m16n16k16.f32.f32 {%f7130, %f7131, %f7132, %f7133, %f7134, %f7135, %f7136, %f7137}, {%r8498, %r8499, %r8500, %r8501, %r8502, %r8503, %r8504, %r8505}, {%r8514, %r8515, %r8516, %r8517, %r8518, %r8519, %r8520, %r8521}, {%f7098, %f7099, %f7100, %f7101, %f7102, %f7103, %f7104, %f7105};
	wmma.load.a.sync.aligned.row.m16n16k16.shared.f16 	{%r8522, %r8523, %r8524, %r8525, %r8526, %r8527, %r8528, %r8529}, [%r82], %r46;
	wmma.load.a.sync.aligned.row.m16n16k16.shared.f16 	{%r8530, %r8531, %r8532, %r8533, %r8534, %r8535, %r8536, %r8537}, [%r91], %r46;
	wmma.load.b.sync.aligned.col.m16n16k16.shared.f16 	{%r8538, %r8539, %r8540, %r8541, %r8542, %r8543, %r8544, %r8545}, [%r100], %r46;
	wmma.load.b.sync.aligned.col.m16n16k16.shared.f16 	{%r8546, %r8547, %r8548, %r8549, %r8550, %r8551, %r8552, %r8553}, [%r109], %r46;
	wmma.mma.sync.aligned.row.col.m16n16k16.f32.f32 {%f7138, %f7139, %f7140, %f7141, %f7142, %f7143, %f7144, %f7145}, {%r8522, %r8523, %r8524, %r8525, %r8526, %r8527, %r8528, %r8529}, {%r8538, %r8539, %r8540, %r8541, %r8542, %r8543, %r8544, %r8545}, {%f7106, %f7107, %f7108, %f7109, %f7110, %f7111, %f7112, %f7113};
	wmma.mma.sync.aligned.row.col.m16n16k16.f32.f32 {%f7146, %f7147, %f7148, %f7149, %f7150, %f7151, %f7152, %f7153}, {%r8522, %r8523, %r8524, %r8525, %r8526, %r8527, %r8528, %r8529}, {%r8546, %r8547, %r8548, %r8549, %r8550, %r8551, %r8552, %r8553}, {%f7114, %f7115, %f7116, %f7117, %f7118, %f7119, %f7120, %f7121};
	wmma.mma.sync.aligned.row.col.m16n16k16.f32.f32 {%f7154, %f7155, %f7156, %f7157, %f7158, %f7159, %f7160, %f7161}, {%r8530, %r8531, %r8532, %r8533, %r8534, %r8535, %r8536, %r8537}, {%r8538, %r8539, %r8540, %r8541, %r8542, %r8543, %r8544, %r8545}, {%f7122, %f7123, %f7124, %f7125, %f7126, %f7127, %f7128, %f7129};
	wmma.mma.sync.aligned.row.col.m16n16k16.f32.f32 {%f7162, %f7163, %f7164, %f7165, %f7166, %f7167, %f7168, %f7169}, {%r8530, %r8531, %r8532, %r8533, %r8534, %r8535, %r8536, %r8537}, {%r8546, %r8547, %r8548, %r8549, %r8550, %r8551, %r8552, %r8553}, {%f7130, %f7131, %f7132, %f7133, %f7134, %f7135, %f7136, %f7137};
	bar.sync 	0;
	ld.global.nc.v4.u32 	{%r8554, %r8555, %r8556, %r8557}, [%rd8+7168];
	st.shared.v4.u32 	[%r29], {%r8554, %r8555, %r8556, %r8557};
	ld.global.nc.v4.u32 	{%r8558, %r8559, %r8560, %r8561}, [%rd10+7168];
	st.shared.v4.u32 	[%r29+640], {%r8558, %r8559, %r8560, %r8561};
	ld.global.nc.v4.u32 	{%r8562, %r8563, %r8564, %r8565}, [%rd12+7168];
	st.shared.v4.u32 	[%r20], {%r8562, %r8563, %r8564, %r8565};
	bar.sync 	0;
	wmma.load.a.sync.aligned.row.m16n16k16.shared.f16 	{%r8566, %r8567, %r8568, %r8569, %r8570, %r8571, %r8572, %r8573}, [%r45], %r46;
	wmma.load.a.sync.aligned.row.m16n16k16.shared.f16 	{%r8574, %r8575, %r8576, %r8577, %r8578, %r8579, %r8580, %r8581}, [%r55], %r46;
	wmma.load.b.sync.aligned.col.m16n16k16.shared.f16 	{%r8582, %r8583, %r8584, %r8585, %r8586, %r8587, %r8588, %r8589}, [%r64], %r46;
	wmma.load.b.sync.aligned.col.m16n16k16.shared.f16 	{%r8590, %r8591, %r8592, %r8593, %r8594, %r8595, %r8596, %r8597}, [%r73], %r46;
	wmma.mma.sync.aligned.row.col.m16n16k16.f32.f32 {%f7170, %f7171, %f7172, %f7173, %f7174, %f7175, %f7176, %f7177}, {%r8566, %r8567, %r8568, %r8569, %r8570, %r8571, %r8572, %r8573}, {%r8582, %r8583, %r8584, %r8585, %r8586, %r8587, %r8588, %r8589}, {%f7138, %f7139, %f7140, %f7141, %f7142, %f7143, %f7144, %f7145};
	wmma.mma.sync.aligned.row.col.m16n16k16.f32.f32 {%f7178, %f7179, %f7180, %f7181, %f7182, %f7183, %f7184, %f7185}, {%r8566, %r8567, %r8568, %r8569, %r8570, %r8571, %r8572, %r8573}, {%r8590, %r8591, %r8592, %r8593, %r8594, %r8595, %r8596, %r8597}, {%f7146, %f7147, %f7148, %f7149, %f7150, %f7151, %f7152, %f7153};
	wmma.mma.sync.aligned.row.col.m16n16k16.f32.f32 {%f7186, %f7187, %f7188, %f7189, %f7190, %f7191, %f7192, %f7193}, {%r8574, %r8575, %r8576, %r8577, %r8578, %r8579, %r8580, %r8581}, {%r8582, %r8583, %r8584, %r8585, %r8586, %r8587, %r8588, %r8589}, {%f7154, %f7155, %f7156, %f7157, %f7158, %f7159, %f7160, %f7161};
	wmma.mma.sync.aligned.row.col.m16n16k16.f32.f32 {%f7194, %f7195, %f7196, %f7197, %f7198, %f7199, %f7200, %f7201}, {%r8574, %r8575, %r8576, %r8577, %r8578, %r8579, %r8580, %r8581}, {%r8590, %r8591, %r8592, %r8593, %r8594, %r8595, %r8596, %r8597}, {%f7162, %f7163, %f7164, %f7165, %f7166, %f7167, %f7168, %f7169};
	wmma.load.a.sync.aligned.row.m16n16k16.shared.f16 	{%r8598, %r8599, %r8600, %r8601, %r8602, %r8603, %r8604, %r8605}, [%r82], %r46;
	wmma.load.a.sync.aligned.row.m16n16k16.shared.f16 	{%r8606, %r8607, %r8608, %r8609, %r8610, %r8611, %r8612, %r8613}, [%r91], %r46;
	wmma.load.b.sync.aligned.col.m16n16k16.shared.f16 	{%r8614, %r8615, %r8616, %r8617, %r8618, %r8619, %r8620, %r8621}, [%r100], %r46;
	wmma.load.b.sync.aligned.col.m16n16k16.shared.f16 	{%r8622, %r8623, %r8624, %r8625, %r8626, %r8627, %r8628, %r8629}, [%r109], %r46;
	wmma.mma.sync.aligned.row.col.m16n16k16.f32.f32 {%f7202, %f7203, %f7204, %f7205, %f7206, %f7207, %f7208, %f7209}, {%r8598, %r8599, %r8600, %r8601, %r8602, %r8603, %r8604, %r8605}, {%r8614, %r8615, %r8616, %r8617, %r8618, %r8619, %r8620, %r8621}, {%f7170, %f7171, %f7172, %f7173, %f7174, %f7175, %f7176, %f7177};
	wmma.mma.sync.aligned.row.col.m16n16k16.f32.f32 {%f7210, %f7211, %f7212, %f7213, %f7214, %f7215, %f7216, %f7217}, {%r8598, %r8599, %r8600, %r8601, %r8602, %r8603, %r8604, %r8605}, {%r8622, %r8623, %r8624, %r8625, %r8626, %r8627, %r8628, %r8629}, {%f7178, %f7179, %f7180, %f7181, %f7182, %f7183, %f7184, %f7185};
	wmma.mma.sync.aligned.row.col.m16n16k16.f32.f32 {%f7218, %f7219, %f7220, %f7221, %f7222, %f7223, %f7224, %f7225}, {%r8606, %r8607, %r8608, %r8609, %r8610, %r8611, %r8612, %r8613}, {%r8614, %r8615, %r8616, %r8617, %r8618, %r8619, %r8620, %r8621}, {%f7186, %f7187, %f7188, %f7189, %f7190, %f7191, %f7192, %f7193};
	wmma.mma.sync.aligned.row.col.m16n16k16.f32.f32 {%f7226, %f7227, %f7228, %f7229, %f7230, %f7231, %f7232, %f7233}, {%r8606, %r8607, %r8608, %r8609, %r8610, %r8611, %r8612, %r8613}, {%r8622, %r8623, %r8624, %r8625, %r8626, %r8627, %r8628, %r8629}, {%f7194, %f7195, %f7196, %f7197, %f7198, %f7199, %f7200, %f7201};
	bar.sync 	0;
	ld.global.nc.v4.u32 	{%r8630, %r8631, %r8632, %r8633}, [%rd8+7232];
	st.shared.v4.u32 	[%r29], {%r8630, %r8631, %r8632, %r8633};
	ld.global.nc.v4.u32 	{%r8634, %r8635, %r8636, %r8637}, [%rd10+7232];
	st.shared.v4.u32 	[%r29+640], {%r8634, %r8635, %r8636, %r8637};
	ld.global.nc.v4.u32 	{%r8638, %r8639, %r8640, %r8641}, [%rd12+7232];
	st.shared.v4.u32 	[%r20], {%r8638, %r8639, %r8640, %r8641};
	bar.sync 	0;
	wmma.load.a.sync.aligned.row.m16n16k16.shared.f16 	{%r8642, %r8643, %r8644, %r8645, %r8646, %r8647, %r8648, %r8649}, [%r45], %r46;
	wmma.load.a.sync.aligned.row.m16n16k16.shared.f16 	{%r8650, %r8651, %r8652, %r8653, %r8654, %r8655, %r8656, %r8657}, [%r55], %r46;
	wmma.load.b.sync.aligned.col.m16n16k16.shared.f16 	{%r8658, %r8659, %r8660, %r8661, %r8662, %r8663, %r8664, %r8665}, [%r64], %r46;
	wmma.load.b.sync.aligned.col.m16n16k16.shared.f16 	{%r8666, %r8667, %r8668, %r8669, %r8670, %r8671, %r8672, %r8673}, [%r73], %r46;
	wmma.mma.sync.aligned.row.col.m16n16k16.f32.f32 {%f7234, %f7235, %f7236, %f7237, %f7238, %f7239, %f7240, %f7241}, {%r8642, %r8643, %r8644, %r8645, %r8646, %r8647, %r8648, %r8649}, {%r8658, %r8659, %r8660, %r8661, %r8662, %r8663, %r8664, %r8665}, {%f7202, %f7203, %f7204, %f7205, %f7206, %f7207, %f7208, %f7209};
	wmma.mma.sync.aligned.row.col.m16n16k16.f32.f32 {%f7242, %f7243, %f7244, %f7245, %f7246, %f7247, %f7248, %f7249}, {%r8642, %r8643, %r8644, %r8645, %r8646, %r8647, %r8648, %r8649}, {%r8666, %r8667, %r8668, %r8669, %r8670, %r8671, %r8672, %r8673}, {%f7210, %f7211, %f7212, %f7213, %f7214, %f7215, %f7216, %f7217};
	wmma.mma.sync.aligned.row.col.m16n16k16.f32.f32 {%f7250, %f7251, %f7252, %f7253, %f7254, %f7255, %f7256, %f7257}, {%r8650, %r8651, %r8652, %r8653, %r8654, %r8655, %r8656, %r8657}, {%r8658, %r8659, %r8660, %r8661, %r8662, %r8663, %r8664, %r8665}, {%f7218, %f7219, %f7220, %f7221, %f7222, %f7223, %f7224, %f7225};
	wmma.mma.sync.aligned.row.col.m16n16k16.f32.f32 {%f7258, %f7259, %f7260, %f7261, %f7262, %f7263, %f7264, %f7265}, {%r8650, %r8651, %r8652, %r8653, %r8654, %r8655, %r8656, %r8657}, {%r8666, %r8667, %r8668, %r8669, %r8670, %r8671, %r8672, %r8673}, {%f7226, %f7227, %f7228, %f7229, %f7230, %f7231, %f7232, %f7233};
	wmma.load.a.sync.aligned.row.m16n16k16.shared.f16 	{%r8674, %r8675, %r8676, %r8677, %r8678, %r8679, %r8680, %r8681}, [%r82], %r46;
	wmma.load.a.sync.aligned.row.m16n16k16.shared.f16 	{%r8682, %r8683, %r8684, %r8685, %r8686, %r8687, %r8688, %r8689}, [%r91], %r46;
	wmma.load.b.sync.aligned.col.m16n16k16.shared.f16 	{%r8690, %r8691, %r8692, %r8693, %r8694, %r8695, %r8696, %r8697}, [%r100], %r46;
	wmma.load.b.sync.aligned.col.m16n16k16.shared.f16 	{%r8698, %r8699, %r8700, %r8701, %r8702, %r8703, %r8704, %r8705}, [%r109], %r46;
	wmma.mma.sync.aligned.row.col.m16n16k16.f32.f32 {%f7266, %f7267, %f7268, %f7269, %f7270, %f7271, %f7272, %f7273}, {%r8674, %r8675, %r8676, %r8677, %r8678, %r8679, %r8680, %r8681}, {%r8690, %r8691, %r8692, %r8693, %r8694, %r8695, %r8696, %r8697}, {%f7234, %f7235, %f7236, %f7237, %f7238, %f7239, %f7240, %f7241};
	wmma.mma.sync.aligned.row.col.m16n16k16.f32.f32 {%f7274, %f7275, %f7276, %f7277, %f7278, %f7279, %f7280, %f7281}, {%r8674, %r8675, %r8676, %r8677, %r8678, %r8679, %r8680, %r8681}, {%r8698, %r8699, %r8700, %r8701, %r8702, %r8703, %r8704, %r8705}, {%f7242, %f7243, %f7244, %f7245, %f7246, %f7247, %f7248, %f7249};
	wmma.mma.sync.aligned.row.col.m16n16k16.f32.f32 {%f7282, %f7283, %f7284, %f7285, %f7286, %f7287, %f7288, %f7289}, {%r8682, %r8683, %r8684, %r8685, %r8686, %r8687, %r8688, %r8689}, {%r8690, %r8691, %r8692, %r8693, %r8694, %r8695, %r8696, %r8697}, {%f7250, %f7251, %f7252, %f7253, %f7254, %f7255, %f7256, %f7257};
	wmma.mma.sync.aligned.row.col.m16n16k16.f32.f32 {%f7290, %f7291, %f7292, %f7293, %f7294, %f7295, %f7296, %f7297}, {%r8682, %r8683, %r8684, %r8685, %r8686, %r8687, %r8688, %r8689}, {%r8698, %r8699, %r8700, %r8701, %r8702, %r8703, %r8704, %r8705}, {%f7258, %f7259, %f7260, %f7261, %f7262, %f7263, %f7264, %f7265};
	bar.sync 	0;
	ld.global.nc.v4.u32 	{%r8706, %r8707, %r8708, %r8709}, [%rd8+7296];
	st.shared.v4.u32 	[%r29], {%r8706, %r8707, %r8708, %r8709};
	ld.global.nc.v4.u32 	{%r8710, %r8711, %r8712, %r8713}, [%rd10+7296];
	st.shared.v4.u32 	[%r29+640], {%r8710, %r8711, %r8712, %r8713};
	ld.global.nc.v4.u32 	{%r8714, %r8715, %r8716, %r8717}, [%rd12+7296];
	st.shared.v4.u32 	[%r20], {%r8714, %r8715, %r8716, %r8717};
	bar.sync 	0;
	wmma.load.a.sync.aligned.row.m16n16k16.shared.f16 	{%r8718, %r8719, %r8720, %r8721, %r8722, %r8723, %r8724, %r8725}, [%r45], %r46;
	wmma.load.a.sync.aligned.row.m16n16k16.shared.f16 	{%r8726, %r8727, %r8728, %r8729, %r8730, %r8731, %r8732, %r8733}, [%r55], %r46;
	wmma.load.b.sync.aligned.col.m16n16k16.shared.f16 	{%r8734, %r8735, %r8736, %r8737, %r8738, %r8739, %r8740, %r8741}, [%r64], %r46;
	wmma.load.b.sync.aligned.col.m16n16k16.shared.f16 	{%r8742, %r8743, %r8744, %r8745, %r8746, %r8747, %r8748, %r8749}, [%r73], %r46;
	wmma.mma.sync.aligned.row.col.m16n16k16.f32.f32 {%f7298, %f7299, %f7300, %f7301, %f7302, %f7303, %f7304, %f7305}, {%r8718, %r8719, %r8720, %r8721, %r8722, %r8723, %r8724, %r8725}, {%r8734, %r8735, %r8736, %r8737, %r8738, %r8739, %r8740, %r8741}, {%f7266, %f7267, %f7268, %f7269, %f7270, %f7271, %f7272, %f7273};
	wmma.mma.sync.aligned.row.col.m16n16k16.f32.f32 {%f7306, %f7307, %f7308, %f7309, %f7310, %f7311, %f7312, %f7313}, {%r8718, %r8719, %r8720, %r8721, %r8722, %r8723, %r8724, %r8725}, {%r8742, %r8743, %r8744, %r8745, %r8746, %r8747, %r8748, %r8749}, {%f7274, %f7275, %f7276, %f7277, %f7278, %f7279, %f7280, %f7281};
	wmma.mma.sync.aligned.row.col.m16n16k16.f32.f32 {%f7314, %f7315, %f7316, %f7317, %f7318, %f7319, %f7320, %f7321}, {%r8726, %r8727, %r8728, %r8729, %r8730, %r8731, %r8732, %r8733}, {%r8734, %r8735, %r8736, %r8737, %r8738, %r8739, %r8740, %r8741}, {%f7282, %f7283, %f7284, %f7285, %f7286, %f7287, %f7288, %f7289};
	wmma.mma.sync.aligned.row.col.m16n16k16.f32.f32 {%f7322, %f7323, %f7324, %f7325, %f7326, %f7327, %f7328, %f7329}, {%r8726, %r8727, %r8728, %r8729, %r8730, %r8731, %r8732, %r8733}, {%r8742, %r8743, %r8744, %r8745, %r8746, %r8747, %r8748, %r8749}, {%f7290, %f7291, %f7292, %f7293, %f7294, %f7295, %f7296, %f7297};
	wmma.load.a.sync.aligned.row.m16n16k16.shared.f16 	{%r8750, %r8751, %r8752, %r8753, %r8754, %r8755, %r8756, %r8757}, [%r82], %r46;
	wmma.load.a.sync.aligned.row.m16n16k16.shared.f16 	{%r8758, %r8759, %r8760, %r8761, %r8762, %r8763, %r8764, %r8765}, [%r91], %r46;
	wmma.load.b.sync.aligned.col.m16n16k16.shared.f16 	{%r8766, %r8767, %r8768, %r8769, %r8770, %r8771, %r8772, %r8773}, [%r100], %r46;
	wmma.load.b.sync.aligned.col.m16n16k16.shared.f16 	{%r8774, %r8775, %r8776, %r8777, %r8778, %r8779, %r8780, %r8781}, [%r109], %r46;
	wmma.mma.sync.aligned.row.col.m16n16k16.f32.f32 {%f7330, %f7331, %f7332, %f7333, %f7334, %f7335, %f7336, %f7337}, {%r8750, %r8751, %r8752, %r8753, %r8754, %r8755, %r8756, %r8757}, {%r8766, %r8767, %r8768, %r8769, %r8770, %r8771, %r8772, %r8773}, {%f7298, %f7299, %f7300, %f7301, %f7302, %f7303, %f7304, %f7305};
	wmma.mma.sync.aligned.row.col.m16n16k16.f32.f32 {%f7338, %f7339, %f7340, %f7341, %f7342, %f7343, %f7344, %f7345}, {%r8750, %r8751, %r8752, %r8753, %r8754, %r8755, %r8756, %r8757}, {%r8774, %r8775, %r8776, %r8777, %r8778, %r8779, %r8780, %r8781}, {%f7306, %f7307, %f7308, %f7309, %f7310, %f7311, %f7312, %f7313};
	wmma.mma.sync.aligned.row.col.m16n16k16.f32.f32 {%f7346, %f7347, %f7348, %f7349, %f7350, %f7351, %f7352, %f7353}, {%r8758, %r8759, %r8760, %r8761, %r8762, %r8763, %r8764, %r8765}, {%r8766, %r8767, %r8768, %r8769, %r8770, %r8771, %r8772, %r8773}, {%f7314, %f7315, %f7316, %f7317, %f7318, %f7319, %f7320, %f7321};
	wmma.mma.sync.aligned.row.col.m16n16k16.f32.f32 {%f7354, %f7355, %f7356, %f7357, %f7358, %f7359, %f7360, %f7361}, {%r8758, %r8759, %r8760, %r8761, %r8762, %r8763, %r8764, %r8765}, {%r8774, %r8775, %r8776, %r8777, %r8778, %r8779, %r8780, %r8781}, {%f7322, %f7323, %f7324, %f7325, %f7326, %f7327, %f7328, %f7329};
	bar.sync 	0;
	ld.global.nc.v4.u32 	{%r8782, %r8783, %r8784, %r8785}, [%rd8+7360];
	st.shared.v4.u32 	[%r29], {%r8782, %r8783, %r8784, %r8785};
	ld.global.nc.v4.u32 	{%r8786, %r8787, %r8788, %r8789}, [%rd10+7360];
	st.shared.v4.u32 	[%r29+640], {%r8786, %r8787, %r8788, %r8789};
	ld.global.nc.v4.u32 	{%r8790, %r8791, %r8792, %r8793}, [%rd12+7360];
	st.shared.v4.u32 	[%r20], {%r8790, %r8791, %r8792, %r8793};
	bar.sync 	0;
	wmma.load.a.sync.aligned.row.m16n16k16.shared.f16 	{%r8794, %r8795, %r8796, %r8797, %r8798, %r8799, %r8800, %r8801}, [%r45], %r46;
	wmma.load.a.sync.aligned.row.m16n16k16.shared.f16 	{%r8802, %r8803, %r8804, %r8805, %r8806, %r8807, %r8808, %r8809}, [%r55], %r46;
	wmma.load.b.sync.aligned.col.m16n16k16.shared.f16 	{%r8810, %r8811, %r8812, %r8813, %r8814, %r8815, %r8816, %r8817}, [%r64], %r46;
	wmma.load.b.sync.aligned.col.m16n16k16.shared.f16 	{%r8818, %r8819, %r8820, %r8821, %r8822, %r8823, %r8824, %r8825}, [%r73], %r46;
	wmma.mma.sync.aligned.row.col.m16n16k16.f32.f32 {%f7362, %f7363, %f7364, %f7365, %f7366, %f7367, %f7368, %f7369}, {%r8794, %r8795, %r8796, %r8797, %r8798, %r8799, %r8800, %r8801}, {%r8810, %r8811, %r8812, %r8813, %r8814, %r8815, %r8816, %r8817}, {%f7330, %f7331, %f7332, %f7333, %f7334, %f7335, %f7336, %f7337};
	wmma.mma.sync.aligned.row.col.m16n16k16.f32.f32 {%f7370, %f7371, %f7372, %f7373, %f7374, %f7375, %f7376, %f7377}, {%r8794, %r8795, %r8796, %r8797, %r8798, %r8799, %r8800, %r8801}, {%r8818, %r8819, %r8820, %r8821, %r8822, %r8823, %r8824, %r8825}, {%f7338, %f7339, %f7340, %f7341, %f7342, %f7343, %f7344, %f7345};
	wmma.mma.sync.aligned.row.col.m16n16k16.f32.f32 {%f7378, %f7379, %f7380, %f7381, %f7382, %f7383, %f7384, %f7385}, {%r8802, %r8803, %r8804, %r8805, %r8806, %r8807, %r8808, %r8809}, {%r8810, %r8811, %r8812, %r8813, %r8814, %r8815, %r8816, %r8817}, {%f7346, %f7347, %f7348, %f7349, %f7350, %f7351, %f7352, %f7353};
	wmma.mma.sync.aligned.row.col.m16n16k16.f32.f32 {%f7386, %f7387, %f7388, %f7389, %f7390, %f7391, %f7392, %f7393}, {%r8802, %r8803, %r8804, %r8805, %r8806, %r8807, %r8808, %r8809}, {%r8818, %r8819, %r8820, %r8821, %r8822, %r8823, %r8824, %r8825}, {%f7354, %f7355, %f7356, %f7357, %f7358, %f7359, %f7360, %f7361};
	wmma.load.a.sync.aligned.row.m16n16k16.shared.f16 	{%r8826, %r8827, %r8828, %r8829, %r8830, %r8831, %r8832, %r8833}, [%r82], %r46;
	wmma.load.a.sync.aligned.row.m16n16k16.shared.f16 	{%r8834, %r8835, %r8836, %r8837, %r8838, %r8839, %r8840, %r8841}, [%r91], %r46;
	wmma.load.b.sync.aligned.col.m16n16k16.shared.f16 	{%r8842, %r8843, %r8844, %r8845, %r8846, %r8847, %r8848, %r8849}, [%r100], %r46;
	wmma.load.b.sync.aligned.col.m16n16k16.shared.f16 	{%r8850, %r8851, %r8852, %r8853, %r8854, %r8855, %r8856, %r8857}, [%r109], %r46;
	wmma.mma.sync.aligned.row.col.m16n16k16.f32.f32 {%f7394, %f7395, %f7396, %f7397, %f7398, %f7399, %f7400, %f7401}, {%r8826, %r8827, %r8828, %r8829, %r8830, %r8831, %r8832, %r8833}, {%r8842, %r8843, %r8844, %r8845, %r8846, %r8847, %r8848, %r8849}, {%f7362, %f7363, %f7364, %f7365, %f7366, %f7367, %f7368, %f7369};
	wmma.mma.sync.aligned.row.col.m16n16k16.f32.f32 {%f7402, %f7403, %f7404, %f7405, %f7406, %f7407, %f7408, %f7409}, {%r8826, %r8827, %r8828, %r8829, %r8830, %r8831, %r8832, %r8833}, {%r8850, %r8851, %r8852, %r8853, %r8854, %r8855, %r8856, %r8857}, {%f7370, %f7371, %f7372, %f7373, %f7374, %f7375, %f7376, %f7377};
	wmma.mma.sync.aligned.row.col.m16n16k16.f32.f32 {%f7410, %f7411, %f7412, %f7413, %f7414, %f7415, %f7416, %f7417}, {%r8834, %r8835, %r8836, %r8837, %r8838, %r8839, %r8840, %r8841}, {%r8842, %r8843, %r8844, %r8845, %r8846, %r8847, %r8848, %r8849}, {%f7378, %f7379, %f7380, %f7381, %f7382, %f7383, %f7384, %f7385};
	wmma.mma.sync.aligned.row.col.m16n16k16.f32.f32 {%f7418, %f7419, %f7420, %f7421, %f7422, %f7423, %f7424, %f7425}, {%r8834, %r8835, %r8836, %r8837, %r8838, %r8839, %r8840, %r8841}, {%r8850, %r8851, %r8852, %r8853, %r8854, %r8855, %r8856, %r8857}, {%f7386, %f7387, %f7388, %f7389, %f7390, %f7391, %f7392, %f7393};
	bar.sync 	0;
	ld.global.nc.v4.u32 	{%r8858, %r8859, %r8860, %r8861}, [%rd8+7424];
	st.shared.v4.u32 	[%r29], {%r8858, %r8859, %r8860, %r8861};
	ld.global.nc.v4.u32 	{%r8862, %r8863, %r8864, %r8865}, [%rd10+7424];
	st.shared.v4.u32 	[%r29+640], {%r8862, %r8863, %r8864, %r8865};
	ld.global.nc.v4.u32 	{%r8866, %r8867, %r8868, %r8869}, [%rd12+7424];
	st.shared.v4.u32 	[%r20], {%r8866, %r8867, %r8868, %r8869};
	bar.sync 	0;
	wmma.load.a.sync.aligned.row.m16n16k16.shared.f16 	{%r8870, %r8871, %r8872, %r8873, %r8874, %r8875, %r8876, %r8877}, [%r45], %r46;
	wmma.load.a.sync.aligned.row.m16n16k16.shared.f16 	{%r8878, %r8879, %r8880, %r8881, %r8882, %r8883, %r8884, %r8885}, [%r55], %r46;
	wmma.load.b.sync.aligned.col.m16n16k16.shared.f16 	{%r8886, %r8887, %r8888, %r8889, %r8890, %r8891, %r8892, %r8893}, [%r64], %r46;
	wmma.load.b.sync.aligned.col.m16n16k16.shared.f16 	{%r8894, %r8895, %r8896, %r8897, %r8898, %r8899, %r8900, %r8901}, [%r73], %r46;
	wmma.mma.sync.aligned.row.col.m16n16k16.f32.f32 {%f7426, %f7427, %f7428, %f7429, %f7430, %f7431, %f7432, %f7433}, {%r8870, %r8871, %r8872, %r8873, %r8874, %r8875, %r8876, %r8877}, {%r8886, %r8887, %r8888, %r8889, %r8890, %r8891, %r8892, %r8893}, {%f7394, %f7395, %f7396, %f7397, %f7398, %f7399, %f7400, %f7401};
	wmma.mma.sync.aligned.row.col.m16n16k16.f32.f32 {%f7434, %f7435, %f7436, %f7437, %f7438, %f7439, %f7440, %f7441}, {%r8870, %r8871, %r8872, %r8873, %r8874, %r8875, %r8876, %r8877}, {%r8894, %r8895, %r8896, %r8897, %r8898, %r8899, %r8900, %r8901}, {%f7402, %f7403, %f7404, %f7405, %f7406, %f7407, %f7408, %f7409};
	wmma.mma.sync.aligned.row.col.m16n16k16.f32.f32 {%f7442, %f7443, %f7444, %f7445, %f7446, %f7447, %f7448, %f7449}, {%r8878, %r8879, %r8880, %r8881, %r8882, %r8883, %r8884, %r8885}, {%r8886, %r8887, %r8888, %r8889, %r8890, %r8891, %r8892, %r8893}, {%f7410, %f7411, %f7412, %f7413, %f7414, %f7415, %f7416, %f7417};
	wmma.mma.sync.aligned.row.col.m16n16k16.f32.f32 {%f7450, %f7451, %f7452, %f7453, %f7454, %f7455, %f7456, %f7457}, {%r8878, %r8879, %r8880, %r8881, %r8882, %r8883, %r8884, %r8885}, {%r8894, %r8895, %r8896, %r8897, %r8898, %r8899, %r8900, %r8901}, {%f7418, %f7419, %f7420, %f7421, %f7422, %f7423, %f7424, %f7425};
	wmma.load.a.sync.aligned.row.m16n16k16.shared.f16 	{%r8902, %r8903, %r8904, %r8905, %r8906, %r8907, %r8908, %r8909}, [%r82], %r46;
	wmma.load.a.sync.aligned.row.m16n16k16.shared.f16 	{%r8910, %r8911, %r8912, %r8913, %r8914, %r8915, %r8916, %r8917}, [%r91], %r46;
	wmma.load.b.sync.aligned.col.m16n16k16.shared.f16 	{%r8918, %r8919, %r8920, %r8921, %r8922, %r8923, %r8924, %r8925}, [%r100], %r46;
	wmma.load.b.sync.aligned.col.m16n16k16.shared.f16 	{%r8926, %r8927, %r8928, %r8929, %r8930, %r8931, %r8932, %r8933}, [%r109], %r46;
	wmma.mma.sync.aligned.row.col.m16n16k16.f32.f32 {%f7458, %f7459, %f7460, %f7461, %f7462, %f7463, %f7464, %f7465}, {%r8902, %r8903, %r8904, %r8905, %r8906, %r8907, %r8908, %r8909}, {%r8918, %r8919, %r8920, %r8921, %r8922, %r8923, %r8924, %r8925}, {%f7426, %f7427, %f7428, %f7429, %f7430, %f7431, %f7432, %f7433};
	wmma.mma.sync.aligned.row.col.m16n16k16.f32.f32 {%f7466, %f7467, %f7468, %f7469, %f7470, %f7471, %f7472, %f7473}, {%r8902, %r8903, %r8904, %r8905, %r8906, %r8907, %r8908, %r8909}, {%r8926, %r8927, %r8928, %r8929, %r8930, %r8931, %r8932, %r8933}, {%f7434, %f7435, %f7436, %f7437, %f7438, %f7439, %f7440, %f7441};
	wmma.mma.sync.aligned.row.col.m16n16k16.f32.f32 {%f7474, %f7475, %f7476, %f7477, %f7478, %f7479, %f7480, %f7481}, {%r8910, %r8911, %r8912, %r8913, %r8914, %r8915, %r8916, %r8917}, {%r8918, %r8919, %r8920, %r8921, %r8922, %r8923, %r8924, %r8925}, {%f7442, %f7443, %f7444, %f7445, %f7446, %f7447, %f7448, %f7449};
	wmma.mma.sync.aligned.row.col.m16n16k16.f32.f32 {%f7482, %f7483, %f7484, %f7485, %f7486, %f7487, %f7488, %f7489}, {%r8910, %r8911, %r8912, %r8913, %r8914, %r8915, %r8916, %r8917}, {%r8926, %r8927, %r8928, %r8929, %r8930, %r8931, %r8932, %r8933}, {%f7450, %f7451, %f7452, %f7453, %f7454, %f7455, %f7456, %f7457};
	bar.sync 	0;
	ld.global.nc.v4.u32 	{%r8934, %r8935, %r8936, %r8937}, [%rd8+7488];
	st.shared.v4.u32 	[%r29], {%r8934, %r8935, %r8936, %r8937};
	ld.global.nc.v4.u32 	{%r8938, %r8939, %r8940, %r8941}, [%rd10+7488];
	st.shared.v4.u32 	[%r29+640], {%r8938, %r8939, %r8940, %r8941};
	ld.global.nc.v4.u32 	{%r8942, %r8943, %r8944, %r8945}, [%rd12+7488];
	st.shared.v4.u32 	[%r20], {%r8942, %r8943, %r8944, %r8945};
	bar.sync 	0;
	wmma.load.a.sync.aligned.row.m16n16k16.shared.f16 	{%r8946, %r8947, %r8948, %r8949, %r8950, %r8951, %r8952, %r8953}, [%r45], %r46;
	wmma.load.a.sync.aligned.row.m16n16k16.shared.f16 	{%r8954, %r8955, %r8956, %r8957, %r8958, %r8959, %r8960, %r8961}, [%r55], %r46;
	wmma.load.b.sync.aligned.col.m16n16k16.shared.f16 	{%r8962, %r8963, %r8964, %r8965, %r8966, %r8967, %r8968, %r8969}, [%r64], %r46;
	wmma.load.b.sync.aligned.col.m16n16k16.shared.f16 	{%r8970, %r8971, %r8972, %r8973, %r8974, %r8975, %r8976, %r8977}, [%r73], %r46;
	wmma.mma.sync.aligned.row.col.m16n16k16.f32.f32 {%f7490, %f7491, %f7492, %f7493, %f7494, %f7495, %f7496, %f7497}, {%r8946, %r8947, %r8948, %r8949, %r8950, %r8951, %r8952, %r8953}, {%r8962, %r8963, %r8964, %r8965, %r8966, %r8967, %r8968, %r8969}, {%f7458, %f7459, %f7460, %f7461, %f7462, %f7463, %f7464, %f7465};
	wmma.mma.sync.aligned.row.col.m16n16k16.f32.f32 {%f7498, %f7499, %f7500, %f7501, %f7502, %f7503, %f7504, %f7505}, {%r8946, %r8947, %r8948, %r8949, %r8950, %r8951, %r8952, %r8953}, {%r8970, %r8971, %r8972, %r8973, %r8974, %r8975, %r8976, %r8977}, {%f7466, %f7467, %f7468, %f7469, %f7470, %f7471, %f7472, %f7473};
	wmma.mma.sync.aligned.row.col.m16n16k16.f32.f32 {%f7506, %f7507, %f7508, %f7509, %f7510, %f7511, %f7512, %f7513}, {%r8954, %r8955, %r8956, %r8957, %r8958, %r8959, %r8960, %r8961}, {%r8962, %r8963, %r8964, %r8965, %r8966, %r8967, %r8968, %r8969}, {%f7474, %f7475, %f7476, %f7477, %f7478, %f7479, %f7480, %f7481};
	wmma.mma.sync.aligned.row.col.m16n16k16.f32.f32 {%f7514, %f7515, %f7516, %f7517, %f7518, %f7519, %f7520, %f7521}, {%r8954, %r8955, %r8956, %r8957, %r8958, %r8959, %r8960, %r8961}, {%r8970, %r8971, %r8972, %r8973, %r8974, %r8975, %r8976, %r8977}, {%f7482, %f7483, %f7484, %f7485, %f7486, %f7487, %f7488, %f7489};
	wmma.load.a.sync.aligned.row.m16n16k16.shared.f16 	{%r8978, %r8979, %r8980, %r8981, %r8982, %r8983, %r8984, %r8985}, [%r82], %r46;
	wmma.load.a.sync.aligned.row.m16n16k16.shared.f16 	{%r8986, %r8987, %r8988, %r8989, %r8990, %r8991, %r8992, %r8993}, [%r91], %r46;
	wmma.load.b.sync.aligned.col.m16n16k16.shared.f16 	{%r8994, %r8995, %r8996, %r8997, %r8998, %r8999, %r9000, %r9001}, [%r100], %r46;
	wmma.load.b.sync.aligned.col.m16n16k16.shared.f16 	{%r9002, %r9003, %r9004, %r9005, %r9006, %r9007, %r9008, %r9009}, [%r109], %r46;
	wmma.mma.sync.aligned.row.col.m16n16k16.f32.f32 {%f7522, %f7523, %f7524, %f7525, %f7526, %f7527, %f7528, %f7529}, {%r8978, %r8979, %r8980, %r8981, %r8982, %r8983, %r8984, %r8985}, {%r8994, %r8995, %r8996, %r8997, %r8998, %r8999, %r9000, %r9001}, {%f7490, %f7491, %f7492, %f7493, %f7494, %f7495, %f7496, %f7497};
	wmma.mma.sync.aligned.row.col.m16n16k16.f32.f32 {%f7530, %f7531, %f7532, %f7533, %f7534, %f7535, %f7536, %f7537}, {%r8978, %r8979, %r8980, %r8981, %r8982, %r8983, %r8984, %r8985}, {%r9002, %r9003, %r9004, %r9005, %r9006, %r9007, %r9008, %r9009}, {%f7498, %f7499, %f7500, %f7501, %f7502, %f7503, %f7504, %f7505};
	wmma.mma.sync.aligned.row.col.m16n16k16.f32.f32 {%f7538, %f7539, %f7540, %f7541, %f7542, %f7543, %f7544, %f7545}, {%r8986, %r8987, %r8988, %r8989, %r8990, %r8991, %r8992, %r8993}, {%r8994, %r8995, %r8996, %r8997, %r8998, %r8999, %r9000, %r9001}, {%f7506, %f7507, %f7508, %f7509, %f7510, %f7511, %f7512, %f7513};
	wmma.mma.sync.aligned.row.col.m16n16k16.f32.f32 {%f7546, %f7547, %f7548, %f7549, %f7550, %f7551, %f7552, %f7553}, {%r8986, %r8987, %r8988, %r8989, %r8990, %r8991, %r8992, %r8993}, {%r9002, %r9003, %r9004, %r9005, %r9006, %r9007, %r9008, %r9009}, {%f7514, %f7515, %f7516, %f7517, %f7518, %f7519, %f7520, %f7521};
	bar.sync 	0;
	ld.global.nc.v4.u32 	{%r9010, %r9011, %r9012, %r9013}, [%rd8+7552];
	st.shared.v4.u32 	[%r29], {%r9010, %r9011, %r9012, %r9013};
	ld.global.nc.v4.u32 	{%r9014, %r9015, %r9016, %r9017}, [%rd10+7552];
	st.shared.v4.u32 	[%r29+640], {%r9014, %r9015, %r9016, %r9017};
	ld.global.nc.v4.u32 	{%r9018, %r9019, %r9020, %r9021}, [%rd12+7552];
	st.shared.v4.u32 	[%r20], {%r9018, %r9019, %r9020, %r9021};
	bar.sync 	0;
	wmma.load.a.sync.aligned.row.m16n16k16.shared.f16 	{%r9022, %r9023, %r9024, %r9025, %r9026, %r9027, %r9028, %r9029}, [%r45], %r46;
	wmma.load.a.sync.aligned.row.m16n16k16.shared.f16 	{%r9030, %r9031, %r9032, %r9033, %r9034, %r9035, %r9036, %r9037}, [%r55], %r46;
	wmma.load.b.sync.aligned.col.m16n16k16.shared.f16 	{%r9038, %r9039, %r9040, %r9041, %r9042, %r9043, %r9044, %r9045}, [%r64], %r46;
	wmma.load.b.sync.aligned.col.m16n16k16.shared.f16 	{%r9046, %r9047, %r9048, %r9049, %r9050, %r9051, %r9052, %r9053}, [%r73], %r46;
	wmma.mma.sync.aligned.row.col.m16n16k16.f32.f32 {%f7554, %f7555, %f7556, %f7557, %f7558, %f7559, %f7560, %f7561}, {%r9022, %r9023, %r9024, %r9025, %r9026, %r9027, %r9028, %r9029}, {%r9038, %r9039, %r9040, %r9041, %r9042, %r9043, %r9044, %r9045}, {%f7522, %f7523, %f7524, %f7525, %f7526, %f7527, %f7528, %f7529};
	wmma.mma.sync.aligned.row.col.m16n16k16.f32.f32 {%f7562, %f7563, %f7564, %f7565, %f7566, %f7567, %f7568, %f7569}, {%r9022, %r9023, %r9024, %r9025, %r9026, %r9027, %r9028, %r9029}, {%r9046, %r9047, %r9048, %r9049, %r9050, %r9051, %r9052, %r9053}, {%f7530, %f7531, %f7532, %f7533, %f7534, %f7535, %f7536, %f7537};
	wmma.mma.sync.aligned.row.col.m16n16k16.f32.f32 {%f7570, %f7571, %f7572, %f7573, %f7574, %f7575, %f7576, %f7577}, {%r9030, %r9031, %r9032, %r9033, %r9034, %r9035, %r9036, %r9037}, {%r9038, %r9039, %r9040, %r9041, %r9042, %r9043, %r9044, %r9045}, {%f7538, %f7539, %f7540, %f7541, %f7542, %f7543, %f7544, %f7545};
	wmma.mma.sync.aligned.row.col.m16n16k16.f32.f32 {%f7578, %f7579, %f7580, %f7581, %f7582, %f7583, %f7584, %f7585}, {%r9030, %r9031, %r9032, %r9033, %r9034, %r9035, %r9036, %r9037}, {%r9046, %r9047, %r9048, %r9049, %r9050, %r9051, %r9052, %r9053}, {%f7546, %f7547, %f7548, %f7549, %f7550, %f7551, %f7552, %f7553};
	wmma.load.a.sync.aligned.row.m16n16k16.shared.f16 	{%r9054, %r9055, %r9056, %r9057, %r9058, %r9059, %r9060, %r9061}, [%r82], %r46;
	wmma.load.a.sync.aligned.row.m16n16k16.shared.f16 	{%r9062, %r9063, %r9064, %r9065, %r9066, %r9067, %r9068, %r9069}, [%r91], %r46;
	wmma.load.b.sync.aligned.col.m16n16k16.shared.f16 	{%r9070, %r9071, %r9072, %r9073, %r9074, %r9075, %r9076, %r9077}, [%r100], %r46;
	wmma.load.b.sync.aligned.col.m16n16k16.shared.f16 	{%r9078, %r9079, %r9080, %r9081, %r9082, %r9083, %r9084, %r9085}, [%r109], %r46;
	wmma.mma.sync.aligned.row.col.m16n16k16.f32.f32 {%f7586, %f7587, %f7588, %f7589, %f7590, %f7591, %f7592, %f7593}, {%r9054, %r9055, %r9056, %r9057, %r9058, %r9059, %r9060, %r9061}, {%r9070, %r9071, %r9072, %r9073, %r9074, %r9075, %r9076, %r9077}, {%f7554, %f7555, %f7556, %f7557, %f7558, %f7559, %f7560, %f7561};
	wmma.mma.sync.aligned.row.col.m16n16k16.f32.f32 {%f7594, %f7595, %f7596, %f7597, %f7598, %f7599, %f7600, %f7601}, {%r9054, %r9055, %r9056, %r9057, %r9058, %r9059, %r9060, %r9061}, {%r9078, %r9079, %r9080, %r9081, %r9082, %r9083, %r9084, %r9085}, {%f7562, %f7563, %f7564, %f7565, %f7566, %f7567, %f7568, %f7569};
	wmma.mma.sync.aligned.row.col.m16n16k16.f32.f32 {%f7602, %f7603, %f7604, %f7605, %f7606, %f7607, %f7608, %f7609}, {%r9062, %r9063, %r9064, %r9065, %r9066, %r9067, %r9068, %r9069}, {%r9070, %r9071, %r9072, %r9073, %r9074, %r9075, %r9076, %r9077}, {%f7570, %f7571, %f7572, %f7573, %f7574, %f7575, %f7576, %f7577};
	wmma.mma.sync.aligned.row.col.m16n16k16.f32.f32 {%f7610, %f7611, %f7612, %f7613, %f7614, %f7615, %f7616, %f7617}, {%r9062, %r9063, %r9064, %r9065, %r9066, %r9067, %r9068, %r9069}, {%r9078, %r9079, %r9080, %r9081, %r9082, %r9083, %r9084, %r9085}, {%f7578, %f7579, %f7580, %f7581, %f7582, %f7583, %f7584, %f7585};
	bar.sync 	0;
	ld.global.nc.v4.u32 	{%r9086, %r9087, %r9088, %r9089}, [%rd8+7616];
	st.shared.v4.u32 	[%r29], {%r9086, %r9087, %r9088, %r9089};
	ld.global.nc.v4.u32 	{%r9090, %r9091, %r9092, %r9093}, [%rd10+7616];
	st.shared.v4.u32 	[%r29+640], {%r9090, %r9091, %r9092, %r9093};
	ld.global.nc.v4.u32 	{%r9094, %r9095, %r9096, %r9097}, [%rd12+7616];
	st.shared.v4.u32 	[%r20], {%r9094, %r9095, %r9096, %r9097};
	bar.sync 	0;
	wmma.load.a.sync.aligned.row.m16n16k16.shared.f16 	{%r9098, %r9099, %r9100, %r9101, %r9102, %r9103, %r9104, %r9105}, [%r45], %r46;
	wmma.load.a.sync.aligned.row.m16n16k16.shared.f16 	{%r9106, %r9107, %r9108, %r9109, %r9110, %r9111, %r9112, %r9113}, [%r55], %r46;
	wmma.load.b.sync.aligned.col.m16n16k16.shared.f16 	{%r9114, %r9115, %r9116, %r9117, %r9118, %r9119, %r9120, %r9121}, [%r64], %r46;
	wmma.load.b.sync.aligned.col.m16n16k16.shared.f16 	{%r9122, %r9123, %r9124, %r9125, %r9126, %r9127, %r9128, %r9129}, [%r73], %r46;
	wmma.mma.sync.aligned.row.col.m16n16k16.f32.f32 {%f7618, %f7619, %f7620, %f7621, %f7622, %f7623, %f7624, %f7625}, {%r9098, %r9099, %r9100, %r9101, %r9102, %r9103, %r9104, %r9105}, {%r9114, %r9115, %r9116, %r9117, %r9118, %r9119, %r9120, %r9121}, {%f7586, %f7587, %f7588, %f7589, %f7590, %f7591, %f7592, %f7593};
	wmma.mma.sync.aligned.row.col.m16n16k16.f32.f32 {%f7626, %f7627, %f7628, %f7629, %f7630, %f7631, %f7632, %f7633}, {%r9098, %r9099, %r9100, %r9101, %r9102, %r9103, %r9104, %r9105}, {%r9122, %r9123, %r9124, %r9125, %r9126, %r9127, %r9128, %r9129}, {%f7594, %f7595, %f7596, %f7597, %f7598, %f7599, %f7600, %f7601};
	wmma.mma.sync.aligned.row.col.m16n16k16.f32.f32 {%f7634, %f7635, %f7636, %f7637, %f7638, %f7639, %f7640, %f7641}, {%r9106, %r9107, %r9108, %r9109, %r9110, %r9111, %r9112, %r9113}, {%r9114, %r9115, %r9116, %r9117, %r9118, %r9119, %r9120, %r9121}, {%f7602, %f7603, %f7604, %f7605, %f7606, %f7607, %f7608, %f7609};
	wmma.mma.sync.aligned.row.col.m16n16k16.f32.f32 {%f7642, %f7643, %f7644, %f7645, %f7646, %f7647, %f7648, %f7649}, {%r9106, %r9107, %r9108, %r9109, %r9110, %r9111, %r9112, %r9113}, {%r9122, %r9123, %r9124, %r9125, %r9126, %r9127, %r9128, %r9129}, {%f7610, %f7611, %f7612, %f7613, %f7614, %f7615, %f7616, %f7617};
	wmma.load.a.sync.aligned.row.m16n16k16.shared.f16 	{%r9130, %r9131, %r9132, %r9133, %r9134, %r9135, %r9136, %r9137}, [%r82], %r46;
	wmma.load.a.sync.aligned.row.m16n16k16.shared.f16 	{%r9138, %r9139, %r9140, %r9141, %r9142, %r9143, %r9144, %r9145}, [%r91], %r46;
	wmma.load.b.sync.aligned.col.m16n16k16.shared.f16 	{%r9146, %r9147, %r9148, %r9149, %r9150, %r9151, %r9152, %r9153}, [%r100], %r46;
	wmma.load.b.sync.aligned.col.m16n16k16.shared.f16 	{%r9154, %r9155, %r9156, %r9157, %r9158, %r9159, %r9160, %r9161}, [%r109], %r46;
	wmma.mma.sync.aligned.row.col.m16n16k16.f32.f32 {%f7650, %f7651, %f7652, %f7653, %f7654, %f7655, %f7656, %f7657}, {%r9130, %r9131, %r9132, %r9133, %r9134, %r9135, %r9136, %r9137}, {%r9146, %r9147, %r9148, %r9149, %r9150, %r9151, %r9152, %r9153}, {%f7618, %f7619, %f7620, %f7621, %f7622, %f7623, %f7624, %f7625};
	wmma.mma.sync.aligned.row.col.m16n16k16.f32.f32 {%f7658, %f7659, %f7660, %f7661, %f7662, %f7663, %f7664, %f7665}, {%r9130, %r9131, %r9132, %r9133, %r9134, %r9135, %r9136, %r9137}, {%r9154, %r9155, %r9156, %r9157, %r9158, %r9159, %r9160, %r9161}, {%f7626, %f7627, %f7628, %f7629, %f7630, %f7631, %f7632, %f7633};
	wmma.mma.sync.aligned.row.col.m16n16k16.f32.f32 {%f7666, %f7667, %f7668, %f7669, %f7670, %f7671, %f7672, %f7673}, {%r9138, %r9139, %r9140, %r9141, %r9142, %r9143, %r9144, %r9145}, {%r9146, %r9147, %r9148, %r9149, %r9150, %r9151, %r9152, %r9153}, {%f7634, %f7635, %f7636, %f7637, %f7638, %f7639, %f7640, %f7641};
	wmma.mma.sync.aligned.row.col.m16n16k16.f32.f32 {%f7674, %f7675, %f7676, %f7677, %f7678, %f7679, %f7680, %f7681}, {%r9138, %r9139, %r9140, %r9141, %r9142, %r9143, %r9144, %r9145}, {%r9154, %r9155, %r9156, %r9157, %r9158, %r9159, %r9160, %r9161}, {%f7642, %f7643, %f7644, %f7645, %f7646, %f7647, %f7648, %f7649};
	bar.sync 	0;
	ld.global.nc.v4.u32 	{%r9162, %r9163, %r9164, %r9165}, [%rd8+7680];
	st.shared.v4.u32 	[%r29], {%r9162, %r9163, %r9164, %r9165};
	ld.global.nc.v4.u32 	{%r9166, %r9167, %r9168, %r9169}, [%rd10+7680];
	st.shared.v4.u32 	[%r29+640], {%r9166, %r9167, %r9168, %r9169};
	ld.global.nc.v4.u32 	{%r9170, %r9171, %r9172, %r9173}, [%rd12+7680];
	st.shared.v4.u32 	[%r20], {%r9170, %r9171, %r9172, %r9173};
	bar.sync 	0;
	wmma.load.a.sync.aligned.row.m16n16k16.shared.f16 	{%r9174, %r9175, %r9176, %r9177, %r9178, %r9179, %r9180, %r9181}, [%r45], %r46;
	wmma.load.a.sync.aligned.row.m16n16k16.shared.f16 	{%r9182, %r9183, %r9184, %r9185, %r9186, %r9187, %r9188, %r9189}, [%r55], %r46;
	wmma.load.b.sync.aligned.col.m16n16k16.shared.f16 	{%r9190, %r9191, %r9192, %r9193, %r9194, %r9195, %r9196, %r9197}, [%r64], %r46;
	wmma.load.b.sync.aligned.col.m16n16k16.shared.f16 	{%r9198, %r9199, %r9200, %r9201, %r9202, %r9203, %r9204, %r9205}, [%r73], %r46;
	wmma.mma.sync.aligned.row.col.m16n16k16.f32.f32 {%f7682, %f7683, %f7684, %f7685, %f7686, %f7687, %f7688, %f7689}, {%r9174, %r9175, %r9176, %r9177, %r9178, %r9179, %r9180, %r9181}, {%r9190, %r9191, %r9192, %r9193, %r9194, %r9195, %r9196, %r9197}, {%f7650, %f7651, %f7652, %f7653, %f7654, %f7655, %f7656, %f7657};
	wmma.mma.sync.aligned.row.col.m16n16k16.f32.f32 {%f7690, %f7691, %f7692, %f7693, %f7694, %f7695, %f7696, %f7697}, {%r9174, %r9175, %r9176, %r9177, %r9178, %r9179, %r9180, %r9181}, {%r9198, %r9199, %r9200, %r9201, %r9202, %r9203, %r9204, %r9205}, {%f7658, %f7659, %f7660, %f7661, %f7662, %f7663, %f7664, %f7665};
	wmma.mma.sync.aligned.row.col.m16n16k16.f32.f32 {%f7698, %f7699, %f7700, %f7701, %f7702, %f7703, %f7704, %f7705}, {%r9182, %r9183, %r9184, %r9185, %r9186, %r9187, %r9188, %r9189}, {%r9190, %r9191, %r9192, %r9193, %r9194, %r9195, %r9196, %r9197}, {%f7666, %f7667, %f7668, %f7669, %f7670, %f7671, %f7672, %f7673};
	wmma.mma.sync.aligned.row.col.m16n16k16.f32.f32 {%f7706, %f7707, %f7708, %f7709, %f7710, %f7711, %f7712, %f7713}, {%r9182, %r9183, %r9184, %r9185, %r9186, %r9187, %r9188, %r9189}, {%r9198, %r9199, %r9200, %r9201, %r9202, %r9203, %r9204, %r9205}, {%f7674, %f7675, %f7676, %f7677, %f7678, %f7679, %f7680, %f7681};
	wmma.load.a.sync.aligned.row.m16n16k16.shared.f16 	{%r9206, %r9207, %r9208, %r9209, %r9210, %r9211, %r9212, %r9213}, [%r82], %r46;
	wmma.load.a.sync.aligned.row.m16n16k16.shared.f16 	{%r9214, %r9215, %r9216, %r9217, %r9218, %r9219, %r9220, %r9221}, [%r91], %r46;
	wmma.load.b.sync.aligned.col.m16n16k16.shared.f16 	{%r9222, %r9223, %r9224, %r9225, %r9226, %r9227, %r9228, %r9229}, [%r100], %r46;
	wmma.load.b.sync.aligned.col.m16n16k16.shared.f16 	{%r9230, %r9231, %r9232, %r9233, %r9234, %r9235, %r9236, %r9237}, [%r109], %r46;
	wmma.mma.sync.aligned.row.col.m16n16k16.f32.f32 {%f7714, %f7715, %f7716, %f7717, %f7718, %f7719, %f7720, %f7721}, {%r9206, %r9207, %r9208, %r9209, %r9210, %r9211, %r9212, %r9213}, {%r9222, %r9223, %r9224, %r9225, %r9226, %r9227, %r9228, %r9229}, {%f7682, %f7683, %f7684, %f7685, %f7686, %f7687, %f7688, %f7689};
	wmma.mma.sync.aligned.row.col.m16n16k16.f32.f32 {%f7722, %f7723, %f7724, %f7725, %f7726, %f7727, %f7728, %f7729}, {%r9206, %r9207, %r9208, %r9209, %r9210, %r9211, %r9212, %r9213}, {%r9230, %r9231, %r9232, %r9233, %r9234, %r9235, %r9236, %r9237}, {%f7690, %f7691, %f7692, %f7693, %f7694, %f7695, %f7696, %f7697};
	wmma.mma.sync.aligned.row.col.m16n16k16.f32.f32 {%f7730, %f7731, %f7732, %f7733, %f7734, %f7735, %f7736, %f7737}, {%r9214, %r9215, %r9216, %r9217, %r9218, %r9219, %r9220, %r9221}, {%r9222, %r9223, %r9224, %r9225, %r9226, %r9227, %r9228, %r9229}, {%f7698, %f7699, %f7700, %f7701, %f7702, %f7703, %f7704, %f7705};
	wmma.mma.sync.aligned.row.col.m16n16k16.f32.f32 {%f7738, %f7739, %f7740, %f7741, %f7742, %f7743, %f7744, %f7745}, {%r9214, %r9215, %r9216, %r9217, %r9218, %r9219, %r9220, %r9221}, {%r9230, %r9231, %r9232, %r9233, %r9234, %r9235, %r9236, %r9237}, {%f7706, %f7707, %f7708, %f7709, %f7710, %f7711, %f7712, %f7713};
	bar.sync 	0;
	ld.global.nc.v4.u32 	{%r9238, %r9239, %r9240, %r9241}, [%rd8+7744];
	st.shared.v4.u32 	[%r29], {%r9238, %r9239, %r9240, %r9241};
	ld.global.nc.v4.u32 	{%r9242, %r9243, %r9244, %r9245}, [%rd10+7744];
	st.shared.v4.u32 	[%r29+640], {%r9242, %r9243, %r9244, %r9245};
	ld.global.nc.v4.u32 	{%r9246, %r9247, %r9248, %r9249}, [%rd12+7744];
	st.shared.v4.u32 	[%r20], {%r9246, %r9247, %r9248, %r9249};
	bar.sync 	0;
	wmma.load.a.sync.aligned.row.m16n16k16.shared.f16 	{%r9250, %r9251, %r9252, %r9253, %r9254, %r9255, %r9256, %r9257}, [%r45], %r46;
	wmma.load.a.sync.aligned.row.m16n16k16.shared.f16 	{%r9258, %r9259, %r9260, %r9261, %r9262, %r9263, %r9264, %r9265}, [%r55], %r46;
	wmma.load.b.sync.aligned.col.m16n16k16.shared.f16 	{%r9266, %r9267, %r9268, %r9269, %r9270, %r9271, %r9272, %r9273}, [%r64], %r46;
	wmma.load.b.sync.aligned.col.m16n16k16.shared.f16 	{%r9274, %r9275, %r9276, %r9277, %r9278, %r9279, %r9280, %r9281}, [%r73], %r46;
	wmma.mma.sync.aligned.row.col.m16n16k16.f32.f32 {%f7746, %f7747, %f7748, %f7749, %f7750, %f7751, %f7752, %f7753}, {%r9250, %r9251, %r9252, %r9253, %r9254, %r9255, %r9256, %r9257}, {%r9266, %r9267, %r9268, %r9269, %r9270, %r9271, %r9272, %r9273}, {%f7714, %f7715, %f7716, %f7717, %f7718, %f7719, %f7720, %f7721};
	wmma.mma.sync.aligned.row.col.m16n16k16.f32.f32 {%f7754, %f7755, %f7756, %f7757, %f7758, %f7759, %f7760, %f7761}, {%r9250, %r9251, %r9252, %r9253, %r9254, %r9255, %r9256, %r9257}, {%r9274, %r9275, %r9276, %r9277, %r9278, %r9279, %r9280, %r9281}, {%f7722, %f7723, %f7724, %f7725, %f7726, %f7727, %f7728, %f7729};
	wmma.mma.sync.aligned.row.col.m16n16k16.f32.f32 {%f7762, %f7763, %f7764, %f7765, %f7766, %f7767, %f7768, %f7769}, {%r9258, %r9259, %r9260, %r9261, %r9262, %r9263, %r9264, %r9265}, {%r9266, %r9267, %r9268, %r9269, %r9270, %r9271, %r9272, %r9273}, {%f7730, %f7731, %f7732, %f7733, %f7734, %f7735, %f7736, %f7737};
	wmma.mma.sync.aligned.row.col.m16n16k16.f32.f32 {%f7770, %f7771, %f7772, %f7773, %f7774, %f7775, %f7776, %f7777}, {%r9258, %r9259, %r9260, %r9261, %r9262, %r9263, %r9264, %r9265}, {%r9274, %r9275, %r9276, %r9277, %r9278, %r9279, %r9280, %r9281}, {%f7738, %f7739, %f7740, %f7741, %f7742, %f7743, %f7744, %f7745};
	wmma.load.a.sync.aligned.row.m16n16k16.shared.f16 	{%r9282, %r9283, %r9284, %r9285, %r9286, %r9287, %r9288, %r9289}, [%r82], %r46;
	wmma.load.a.sync.aligned.row.m16n16k16.shared.f16 	{%r9290, %r9291, %r9292, %r9293, %r9294, %r9295, %r9296, %r9297}, [%r91], %r46;
	wmma.load.b.sync.aligned.col.m16n16k16.shared.f16 	{%r9298, %r9299, %r9300, %r9301, %r9302, %r9303, %r9304, %r9305}, [%r100], %r46;
	wmma.load.b.sync.aligned.col.m16n16k16.shared.f16 	{%r9306, %r9307, %r9308, %r9309, %r9310, %r9311, %r9312, %r9313}, [%r109], %r46;
	wmma.mma.sync.aligned.row.col.m16n16k16.f32.f32 {%f7778, %f7779, %f7780, %f7781, %f7782, %f7783, %f7784, %f7785}, {%r9282, %r9283, %r9284, %r9285, %r9286, %r9287, %r9288, %r9289}, {%r9298, %r9299, %r9300, %r9301, %r9302, %r9303, %r9304, %r9305}, {%f7746, %f7747, %f7748, %f7749, %f7750, %f7751, %f7752, %f7753};
	wmma.mma.sync.aligned.row.col.m16n16k16.f32.f32 {%f7786, %f7787, %f7788, %f7789, %f7790, %f7791, %f7792, %f7793}, {%r9282, %r9283, %r9284, %r9285, %r9286, %r9287, %r9288, %r9289}, {%r9306, %r9307, %r9308, %r9309, %r9310, %r9311, %r9312, %r9313}, {%f7754, %f7755, %f7756, %f7757, %f7758, %f7759, %f7760, %f7761};
	wmma.mma.sync.aligned.row.col.m16n16k16.f32.f32 {%f7794, %f7795, %f7796, %f7797, %f7798, %f7799, %f7800, %f7801}, {%r9290, %r9291, %r9292, %r9293, %r9294, %r9295, %r9296, %r9297}, {%r9298, %r9299, %r9300, %r9301, %r9302, %r9303, %r9304, %r9305}, {%f7762, %f7763, %f7764, %f7765, %f7766, %f7767, %f7768, %f7769};
	wmma.mma.sync.aligned.row.col.m16n16k16.f32.f32 {%f7802, %f7803, %f7804, %f7805, %f7806, %f7807, %f7808, %f7809}, {%r9290, %r9291, %r9292, %r9293, %r9294, %r9295, %r9296, %r9297}, {%r9306, %r9307, %r9308, %r9309, %r9310, %r9311, %r9312, %r9313}, {%f7770, %f7771, %f7772, %f7773, %f7774, %f7775, %f7776, %f7777};
	bar.sync 	0;
	ld.global.nc.v4.u32 	{%r9314, %r9315, %r9316, %r9317}, [%rd8+7808];
	st.shared.v4.u32 	[%r29], {%r9314, %r9315, %r9316, %r9317};
	ld.global.nc.v4.u32 	{%r9318, %r9319, %r9320, %r9321}, [%rd10+7808];
	st.shared.v4.u32 	[%r29+640], {%r9318, %r9319, %r9320, %r9321};
	ld.global.nc.v4.u32 	{%r9322, %r9323, %r9324, %r9325}, [%rd12+7808];
	st.shared.v4.u32 	[%r20], {%r9322, %r9323, %r9324, %r9325};
	bar.sync 	0;
	wmma.load.a.sync.aligned.row.m16n16k16.shared.f16 	{%r9326, %r9327, %r9328, %r9329, %r9330, %r9331, %r9332, %r9333}, [%r45], %r46;
	wmma.load.a.sync.aligned.row.m16n16k16.shared.f16 	{%r9334, %r9335, %r9336, %r9337, %r9338, %r9339, %r9340, %r9341}, [%r55], %r46;
	wmma.load.b.sync.aligned.col.m16n16k16.shared.f16 	{%r9342, %r9343, %r9344, %r9345, %r9346, %r9347, %r9348, %r9349}, [%r64], %r46;
	wmma.load.b.sync.aligned.col.m16n16k16.shared.f16 	{%r9350, %r9351, %r9352, %r9353, %r9354, %r9355, %r9356, %r9357}, [%r73], %r46;
	wmma.mma.sync.aligned.row.col.m16n16k16.f32.f32 {%f7810, %f7811, %f7812, %f7813, %f7814, %f7815, %f7816, %f7817}, {%r9326, %r9327, %r9328, %r9329, %r9330, %r9331, %r9332, %r9333}, {%r9342, %r9343, %r9344, %r9345, %r9346, %r9347, %r9348, %r9349}, {%f7778, %f7779, %f7780, %f7781, %f7782, %f7783, %f7784, %f7785};
	wmma.mma.sync.aligned.row.col.m16n16k16.f32.f32 {%f7818, %f7819, %f7820, %f7821, %f7822, %f7823, %f7824, %f7825}, {%r9326, %r9327, %r9328, %r9329, %r9330, %r9331, %r9332, %r9333}, {%r9350, %r9351, %r9352, %r9353, %r9354, %r9355, %r9356, %r9357}, {%f7786, %f7787, %f7788, %f7789, %f7790, %f7791, %f7792, %f7793};
	wmma.mma.sync.aligned.row.col.m16n16k16.f32.f32 {%f7826, %f7827, %f7828, %f7829, %f7830, %f7831, %f7832, %f7833}, {%r9334, %r9335, %r9336, %r9337, %r9338, %r9339, %r9340, %r9341}, {%r9342, %r9343, %r9344, %r9345, %r9346, %r9347, %r9348, %r9349}, {%f7794, %f7795, %f7796, %f7797, %f7798, %f7799, %f7800, %f7801};
	wmma.mma.sync.aligned.row.col.m16n16k16.f32.f32 {%f7834, %f7835, %f7836, %f7837, %f7838, %f7839, %f7840, %f7841}, {%r9334, %r9335, %r9336, %r9337, %r9338, %r9339, %r9340, %r9341}, {%r9350, %r9351, %r9352, %r9353, %r9354, %r9355, %r9356, %r9357}, {%f7802, %f7803, %f7804, %f7805, %f7806, %f7807, %f7808, %f7809};
	wmma.load.a.sync.aligned.row.m16n16k16.shared.f16 	{%r9358, %r9359, %r9360, %r9361, %r9362, %r9363, %r9364, %r9365}, [%r82], %r46;
	wmma.load.a.sync.aligned.row.m16n16k16.shared.f16 	{%r9366, %r9367, %r9368, %r9369, %r9370, %r9371, %r9372, %r9373}, [%r91], %r46;
	wmma.load.b.sync.aligned.col.m16n16k16.shared.f16 	{%r9374, %r9375, %r9376, %r9377, %r9378, %r9379, %r9380, %r9381}, [%r100], %r46;
	wmma.load.b.sync.aligned.col.m16n16k16.shared.f16 	{%r9382, %r9383, %r9384, %r9385, %r9386, %r9387, %r9388, %r9389}, [%r109], %r46;
	wmma.mma.sync.aligned.row.col.m16n16k16.f32.f32 {%f7842, %f7843, %f7844, %f7845, %f7846, %f7847, %f7848, %f7849}, {%r9358, %r9359, %r9360, %r9361, %r9362, %r9363, %r9364, %r9365}, {%r9374, %r9375, %r9376, %r9377, %r9378, %r9379, %r9380, %r9381}, {%f7810, %f7811, %f7812, %f7813, %f7814, %f7815, %f7816, %f7817};
	wmma.mma.sync.aligned.row.col.m16n16k16.f32.f32 {%f7850, %f7851, %f7852, %f7853, %f7854, %f7855, %f7856, %f7857}, {%r9358, %r9359, %r9360, %r9361, %r9362, %r9363, %r9364, %r9365}, {%r9382, %r9383, %r9384, %r9385, %r9386, %r9387, %r9388, %r9389}, {%f7818, %f7819, %f7820, %f7821, %f7822, %f7823, %f7824, %f7825};
	wmma.mma.sync.aligned.row.col.m16n16k16.f32.f32 {%f7858, %f7859, %f7860, %f7861, %f7862, %f7863, %f7864, %f7865}, {%r9366, %r9367, %r9368, %r9369, %r9370, %r9371, %r9372, %r9373}, {%r9374, %r9375, %r9376, %r9377, %r9378, %r9379, %r9380, %r9381}, {%f7826, %f7827, %f7828, %f7829, %f7830, %f7831, %f7832, %f7833};
	wmma.mma.sync.aligned.row.col.m16n16k16.f32.f32 {%f7866, %f7867, %f7868, %f7869, %f7870, %f7871, %f7872, %f7873}, {%r9366, %r9367, %r9368, %r9369, %r9370, %r9371, %r9372, %r9373}, {%r9382, %r9383, %r9384, %r9385, %r9386, %r9387, %r9388, %r9389}, {%f7834, %f7835, %f7836, %f7837, %f7838, %f7839, %f7840, %f7841};
	bar.sync 	0;
	ld.global.nc.v4.u32 	{%r9390, %r9391, %r9392, %r9393}, [%rd8+7872];
	st.shared.v4.u32 	[%r29], {%r9390, %r9391, %r9392, %r9393};
	ld.global.nc.v4.u32 	{%r9394, %r9395, %r9396, %r9397}, [%rd10+7872];
	st.shared.v4.u32 	[%r29+640], {%r9394, %r9395, %r9396, %r9397};
	ld.global.nc.v4.u32 	{%r9398, %r9399, %r9400, %r9401}, [%rd12+7872];
	st.shared.v4.u32 	[%r20], {%r9398, %r9399, %r9400, %r9401};
	bar.sync 	0;
	wmma.load.a.sync.aligned.row.m16n16k16.shared.f16 	{%r9402, %r9403, %r9404, %r9405, %r9406, %r9407, %r9408, %r9409}, [%r45], %r46;
	wmma.load.a.sync.aligned.row.m16n16k16.shared.f16 	{%r9410, %r9411, %r9412, %r9413, %r9414, %r9415, %r9416, %r9417}, [%r55], %r46;
	wmma.load.b.sync.aligned.col.m16n16k16.shared.f16 	{%r9418, %r9419, %r9420, %r9421, %r9422, %r9423, %r9424, %r9425}, [%r64], %r46;
	wmma.load.b.sync.aligned.col.m16n16k16.shared.f16 	{%r9426, %r9427, %r9428, %r9429, %r9430, %r9431, %r9432, %r9433}, [%r73], %r46;
	wmma.mma.sync.aligned.row.col.m16n16k16.f32.f32 {%f7874, %f7875, %f7876, %f7877, %f7878, %f7879, %f7880, %f7881}, {%r9402, %r9403, %r9404, %r9405, %r9406, %r9407, %r9408, %r9409}, {%r9418, %r9419, %r9420, %r9421, %r9422, %r9423, %r9424, %r9425}, {%f7842, %f7843, %f7844, %f7845, %f7846, %f7847, %f7848, %f7849};
	wmma.mma.sync.aligned.row.col.m16n16k16.f32.f32 {%f7882, %f7883, %f7884, %f7885, %f7886, %f7887, %f7888, %f7889}, {%r9402, %r9403, %r9404, %r9405, %r9406, %r9407, %r9408, %r9409}, {%r9426, %r9427, %r9428, %r9429, %r9430, %r9431, %r9432, %r9433}, {%f7850, %f7851, %f7852, %f7853, %f7854, %f7855, %f7856, %f7857};
	wmma.mma.sync.aligned.row.col.m16n16k16.f32.f32 {%f7890, %f7891, %f7892, %f7893, %f7894, %f7895, %f7896, %f7897}, {%r9410, %r9411, %r9412, %r9413, %r9414, %r9415, %r9416, %r9417}, {%r9418, %r9419, %r9420, %r9421, %r9422, %r9423, %r9424, %r9425}, {%f7858, %f7859, %f7860, %f7861, %f7862, %f7863, %f7864, %f7865};
	wmma.mma.sync.aligned.row.col.m16n16k16.f32.f32 {%f7898, %f7899, %f7900, %f7901, %f7902, %f7903, %f7904, %f7905}, {%r9410, %r9411, %r9412, %r9413, %r9414, %r9415, %r9416, %r9417}, {%r9426, %r9427, %r9428, %r9429, %r9430, %r9431, %r9432, %r9433}, {%f7866, %f7867, %f7868, %f7869, %f7870, %f7871, %f7872, %f7873};
	wmma.load.a.sync.aligned.row.m16n16k16.shared.f16 	{%r9434, %r9435, %r9436, %r9437, %r9438, %r9439, %r9440, %r9441}, [%r82], %r46;
	wmma.load.a.sync.aligned.row.m16n16k16.shared.f16 	{%r9442, %r9443, %r9444, %r9445, %r9446, %r9447, %r9448, %r9449}, [%r91], %r46;
	wmma.load.b.sync.aligned.col.m16n16k16.shared.f16 	{%r9450, %r9451, %r9452, %r9453, %r9454, %r9455, %r9456, %r9457}, [%r100], %r46;
	wmma.load.b.sync.aligned.col.m16n16k16.shared.f16 	{%r9458, %r9459, %r9460, %r9461, %r9462, %r9463, %r9464, %r9465}, [%r109], %r46;
	wmma.mma.sync.aligned.row.col.m16n16k16.f32.f32 {%f7906, %f7907, %f7908, %f7909, %f7910, %f7911, %f7912, %f7913}, {%r9434, %r9435, %r9436, %r9437, %r9438, %r9439, %r9440, %r9441}, {%r9450, %r9451, %r9452, %r9453, %r9454, %r9455, %r9456, %r9457}, {%f7874, %f7875, %f7876, %f7877, %f7878, %f7879, %f7880, %f7881};
	wmma.mma.sync.aligned.row.col.m16n16k16.f32.f32 {%f7914, %f7915, %f7916, %f7917, %f7918, %f7919, %f7920, %f7921}, {%r9434, %r9435, %r9436, %r9437, %r9438, %r9439, %r9440, %r9441}, {%r9458, %r9459, %r9460, %r9461, %r9462, %r9463, %r9464, %r9465}, {%f7882, %f7883, %f7884, %f7885, %f7886, %f7887, %f7888, %f7889};
	wmma.mma.sync.aligned.row.col.m16n16k16.f32.f32 {%f7922, %f7923, %f7924, %f7925, %f7926, %f7927, %f7928, %f7929}, {%r9442, %r9443, %r9444, %r9445, %r9446, %r9447, %r9448, %r9449}, {%r9450, %r9451, %r9452, %r9453, %r9454, %r9455, %r9456, %r9457}, {%f7890, %f7891, %f7892, %f7893, %f7894, %f7895, %f7896, %f7897};
	wmma.mma.sync.aligned.row.col.m16n16k16.f32.f32 {%f7930, %f7931, %f7932, %f7933, %f7934, %f7935, %f7936, %f7937}, {%r9442, %r9443, %r9444, %r9445, %r9446, %r9447, %r9448, %r9449}, {%r9458, %r9459, %r9460, %r9461, %r9462, %r9463, %r9464, %r9465}, {%f7898, %f7899, %f7900, %f7901, %f7902, %f7903, %f7904, %f7905};
	bar.sync 	0;
	ld.global.nc.v4.u32 	{%r9466, %r9467, %r9468, %r9469}, [%rd8+7936];
	st.shared.v4.u32 	[%r29], {%r9466, %r9467, %r9468, %r9469};
	ld.global.nc.v4.u32 	{%r9470, %r9471, %r9472, %r9473}, [%rd10+7936];
	st.shared.v4.u32 	[%r29+640], {%r9470, %r9471, %r9472, %r9473};
	ld.global.nc.v4.u32 	{%r9474, %r9475, %r9476, %r9477}, [%rd12+7936];
	st.shared.v4.u32 	[%r20], {%r9474, %r9475, %r9476, %r9477};
	bar.sync 	0;
	wmma.load.a.sync.aligned.row.m16n16k16.shared.f16 	{%r9478, %r9479, %r9480, %r9481, %r9482, %r9483, %r9484, %r9485}, [%r45], %r46;
	wmma.load.a.sync.aligned.row.m16n16k16.shared.f16 	{%r9486, %r9487, %r9488, %r9489, %r9490, %r9491, %r9492, %r9493}, [%r55], %r46;
	wmma.load.b.sync.aligned.col.m16n16k16.shared.f16 	{%r9494, %r9495, %r9496, %r9497, %r9498, %r9499, %r9500, %r9501}, [%r64], %r46;
	wmma.load.b.sync.aligned.col.m16n16k16.shared.f16 	{%r9502, %r9503, %r9504, %r9505, %r9506, %r9507, %r9508, %r9509}, [%r73], %r46;
	wmma.mma.sync.aligned.row.col.m16n16k16.f32.f32 {%f7938, %f7939, %f7940, %f7941, %f7942, %f7943, %f7944, %f7945}, {%r9478, %r9479, %r9480, %r9481, %r9482, %r9483, %r9484, %r9485}, {%r9494, %r9495, %r9496, %r9497, %r9498, %r9499, %r9500, %r9501}, {%f7906, %f7907, %f7908, %f7909, %f7910, %f7911, %f7912, %f7913};
	wmma.mma.sync.aligned.row.col.m16n16k16.f32.f32 {%f7946, %f7947, %f7948, %f7949, %f7950, %f7951, %f7952, %f7953}, {%r9478, %r9479, %r9480, %r9481, %r9482, %r9483, %r9484, %r9485}, {%r9502, %r9503, %r9504, %r9505, %r9506, %r9507, %r9508, %r9509}, {%f7914, %f7915, %f7916, %f7917, %f7918, %f7919, %f7920, %f7921};
	wmma.mma.sync.aligned.row.col.m16n16k16.f32.f32 {%f7954, %f7955, %f7956, %f7957, %f7958, %f7959, %f7960, %f7961}, {%r9486, %r9487, %r9488, %r9489, %r9490, %r9491, %r9492, %r9493}, {%r9494, %r9495, %r9496, %r9497, %r9498, %r9499, %r9500, %r9501}, {%f7922, %f7923, %f7924, %f7925, %f7926, %f7927, %f7928, %f7929};
	wmma.mma.sync.aligned.row.col.m16n16k16.f32.f32 {%f7962, %f7963, %f7964, %f7965, %f7966, %f7967, %f7968, %f7969}, {%r9486, %r9487, %r9488, %r9489, %r9490, %r9491, %r9492, %r9493}, {%r9502, %r9503, %r9504, %r9505, %r9506, %r9507, %r9508, %r9509}, {%f7930, %f7931, %f7932, %f7933, %f7934, %f7935, %f7936, %f7937};
	wmma.load.a.sync.aligned.row.m16n16k16.shared.f16 	{%r9510, %r9511, %r9512, %r9513, %r9514, %r9515, %r9516, %r9517}, [%r82], %r46;
	wmma.load.a.sync.aligned.row.m16n16k16.shared.f16 	{%r9518, %r9519, %r9520, %r9521, %r9522, %r9523, %r9524, %r9525}, [%r91], %r46;
	wmma.load.b.sync.aligned.col.m16n16k16.shared.f16 	{%r9526, %r9527, %r9528, %r9529, %r9530, %r9531, %r9532, %r9533}, [%r100], %r46;
	wmma.load.b.sync.aligned.col.m16n16k16.shared.f16 	{%r9534, %r9535, %r9536, %r9537, %r9538, %r9539, %r9540, %r9541}, [%r109], %r46;
	wmma.mma.sync.aligned.row.col.m16n16k16.f32.f32 {%f7970, %f7971, %f7972, %f7973, %f7974, %f7975, %f7976, %f7977}, {%r9510, %r9511, %r9512, %r9513, %r9514, %r9515, %r9516, %r9517}, {%r9526, %r9527, %r9528, %r9529, %r9530, %r9531, %r9532, %r9533}, {%f7938, %f7939, %f7940, %f7941, %f7942, %f7943, %f7944, %f7945};
	wmma.mma.sync.aligned.row.col.m16n16k16.f32.f32 {%f7978, %f7979, %f7980, %f7981, %f7982, %f7983, %f7984, %f7985}, {%r9510, %r9511, %r9512, %r9513, %r9514, %r9515, %r9516, %r9517}, {%r9534, %r9535, %r9536, %r9537, %r9538, %r9539, %r9540, %r9541}, {%f7946, %f7947, %f7948, %f7949, %f7950, %f7951, %f7952, %f7953};
	wmma.mma.sync.aligned.row.col.m16n16k16.f32.f32 {%f7986, %f7987, %f7988, %f7989, %f7990, %f7991, %f7992, %f7993}, {%r9518, %r9519, %r9520, %r9521, %r9522, %r9523, %r9524, %r9525}, {%r9526, %r9527, %r9528, %r9529, %r9530, %r9531, %r9532, %r9533}, {%f7954, %f7955, %f7956, %f7957, %f7958, %f7959, %f7960, %f7961};
	wmma.mma.sync.aligned.row.col.m16n16k16.f32.f32 {%f7994, %f7995, %f7996, %f7997, %f7998, %f7999, %f8000, %f8001}, {%r9518, %r9519, %r9520, %r9521, %r9522, %r9523, %r9524, %r9525}, {%r9534, %r9535, %r9536, %r9537, %r9538, %r9539, %r9540, %r9541}, {%f7962, %f7963, %f7964, %f7965, %f7966, %f7967, %f7968, %f7969};
	bar.sync 	0;
	ld.global.nc.v4.u32 	{%r9542, %r9543, %r9544, %r9545}, [%rd8+8000];
	st.shared.v4.u32 	[%r29], {%r9542, %r9543, %r9544, %r9545};
	ld.global.nc.v4.u32 	{%r9546, %r9547, %r9548, %r9549}, [%rd10+8000];
	st.shared.v4.u32 	[%r29+640], {%r9546, %r9547, %r9548, %r9549};
	ld.global.nc.v4.u32 	{%r9550, %r9551, %r9552, %r9553}, [%rd12+8000];
	st.shared.v4.u32 	[%r20], {%r9550, %r9551, %r9552, %r9553};
	bar.sync 	0;
	wmma.load.a.sync.aligned.row.m16n16k16.shared.f16 	{%r9554, %r9555, %r9556, %r9557, %r9558, %r9559, %r9560, %r9561}, [%r45], %r46;
	wmma.load.a.sync.aligned.row.m16n16k16.shared.f16 	{%r9562, %r9563, %r9564, %r9565, %r9566, %r9567, %r9568, %r9569}, [%r55], %r46;
	wmma.load.b.sync.aligned.col.m16n16k16.shared.f16 	{%r9570, %r9571, %r9572, %r9573, %r9574, %r9575, %r9576, %r9577}, [%r64], %r46;
	wmma.load.b.sync.aligned.col.m16n16k16.shared.f16 	{%r9578, %r9579, %r9580, %r9581, %r9582, %r9583, %r9584, %r9585}, [%r73], %r46;
	wmma.mma.sync.aligned.row.col.m16n16k16.f32.f32 {%f8002, %f8003, %f8004, %f8005, %f8006, %f8007, %f8008, %f8009}, {%r9554, %r9555, %r9556, %r9557, %r9558, %r9559, %r9560, %r9561}, {%r9570, %r9571, %r9572, %r9573, %r9574, %r9575, %r9576, %r9577}, {%f7970, %f7971, %f7972, %f7973, %f7974, %f7975, %f7976, %f7977};
	wmma.mma.sync.aligned.row.col.m16n16k16.f32.f32 {%f8010, %f8011, %f8012, %f8013, %f8014, %f8015, %f8016, %f8017}, {%r9554, %r9555, %r9556, %r9557, %r9558, %r9559, %r9560, %r9561}, {%r9578, %r9579, %r9580, %r9581, %r9582, %r9583, %r9584, %r9585}, {%f7978, %f7979, %f7980, %f7981, %f7982, %f7983, %f7984, %f7985};
	wmma.mma.sync.aligned.row.col.m16n16k16.f32.f32 {%f8018, %f8019, %f8020, %f8021, %f8022, %f8023, %f8024, %f8025}, {%r9562, %r9563, %r9564, %r9565, %r9566, %r9567, %r9568, %r9569}, {%r9570, %r9571, %r9572, %r9573, %r9574, %r9575, %r9576, %r9577}, {%f7986, %f7987, %f7988, %f7989, %f7990, %f7991, %f7992, %f7993};
	wmma.mma.sync.aligned.row.col.m16n16k16.f32.f32 {%f8026, %f8027, %f8028, %f8029, %f8030, %f8031, %f8032, %f8033}, {%r9562, %r9563, %r9564, %r9565, %r9566, %r9567, %r9568, %r9569}, {%r9578, %r9579, %r9580, %r9581, %r9582, %r9583, %r9584, %r9585}, {%f7994, %f7995, %f7996, %f7997, %f7998, %f7999, %f8000, %f8001};
	wmma.load.a.sync.aligned.row.m16n16k16.shared.f16 	{%r9586, %r9587, %r9588, %r9589, %r9590, %r9591, %r9592, %r9593}, [%r82], %r46;
	wmma.load.a.sync.aligned.row.m16n16k16.shared.f16 	{%r9594, %r9595, %r9596, %r9597, %r9598, %r9599, %r9600, %r9601}, [%r91], %r46;
	wmma.load.b.sync.aligned.col.m16n16k16.shared.f16 	{%r9602, %r9603, %r9604, %r9605, %r9606, %r9607, %r9608, %r9609}, [%r100], %r46;
	wmma.load.b.sync.aligned.col.m16n16k16.shared.f16 	{%r9610, %r9611, %r9612, %r9613, %r9614, %r9615, %r9616, %r9617}, [%r109], %r46;
	wmma.mma.sync.aligned.row.col.m16n16k16.f32.f32 {%f8034, %f8035, %f8036, %f8037, %f8038, %f8039, %f8040, %f8041}, {%r9586, %r9587, %r9588, %r9589, %r9590, %r9591, %r9592, %r9593}, {%r9602, %r9603, %r9604, %r9605, %r9606, %r9607, %r9608, %r9609}, {%f8002, %f8003, %f8004, %f8005, %f8006, %f8007, %f8008, %f8009};
	wmma.mma.sync.aligned.row.col.m16n16k16.f32.f32 {%f8042, %f8043, %f8044, %f8045, %f8046, %f8047, %f8048, %f8049}, {%r9586, %r9587, %r9588, %r9589, %r9590, %r9591, %r9592, %r9593}, {%r9610, %r9611, %r9612, %r9613, %r9614, %r9615, %r9616, %r9617}, {%f8010, %f8011, %f8012, %f8013, %f8014, %f8015, %f8016, %f8017};
	wmma.mma.sync.aligned.row.col.m16n16k16.f32.f32 {%f8050, %f8051, %f8052, %f8053, %f8054, %f8055, %f8056, %f8057}, {%r9594, %r9595, %r9596, %r9597, %r9598, %r9599, %r9600, %r9601}, {%r9602, %r9603, %r9604, %r9605, %r9606, %r9607, %r9608, %r9609}, {%f8018, %f8019, %f8020, %f8021, %f8022, %f8023, %f8024, %f8025};
	wmma.mma.sync.aligned.row.col.m16n16k16.f32.f32 {%f8058, %f8059, %f8060, %f8061, %f8062, %f8063, %f8064, %f8065}, {%r9594, %r9595, %r9596, %r9597, %r9598, %r9599, %r9600, %r9601}, {%r9610, %r9611, %r9612, %r9613, %r9614, %r9615, %r9616, %r9617}, {%f8026, %f8027, %f8028, %f8029, %f8030, %f8031, %f8032, %f8033};
	bar.sync 	0;
	ld.global.nc.v4.u32 	{%r9618, %r9619, %r9620, %r9621}, [%rd8+8064];
	st.shared.v4.u32 	[%r29], {%r9618, %r9619, %r9620, %r9621};
	ld.global.nc.v4.u32 	{%r9622, %r9623, %r9624, %r9625}, [%rd10+8064];
	st.shared.v4.u32 	[%r29+640], {%r9622, %r9623, %r9624, %r9625};
	ld.global.nc.v4.u32 	{%r9626, %r9627, %r9628, %r9629}, [%rd12+8064];
	st.shared.v4.u32 	[%r20], {%r9626, %r9627, %r9628, %r9629};
	bar.sync 	0;
	wmma.load.a.sync.aligned.row.m16n16k16.shared.f16 	{%r9630, %r9631, %r9632, %r9633, %r9634, %r9635, %r9636, %r9637}, [%r45], %r46;
	wmma.load.a.sync.aligned.row.m16n16k16.shared.f16 	{%r9638, %r9639, %r9640, %r9641, %r9642, %r9643, %r9644, %r9645}, [%r55], %r46;
	wmma.load.b.sync.aligned.col.m16n16k16.shared.f16 	{%r9646, %r9647, %r9648, %r9649, %r9650, %r9651, %r9652, %r9653}, [%r64], %r46;
	wmma.load.b.sync.aligned.col.m16n16k16.shared.f16 	{%r9654, %r9655, %r9656, %r9657, %r9658, %r9659, %r9660, %r9661}, [%r73], %r46;
	wmma.mma.sync.aligned.row.col.m16n16k16.f32.f32 {%f8066, %f8067, %f8068, %f8069, %f8070, %f8071, %f8072, %f8073}, {%r9630, %r9631, %r9632, %r9633, %r9634, %r9635, %r9636, %r9637}, {%r9646, %r9647, %r9648, %r9649, %r9650, %r9651, %r9652, %r9653}, {%f8034, %f8035, %f8036, %f8037, %f8038, %f8039, %f8040, %f8041};
	wmma.mma.sync.aligned.row.col.m16n16k16.f32.f32 {%f8074, %f8075, %f8076, %f8077, %f8078, %f8079, %f8080, %f8081}, {%r9630, %r9631, %r9632, %r9633, %r9634, %r9635, %r9636, %r9637}, {%r9654, %r9655, %r9656, %r9657, %r9658, %r9659, %r9660, %r9661}, {%f8042, %f8043, %f8044, %f8045, %f8046, %f8047, %f8048, %f8049};
	wmma.mma.sync.aligned.row.col.m16n16k16.f32.f32 {%f8082, %f8083, %f8084, %f8085, %f8086, %f8087, %f8088, %f8089}, {%r9638, %r9639, %r9640, %r9641, %r9642, %r9643, %r9644, %r9645}, {%r9646, %r9647, %r9648, %r9649, %r9650, %r9651, %r9652, %r9653}, {%f8050, %f8051, %f8052, %f8053, %f8054, %f8055, %f8056, %f8057};
	wmma.mma.sync.aligned.row.col.m16n16k16.f32.f32 {%f8090, %f8091, %f8092, %f8093, %f8094, %f8095, %f8096, %f8097}, {%r9638, %r9639, %r9640, %r9641, %r9642, %r9643, %r9644, %r9645}, {%r9654, %r9655, %r9656, %r9657, %r9658, %r9659, %r9660, %r9661}, {%f8058, %f8059, %f8060, %f8061, %f8062, %f8063, %f8064, %f8065};
	wmma.load.a.sync.aligned.row.m16n16k16.shared.f16 	{%r9662, %r9663, %r9664, %r9665, %r9666, %r9667, %r9668, %r9669}, [%r82], %r46;
	wmma.load.a.sync.aligned.row.m16n16k16.shared.f16 	{%r9670, %r9671, %r9672, %r9673, %r9674, %r9675, %r9676, %r9677}, [%r91], %r46;
	wmma.load.b.sync.aligned.col.m16n16k16.shared.f16 	{%r9678, %r9679, %r9680, %r9681, %r9682, %r9683, %r9684, %r9685}, [%r100], %r46;
	wmma.load.b.sync.aligned.col.m16n16k16.shared.f16 	{%r9686, %r9687, %r9688, %r9689, %r9690, %r9691, %r9692, %r9693}, [%r109], %r46;
	wmma.mma.sync.aligned.row.col.m16n16k16.f32.f32 {%f8098, %f8099, %f8100, %f8101, %f8102, %f8103, %f8104, %f8105}, {%r9662, %r9663, %r9664, %r9665, %r9666, %r9667, %r9668, %r9669}, {%r9678, %r9679, %r9680, %r9681, %r9682, %r9683, %r9684, %r9685}, {%f8066, %f8067, %f8068, %f8069, %f8070, %f8071, %f8072, %f8073};
	wmma.mma.sync.aligned.row.col.m16n16k16.f32.f32 {%f8106, %f8107, %f8108, %f8109, %f8110, %f8111, %f8112, %f8113}, {%r9662, %r9663, %r9664, %r9665, %r9666, %r9667, %r9668, %r9669}, {%r9686, %r9687, %r9688, %r9689, %r9690, %r9691, %r9692, %r9693}, {%f8074, %f8075, %f8076, %f8077, %f8078, %f8079, %f8080, %f8081};
	wmma.mma.sync.aligned.row.col.m16n16k16.f32.f32 {%f8114, %f8115, %f8116, %f8117, %f8118, %f8119, %f8120, %f8121}, {%r9670, %r9671, %r9672, %r9673, %r9674, %r9675, %r9676, %r9677}, {%r9678, %r9679, %r9680, %r9681, %r9682, %r9683, %r9684, %r9685}, {%f8082, %f8083, %f8084, %f8085, %f8086, %f8087, %f8088, %f8089};
	wmma.mma.sync.aligned.row.col.m16n16k16.f32.f32 {%f8122, %f8123, %f8124, %f8125, %f8126, %f8127, %f8128, %f8129}, {%r9670, %r9671, %r9672, %r9673, %r9674, %r9675, %r9676, %r9677}, {%r9686, %r9687, %r9688, %r9689, %r9690, %r9691, %r9692, %r9693}, {%f8090, %f8091, %f8092, %f8093, %f8094, %f8095, %f8096, %f8097};
	bar.sync 	0;
	ld.global.nc.v4.u32 	{%r9694, %r9695, %r9696, %r9697}, [%rd8+8128];
	st.shared.v4.u32 	[%r29], {%r9694, %r9695, %r9696, %r9697};
	ld.global.nc.v4.u32 	{%r9698, %r9699, %r9700, %r9701}, [%rd10+8128];
	st.shared.v4.u32 	[%r29+640], {%r9698, %r9699, %r9700, %r9701};
	ld.global.nc.v4.u32 	{%r9702, %r9703, %r9704, %r9705}, [%rd12+8128];
	st.shared.v4.u32 	[%r20], {%r9702, %r9703, %r9704, %r9705};
	bar.sync 	0;
	wmma.load.a.sync.aligned.row.m16n16k16.shared.f16 	{%r9706, %r9707, %r9708, %r9709, %r9710, %r9711, %r9712, %r9713}, [%r45], %r46;
	wmma.load.a.sync.aligned.row.m16n16k16.shared.f16 	{%r9714, %r9715, %r9716, %r9717, %r9718, %r9719, %r9720, %r9721}, [%r55], %r46;
	wmma.load.b.sync.aligned.col.m16n16k16.shared.f16 	{%r9722, %r9723, %r9724, %r9725, %r9726, %r9727, %r9728, %r9729}, [%r64], %r46;
	wmma.load.b.sync.aligned.col.m16n16k16.shared.f16 	{%r9730, %r9731, %r9732, %r9733, %r9734, %r9735, %r9736, %r9737}, [%r73], %r46;
	wmma.mma.sync.aligned.row.col.m16n16k16.f32.f32 {%f8130, %f8131, %f8132, %f8133, %f8134, %f8135, %f8136, %f8137}, {%r9706, %r9707, %r9708, %r9709, %r9710, %r9711, %r9712, %r9713}, {%r9722, %r9723, %r9724, %r9725, %r9726, %r9727, %r9728, %r9729}, {%f8098, %f8099, %f8100, %f8101, %f8102, %f8103, %f8104, %f8105};
	wmma.mma.sync.aligned.row.col.m16n16k16.f32.f32 {%f8138, %f8139, %f8140, %f8141, %f8142, %f8143, %f8144, %f8145}, {%r9706, %r9707, %r9708, %r9709, %r9710, %r9711, %r9712, %r9713}, {%r9730, %r9731, %r9732, %r9733, %r9734, %r9735, %r9736, %r9737}, {%f8106, %f8107, %f8108, %f8109, %f8110, %f8111, %f8112, %f8113};
	wmma.mma.sync.aligned.row.col.m16n16k16.f32.f32 {%f8146, %f8147, %f8148, %f8149, %f8150, %f8151, %f8152, %f8153}, {%r9714, %r9715, %r9716, %r9717, %r9718, %r9719, %r9720, %r9721}, {%r9722, %r9723, %r9724, %r9725, %r9726, %r9727, %r9728, %r9729}, {%f8114, %f8115, %f8116, %f8117, %f8118, %f8119, %f8120, %f8121};
	wmma.mma.sync.aligned.row.col.m16n16k16.f32.f32 {%f8154, %f8155, %f8156, %f8157, %f8158, %f8159, %f8160, %f8161}, {%r9714, %r9715, %r9716, %r9717, %r9718, %r9719, %r9720, %r9721}, {%r9730, %r9731, %r9732, %r9733, %r9734, %r9735, %r9736, %r9737}, {%f8122, %f8123, %f8124, %f8125, %f8126, %f8127, %f8128, %f8129};
	wmma.load.a.sync.aligned.row.m16n16k16.shared.f16 	{%r9738, %r9739, %r9740, %r9741, %r9742, %r9743, %r9744, %r9745}, [%r82], %r46;
	wmma.load.a.sync.aligned.row.m16n16k16.shared.f16 	{%r9746, %r9747, %r9748, %r9749, %r9750, %r9751, %r9752, %r9753}, [%r91], %r46;
	wmma.load.b.sync.aligned.col.m16n16k16.shared.f16 	{%r9754, %r9755, %r9756, %r9757, %r9758, %r9759, %r9760, %r9761}, [%r100], %r46;
	wmma.load.b.sync.aligned.col.m16n16k16.shared.f16 	{%r9762, %r9763, %r9764, %r9765, %r9766, %r9767, %r9768, %r9769}, [%r109], %r46;
	wmma.mma.sync.aligned.row.col.m16n16k16.f32.f32 {%f8162, %f8163, %f8164, %f8165, %f8166, %f8167, %f8168, %f8169}, {%r9738, %r9739, %r9740, %r9741, %r9742, %r9743, %r9744, %r9745}, {%r9754, %r9755, %r9756, %r9757, %r9758, %r9759, %r9760, %r9761}, {%f8130, %f8131, %f8132, %f8133, %f8134, %f8135, %f8136, %f8137};
	wmma.mma.sync.aligned.row.col.m16n16k16.f32.f32 {%f8170, %f8171, %f8172, %f8173, %f8174, %f8175, %f8176, %f8177}, {%r9738, %r9739, %r9740, %r9741, %r9742, %r9743, %r9744, %r9745}, {%r9762, %r9763, %r9764, %r9765, %r9766, %r9767, %r9768, %r9769}, {%f8138, %f8139, %f8140, %f8141, %f8142, %f8143, %f8144, %f8145};
	wmma.mma.sync.aligned.row.col.m16n16k16.f32.f32 {%f8178, %f8179, %f8180, %f8181, %f8182, %f8183, %f8184, %f8185}, {%r9746, %r9747, %r9748, %r9749, %r9750, %r9751, %r9752, %r9753}, {%r9754, %r9755, %r9756, %r9757, %r9758, %r9759, %r9760, %r9761}, {%f8146, %f8147, %f8148, %f8149, %f8150, %f8151, %f8152, %f8153};
	wmma.mma.sync.aligned.row.col.m16n16k16.f32.f32 {%f8186, %f8187, %f8188, %f8189, %f8190, %f8191, %f8192, %f8193}, {%r9746, %r9747, %r9748, %r9749, %r9750, %r9751, %r9752, %r9753}, {%r9762, %r9763, %r9764, %r9765, %r9766, %r9767, %r9768, %r9769}, {%f8154, %f8155, %f8156, %f8157, %f8158, %f8159, %f8160, %f8161};
	bar.sync 	0;
	add.s32 	%r9770, %r24, %r5;
	or.b32  	%r9771, %r25, %r6;
	shl.b32 	%r9772, %r9770, 12;
	add.s32 	%r9773, %r9771, %r9772;
	mul.wide.u32 	%rd13, %r9773, 4;
	add.s64 	%rd14, %rd6, %rd13;
	mov.b32 	%r9774, 4096;
	wmma.store.d.sync.aligned.row.m16n16k16.global.f32 	[%rd14], {%f8162, %f8163, %f8164, %f8165, %f8166, %f8167, %f8168, %f8169}, %r9774;
	add.s64 	%rd15, %rd14, 64;
	wmma.store.d.sync.aligned.row.m16n16k16.global.f32 	[%rd15], {%f8170, %f8171, %f8172, %f8173, %f8174, %f8175, %f8176, %f8177}, %r9774;
	cvt.u64.u32 	%rd16, %r9771;
	cvt.u64.u32 	%rd17, %r9772;
	add.s64 	%rd18, %rd16, %rd17;
	shl.b64 	%rd19, %rd18, 2;
	add.s64 	%rd20, %rd6, %rd19;
	add.s64 	%rd21, %rd20, 262144;
	wmma.store.d.sync.aligned.row.m16n16k16.global.f32 	[%rd21], {%f8178, %f8179, %f8180, %f8181, %f8182, %f8183, %f8184, %f8185}, %r9774;
	add.s64 	%rd22, %rd20, 262208;
	wmma.store.d.sync.aligned.row.m16n16k16.global.f32 	[%rd22], {%f8186, %f8187, %f8188, %f8189, %f8190, %f8191, %f8192, %f8193}, %r9774;
	ret;

}


// ===== COMPILED SASS (sm_100) =====

	.target	sm_100

	.elftype	@"ET_EXEC"


//--------------------- .note.nv.tkinfo           --------------------------
	.section	.note.nv.tkinfo,"",@"SHT_NOTE"
	.sectionflags	@"SHF_NOTE_NV_TKINFO"
	.tkinfo
        /*0018*/ 	.word	0x00000002
        /*0030*/ 	.string	""
        /*0030*/ 	.string	"ptxas"
        /*0030*/ 	.string	"Cuda compilation tools, release 13.0, V13.0.88"
        /*0030*/ 	.string	"Build cuda_13.0.r13.0/compiler.36424714_0"
        /*0030*/ 	.string	"-arch sm_100 -m 64 "



//--------------------- .note.nv.cuinfo           --------------------------
	.section	.note.nv.cuinfo,"",@"SHT_NOTE"
	.sectionflags	@"SHF_NOTE_NV_CUINFO"
        /*0018*/ 	.short	0x0002
        /*001a*/ 	.short	0x0064
        /*001c*/ 	.short	0x0082
	.zero		2


//--------------------- .nv.info                  --------------------------
	.section	.nv.info,"",@"SHT_CUDA_INFO"
	.align	4


	//----- nvinfo : EIATTR_REGCOUNT
	.align		4
        /*0000*/ 	.byte	0x04, 0x2f
        /*0002*/ 	.short	(.L_1 - .L_0)
	.align		4
.L_0:
        /*0004*/ 	.word	index@(_Z16gemm_fp16_kernelPK6__halfS1_Pf)
        /*0008*/ 	.word	0x0000004e


	//----- nvinfo : EIATTR_FRAME_SIZE
	.align		4
.L_1:
        /*000c*/ 	.byte	0x04, 0x11
        /*000e*/ 	.short	(.L_3 - .L_2)
	.align		4
.L_2:
        /*0010*/ 	.word	index@(_Z16gemm_fp16_kernelPK6__halfS1_Pf)
        /*0014*/ 	.word	0x00000000


	//----- nvinfo : EIATTR_MIN_STACK_SIZE
	.align		4
.L_3:
        /*0018*/ 	.byte	0x04, 0x12
        /*001a*/ 	.short	(.L_5 - .L_4)
	.align		4
.L_4:
        /*001c*/ 	.word	index@(_Z16gemm_fp16_kernelPK6__halfS1_Pf)
        /*0020*/ 	.word	0x00000000
.L_5:


//--------------------- .nv.compat                --------------------------
	.section	.nv.compat,"",@"SHT_CUDA_COMPAT_INFO"
	.align	4
        /*0000*/ 	.byte	0x02, 0x09, 0x00, 0x00, 0x02, 0x02, 0x01, 0x00, 0x02, 0x05, 0x05, 0x00, 0x03, 0x07, 0x01, 0x01
        /*0010*/ 	.byte	0x02, 0x03, 0x00, 0x00, 0x02, 0x06, 0x01, 0x00, 0x04, 0x0b, 0x08, 0x00, 0x09, 0x00, 0x00, 0x00
        /*0020*/ 	.byte	0x00, 0x00, 0x00, 0x00


//--------------------- .nv.info._Z16gemm_fp16_kernelPK6__halfS1_Pf --------------------------
	.section	.nv.info._Z16gemm_fp16_kernelPK6__halfS1_Pf,"",@"SHT_CUDA_INFO"
	.sectionflags	@""
	.align	4


	//----- nvinfo : EIATTR_CUDA_API_VERSION
	.align		4
        /*0000*/ 	.byte	0x04, 0x37
        /*0002*/ 	.short	(.L_7 - .L_6)
.L_6:
        /*0004*/ 	.word	0x00000082


	//----- nvinfo : EIATTR_KPARAM_INFO
	.align		4
.L_7:
        /*0008*/ 	.byte	0x04, 0x17
        /*000a*/ 	.short	(.L_9 - .L_8)
.L_8:
        /*000c*/ 	.word	0x00000000
        /*0010*/ 	.short	0x0002
        /*0012*/ 	.short	0x0010
        /*0014*/ 	.byte	0x00, 0xf5, 0x21, 0x00


	//----- nvinfo : EIATTR_KPARAM_INFO
	.align		4
.L_9:
        /*0018*/ 	.byte	0x04, 0x17
        /*001a*/ 	.short	(.L_11 - .L_10)
.L_10:
        /*001c*/ 	.word	0x00000000
        /*0020*/ 	.short	0x0001
        /*0022*/ 	.short	0x0008
        /*0024*/ 	.byte	0x00, 0xf5, 0x21, 0x00


	//----- nvinfo : EIATTR_KPARAM_INFO
	.align		4
.L_11:
        /*0028*/ 	.byte	0x04, 0x17
        /*002a*/ 	.short	(.L_13 - .L_12)
.L_12:
        /*002c*/ 	.word	0x00000000
        /*0030*/ 	.short	0x0000
        /*0032*/ 	.short	0x0000
        /*0034*/ 	.byte	0x00, 0xf5, 0x21, 0x00


	//----- nvinfo : EIATTR_SPARSE_MMA_MASK
	.align		4
.L_13:
        /*0038*/ 	.byte	0x03, 0x50
        /*003a*/ 	.short	0x0000


	//----- nvinfo : EIATTR_WMMA_USED
	.align		4
        /*003c*/ 	.byte	0x01, 0x2b
	.zero		2


	//----- nvinfo : EIATTR_MAXREG_COUNT
	.align		4
        /*0040*/ 	.byte	0x03, 0x1b
        /*0042*/ 	.short	0x00ff


	//----- nvinfo : EIATTR_NUM_BARRIERS
	.align		4
        /*0044*/ 	.byte	0x02, 0x4c
        /*0046*/ 	.byte	0x01
	.zero		1


	//----- nvinfo : EIATTR_MERCURY_ISA_VERSION
	.align		4
        /*0048*/ 	.byte	0x03, 0x5f
        /*004a*/ 	.short	0x0101


	//----- nvinfo : EIATTR_VRC_CTA_INIT_COUNT
	.align		4
        /*004c*/ 	.byte	0x02, 0x4a
	.zero		1
	.zero		1


	//----- nvinfo : EIATTR_EXIT_INSTR_OFFSETS
	.align		4
        /*0050*/ 	.byte	0x04, 0x1c
        /*0052*/ 	.short	(.L_15 - .L_14)


	//   ....[0]....
.L_14:
        /*0054*/ 	.word	0x00033380


	//----- nvinfo : EIATTR_CBANK_PARAM_SIZE
	.align		4
.L_15:
        /*0058*/ 	.byte	0x03, 0x19
        /*005a*/ 	.short	0x0018


	//----- nvinfo : EIATTR_PARAM_CBANK
	.align		4
        /*005c*/ 	.byte	0x04, 0x0a
        /*005e*/ 	.short	(.L_17 - .L_16)
	.align		4
.L_16:
        /*0060*/ 	.word	index@(.nv.constant0._Z16gemm_fp16_kernelPK6__halfS1_Pf)
        /*0064*/ 	.short	0x0380
        /*0066*/ 	.short	0x0018


	//----- nvinfo : EIATTR_SW_WAR
	.align		4
.L_17:
        /*0068*/ 	.byte	0x04, 0x36
        /*006a*/ 	.short	(.L_19 - .L_18)
.L_18:
        /*006c*/ 	.word	0x00000008
.L_19:


//--------------------- .nv.callgraph             --------------------------
	.section	.nv.callgraph,"",@"SHT_CUDA_CALLGRAPH"
	.align	4
	.sectionentsize	8
	.align		4
        /*0000*/ 	.word	0x00000000
	.align		4
        /*0004*/ 	.word	0xffffffff
	.align		4
        /*0008*/ 	.word	0x00000000
	.align		4
        /*000c*/ 	.word	0xfffffffe
	.align		4
        /*0010*/ 	.word	0x00000000
	.align		4
        /*0014*/ 	.word	0xfffffffd
	.align		4
        /*0018*/ 	.word	0x00000000
	.align		4
        /*001c*/ 	.word	0xfffffffc


//--------------------- .text._Z16gemm_fp16_kernelPK6__halfS1_Pf --------------------------
	.section	.text._Z16gemm_fp16_kernelPK6__halfS1_Pf,"ax",@progbits
	.align	128
        .global         _Z16gemm_fp16_kernelPK6__halfS1_Pf
        .type           _Z16gemm_fp16_kernelPK6__halfS1_Pf,@function
        .size           _Z16gemm_fp16_kernelPK6__halfS1_Pf,(.L_x_1 - _Z16gemm_fp16_kernelPK6__halfS1_Pf)
        .other          _Z16gemm_fp16_kernelPK6__halfS1_Pf,@"STO_CUDA_ENTRY STV_DEFAULT"
_Z16gemm_fp16_kernelPK6__halfS1_Pf:
.text._Z16gemm_fp16_kernelPK6__halfS1_Pf:
[----:B------:R-:W-:Y:S01]  /*0000*/  LDC R1, c[0x0][0x37c] ;  /* 0x0000df00ff017b82 */ /* 0x000fe20000000800 */
[----:B------:R-:W0:Y:S07]  /*0010*/  S2R R22, SR_TID.X ;  /* 0x0000000000167919 */ /* 0x000e2e0000002100 */
[----:B------:R-:W1:Y:S01]  /*0020*/  S2UR UR4, SR_CTAID.Y ;  /* 0x00000000000479c3 */ /* 0x000e620000002600 */
[----:B------:R-:W2:Y:S01]  /*0030*/  LDCU.64 UR6, c[0x0][0x358] ;  /* 0x00006b00ff0677ac */ /* 0x000ea20008000a00 */
[----:B------:R-:W3:Y:S06]  /*0040*/  S2R R0, SR_CTAID.X ;  /* 0x0000000000007919 */ /* 0x000eec0000002500 */
[----:B------:R-:W4:Y:S08]  /*0050*/  LDC.64 R56, c[0x0][0x380] ;  /* 0x0000e000ff387b82 */ /* 0x000f300000000a00 */
[----:B------:R-:W5:Y:S01]  /*0060*/  LDC.64 R68, c[0x0][0x388] ;  /* 0x0000e200ff447b82 */ /* 0x000f620000000a00 */
[----:B-1----:R-:W-:Y:S01]  /*0070*/  USHF.L.U32 UR4, UR4, 0x6, URZ ;  /* 0x0000000604047899 */ /* 0x002fe200080006ff */
[--C-:B0-----:R-:W-:Y:S01]  /*0080*/  SHF.R.U32.HI R3, RZ, 0x2, R22.reuse ;  /* 0x00000002ff037819 */ /* 0x101fe20000011616 */
[----:B------:R-:W-:Y:S01]  /*0090*/  IMAD.SHL.U32 R4, R22, 0x8, RZ ;  /* 0x0000000816047824 */ /* 0x000fe200078e00ff */
[----:B------:R-:W-:-:S02]  /*00a0*/  SHF.R.U32.HI R2, RZ, 0x5, R22 ;  /* 0x00000005ff027819 */ /* 0x000fc40000011616 */
[----:B------:R-:W-:Y:S02]  /*00b0*/  LOP3.LUT R3, R3, 0x7, RZ, 0xc0, !PT ;  /* 0x0000000703037812 */ /* 0x000fe400078ec0ff */
[----:B------:R-:W-:-:S03]  /*00c0*/  LOP3.LUT R4, R4, 0x18, RZ, 0xc0, !PT ;  /* 0x0000001804047812 */ /* 0x000fc600078ec0ff */
[----:B------:R-:W-:-:S04]  /*00d0*/  IMAD R3, R2, 0x10, R3 ;  /* 0x0000001002037824 */ /* 0x000fc800078e0203 */
[--C-:B---3--:R-:W-:Y:S02]  /*00e0*/  IMAD R7, R0, 0x80, R3.reuse ;  /* 0x0000008000077824 */ /* 0x108fe400078e0203 */
[----:B------:R-:W-:Y:S02]  /*00f0*/  IMAD R5, R2, -0x8, R3 ;  /* 0xfffffff802057824 */ /* 0x000fe400078e0203 */
[--C-:B------:R-:W-:Y:S02]  /*0100*/  IMAD R59, R7, 0x1000, R4.reuse ;  /* 0x00001000073b7824 */ /* 0x100fe400078e0204 */
[----:B------:R-:W-:Y:S02]  /*0110*/  VIADD R7, R5, UR4 ;  /* 0x0000000405077c36 */ /* 0x000fe40008000000 */
[----:B------:R-:W-:Y:S02]  /*0120*/  VIADD R9, R59, 0x8000 ;  /* 0x000080003b097836 */ /* 0x000fe40000000000 */
[----:B------:R-:W-:-:S02]  /*0130*/  IMAD R7, R7, 0x1000, R4 ;  /* 0x0000100007077824 */ /* 0x000fc400078e0204 */
[----:B----4-:R-:W-:-:S04]  /*0140*/  IMAD.WIDE.U32 R58, R59, 0x2, R56 ;  /* 0x000000023b3a7825 */ /* 0x010fc800078e0038 */
[----:B------:R-:W-:Y:S01]  /*0150*/  IMAD.WIDE.U32 R56, R9, 0x2, R56 ;  /* 0x0000000209387825 */ /* 0x000fe200078e0038 */
[----:B--2---:R-:W2:Y:S03]  /*0160*/  LDG.E.128.CONSTANT R16, desc[UR6][R58.64] ;  /* 0x000000063a107981 */ /* 0x004ea6000c1e9d00 */
[----:B-----5:R-:W-:Y:S01]  /*0170*/  IMAD.WIDE.U32 R68, R7, 0x2, R68 ;  /* 0x0000000207447825 */ /* 0x020fe200078e0044 */
[----:B------:R-:W3:Y:S04]  /*0180*/  LDG.E.128.CONSTANT R12, desc[UR6][R56.64] ;  /* 0x00000006380c7981 */ /* 0x000ee8000c1e9d00 */
[----:B------:R-:W4:Y:S01]  /*0190*/  LDG.E.128.CONSTANT R8, desc[UR6][R68.64] ;  /* 0x0000000644087981 */ /* 0x000f22000c1e9d00 */
[----:B------:R-:W0:Y:S01]  /*01a0*/  S2R R21, SR_LANEID ;  /* 0x0000000000157919 */ /* 0x000e220000000000 */
[----:B------:R-:W1:Y:S01]  /*01b0*/  S2R R7, SR_CgaCtaId ;  /* 0x0000000000077919 */ /* 0x000e620000008800 */
[----:B------:R-:W-:Y:S01]  /*01c0*/  MOV R2, 0x400 ;  /* 0x0000040000027802 */ /* 0x000fe20000000f00 */
[----:B------:R-:W-:Y:S01]  /*01d0*/  IMAD R64, R5, 0x28, R4 ;  /* 0x0000002805407824 */ /* 0x000fe200078e0204 */
[----:B------:R-:W5:Y:S01]  /*01e0*/  LDG.E.128.CONSTANT R52, desc[UR6][R68.64+0x40] ;  /* 0x0000400644347981 */ /* 0x000f62000c1e9d00 */
[----:B0-----:R-:W-:-:S02]  /*01f0*/  SHF.R.U32.HI R6, RZ, 0x3, R21 ;  /* 0x00000003ff067819 */ /* 0x001fc40000011615 */
[----:B-1----:R-:W-:-:S03]  /*0200*/  LEA R7, R7, R2, 0x18 ;  /* 0x0000000207077211 */ /* 0x002fc600078ec0ff */
[C---:B------:R-:W-:Y:S02]  /*0210*/  IMAD.SHL.U32 R23, R6.reuse, 0x8, RZ ;  /* 0x0000000806177824 */ /* 0x040fe400078e00ff */
[----:B------:R-:W-:Y:S02]  /*0220*/  IMAD.SHL.U32 R72, R6, 0x8, RZ ;  /* 0x0000000806487824 */ /* 0x000fe400078e00ff */
[----:B------:R-:W-:Y:S01]  /*0230*/  IMAD R6, R3, 0x28, R4 ;  /* 0x0000002803067824 */ /* 0x000fe200078e0204 */
[----:B------:R-:W-:Y:S01]  /*0240*/  LOP3.LUT R2, R22, 0x20, RZ, 0xc0, !PT ;  /* 0x0000002016027812 */ /* 0x000fe200078ec0ff */
[--C-:B------:R-:W-:Y:S02]  /*0250*/  IMAD R64, R64, 0x2, R7.reuse ;  /* 0x0000000240407824 */ /* 0x100fe400078e0207 */
[----:B------:R-:W-:Y:S02]  /*0260*/  IMAD R67, R6, 0x2, R7 ;  /* 0x0000000206437824 */ /* 0x000fe400078e0207 */
[----:B------:R-:W-:Y:S01]  /*0270*/  VIADD R65, R7, 0x2800 ;  /* 0x0000280007417836 */ /* 0x000fe20000000000 */
[----:B------:R-:W-:-:S03]  /*0280*/  LOP3.LUT R20, R21, 0x7, RZ, 0xc0, !PT ;  /* 0x0000000715147812 */ /* 0x000fc600078ec0ff */
[----:B------:R-:W-:Y:S01]  /*0290*/  IMAD R65, R2, 0x50, R65 ;  /* 0x0000005002417824 */ /* 0x000fe200078e0241 */
[----:B------:R-:W-:Y:S02]  /*02a0*/  SHF.R.U32.HI R2, RZ, 0x1, R22 ;  /* 0x00000001ff027819 */ /* 0x000fe40000011616 */
[----:B------:R-:W-:Y:S02]  /*02b0*/  SHF.R.U32.HI R21, RZ, 0x4, R21 ;  /* 0x00000004ff157819 */ /* 0x000fe40000011615 */
[----:B------:R-:W-:Y:S02]  /*02c0*/  LOP3.LUT R2, R2, 0x1e0, RZ, 0xc0, !PT ;  /* 0x000001e002027812 */ /* 0x000fe400078ec0ff */
[--C-:B------:R-:W-:Y:S01]  /*02d0*/  LOP3.LUT R22, R23, 0x8, R20.reuse, 0xe2, !PT ;  /* 0x0000000817167812 */ /* 0x100fe200078ee214 */
[C---:B------:R-:W-:Y:S01]  /*02e0*/  IMAD R23, R21.reuse, 0x8, R20 ;  /* 0x0000000815177824 */ /* 0x040fe200078e0214 */
[----:B------:R-:W-:Y:S01]  /*02f0*/  LOP3.LUT R72, R72, 0x8, RZ, 0xe2, !PT ;  /* 0x0000000848487812 */ /* 0x000fe200078ee2ff */
[----:B------:R-:W-:-:S02]  /*0300*/  IMAD.SHL.U32 R21, R21, 0x8, RZ ;  /* 0x0000000815157824 */ /* 0x000fc400078e00ff */
[----:B------:R-:W-:Y:S02]  /*0310*/  IMAD R66, R2, 0x50, R7 ;  /* 0x0000005002427824 */ /* 0x000fe400078e0207 */
[----:B------:R-:W-:Y:S02]  /*0320*/  IMAD R21, R22, 0x28, R21 ;  /* 0x0000002816157824 */ /* 0x000fe400078e0215 */
[----:B------:R-:W-:Y:S02]  /*0330*/  IMAD R72, R23, 0x28, R72 ;  /* 0x0000002817487824 */ /* 0x000fe400078e0248 */
[----:B------:R-:W-:Y:S02]  /*0340*/  VIADD R62, R66, 0x500 ;  /* 0x00000500423e7836 */ /* 0x000fe40000000000 */
[----:B------:R-:W-:Y:S02]  /*0350*/  IMAD.U32 R36, R72, 0x2, R65 ;  /* 0x0000000248247824 */ /* 0x000fe400078e0041 */
[----:B------:R-:W-:-:S02]  /*0360*/  IMAD.U32 R24, R21, 0x2, R62 ;  /* 0x0000000215187824 */ /* 0x000fc400078e003e */
[----:B------:R-:W-:Y:S02]  /*0370*/  IMAD.U32 R70, R21, 0x2, R66 ;  /* 0x0000000215467824 */ /* 0x000fe400078e0042 */
[C---:B------:R-:W-:Y:S02]  /*0380*/  VIADD R61, R66.reuse, 0x20 ;  /* 0x00000020423d7836 */ /* 0x040fe40000000000 */
[----:B------:R-:W-:Y:S02]  /*0390*/  VIADD R3, R66, 0x520 ;  /* 0x0000052042037836 */ /* 0x000fe40000000000 */
[----:B------:R-:W-:-:S04]  /*03a0*/  VIADD R60, R65, 0x20 ;  /* 0x00000020413c7836 */ /* 0x000fc80000000000 */
[----:B------:R-:W-:Y:S02]  /*03b0*/  IMAD.U32 R71, R72, 0x2, R60 ;  /* 0x0000000248477824 */ /* 0x000fe400078e003c */
[----:B------:R-:W-:-:S04]  /*03c0*/  VIADD R63, R65, 0x500 ;  /* 0x00000500413f7836 */ /* 0x000fc80000000000 */
[----:B------:R-:W-:Y:S02]  /*03d0*/  IMAD.U32 R40, R72, 0x2, R63 ;  /* 0x0000000248287824 */ /* 0x000fe400078e003f */
[----:B------:R-:W-:-:S04]  /*03e0*/  VIADD R2, R65, 0x520 ;  /* 0x0000052041027836 */ /* 0x000fc80000000000 */
[----:B------:R-:W-:Y:S01]  /*03f0*/  IMAD.U32 R72, R72, 0x2, R2 ;  /* 0x0000000248487824 */ /* 0x000fe200078e0002 */
[----:B--2---:R0:W-:Y:S04]  /*0400*/  STS.128 [R67], R16 ;  /* 0x0000001043007388 */ /* 0x0041e80000000c00 */
[----:B---3--:R-:W-:Y:S04]  /*0410*/  STS.128 [R67+0x280], R12 ;  /* 0x0002800c43007388 */ /* 0x008fe80000000c00 */
[----:B----4-:R1:W-:Y:S01]  /*0420*/  STS.128 [R64+0x2800], R8 ;  /* 0x0028000840007388 */ /* 0x0103e20000000c00 */
[----:B------:R-:W-:Y:S01]  /*0430*/  BAR.SYNC.DEFER_BLOCKING 0x0 ;  /* 0x0000000000007b1d */ /* 0x000fe20000010000 */
[----:B0-----:R-:W-:-:S05]  /*0440*/  IMAD.U32 R16, R21, 0x2, R61 ;  /* 0x0000000215107824 */ /* 0x001fca00078e003d */
[----:B------:R-:W-:Y:S04]  /*0450*/  LDSM.16.M88.4 R36, [R36] ;  /* 0x000000002424783b */ /* 0x000fe80000000200 */
[----:B------:R-:W0:Y:S04]  /*0460*/  LDSM.16.M88.4 R4, [R70] ;  /* 0x000000004604783b */ /* 0x000e280000000200 */
[----:B------:R-:W2:Y:S01]  /*0470*/  LDSM.16.M88.4 R24, [R24] ;  /* 0x000000001818783b */ /* 0x000ea20000000200 */
[----:B-1----:R-:W-:-:S03]  /*0480*/  IMAD.U32 R8, R21, 0x2, R3 ;  /* 0x0000000215087824 */ /* 0x002fc600078e0003 */
[----:B------:R-:W-:Y:S04]  /*0490*/  LDSM.16.M88.4 R16, [R16] ;  /* 0x000000001010783b */ /* 0x000fe80000000200 */
[----:B------:R-:W1:Y:S04]  /*04a0*/  LDSM.16.M88.4 R44, [R71] ;  /* 0x00000000472c783b */ /* 0x000e680000000200 */
[----:B------:R-:W3:Y:S04]  /*04b0*/  LDSM.16.M88.4 R8, [R8] ;  /* 0x000000000808783b */ /* 0x000ee80000000200 */
[----:B------:R-:W4:Y:S01]  /*04c0*/  LDSM.16.M88.4 R40, [R40] ;  /* 0x000000002828783b */ /* 0x000f220000000200 */
[-C--:B0-----:R-:W-:Y:S08]  /*04d0*/  HMMA.16816.F32 R32, R4, R36.reuse, RZ ;  /* 0x000000240420723c */ /* 0x081ff000000018ff */
[----:B--2---:R-:W-:Y:S08]  /*04e0*/  HMMA.16816.F32 R48, R24, R36, RZ ;  /* 0x000000241830723c */ /* 0x004ff000000018ff */
[-C--:B------:R-:W-:Y:S08]  /*04f0*/  HMMA.16816.F32 R20, R4, R38.reuse, RZ ;  /* 0x000000260414723c */ /* 0x080ff000000018ff */
[----:B------:R-:W-:Y:S08]  /*0500*/  HMMA.16816.F32 R36, R24, R38, RZ ;  /* 0x000000261824723c */ /* 0x000ff000000018ff */
[-C--:B-1----:R-:W-:Y:S08]  /*0510*/  HMMA.16816.F32 R32, R16, R44.reuse, R32 ;  /* 0x0000002c1020723c */ /* 0x082ff00000001820 */
[----:B---3--:R-:W-:Y:S08]  /*0520*/  HMMA.16816.F32 R48, R8, R44, R48 ;  /* 0x0000002c0830723c */ /* 0x008ff00000001830 */
[-C--:B------:R-:W-:Y:S08]  /*0530*/  HMMA.16816.F32 R20, R16, R46.reuse, R20 ;  /* 0x0000002e1014723c */ /* 0x080ff00000001814 */
[----:B------:R-:W-:Y:S01]  /*0540*/  HMMA.16816.F32 R44, R8, R46, R36 ;  /* 0x0000002e082c723c */ /* 0x000fe20000001824 */
[----:B------:R-:W0:Y:S07]  /*0550*/  LDSM.16.M88.4 R36, [R72] ;  /* 0x000000004824783b */ /* 0x000e2e0000000200 */
[C---:B----4-:R-:W-:Y:S08]  /*0560*/  HMMA.16816.F32 R28, R4.reuse, R40, RZ ;  /* 0x00000028041c723c */ /* 0x050ff000000018ff */
[----:B------:R-:W-:Y:S08]  /*0570*/  HMMA.16816.F32 R4, R4, R42, RZ ;  /* 0x0000002a0404723c */ /* 0x000ff000000018ff */
[C---:B------:R-:W-:Y:S08]  /*0580*/  HMMA.16816.F32 R12, R24.reuse, R40, RZ ;  /* 0x00000028180c723c */ /* 0x040ff000000018ff */
[----:B------:R-:W-:Y:S01]  /*0590*/  HMMA.16816.F32 R24, R24, R42, RZ ;  /* 0x0000002a1818723c */ /* 0x000fe200000018ff */
[----:B------:R-:W2:Y:S01]  /*05a0*/  LDG.E.128.CONSTANT R40, desc[UR6][R56.64+0x40] ;  /* 0x0000400638287981 */ /* 0x000ea2000c1e9d00 */
[----:B------:R-:W-:Y:S06]  /*05b0*/  BAR.SYNC.DEFER_BLOCKING 0x0 ;  /* 0x0000000000007b1d */ /* 0x000fec0000010000 */
[C---:B0-----:R-:W-:Y:S08]  /*05c0*/  HMMA.16816.F32 R28, R16.reuse, R36, R28 ;  /* 0x00000024101c723c */ /* 0x041ff0000000181c */
[----:B------:R-:W-:Y:S01]  /*05d0*/  HMMA.16816.F32 R16, R16, R38, R4 ;  /* 0x000000261010723c */ /* 0x000fe20000001804 */
[----:B------:R-:W3:Y:S07]  /*05e0*/  LDG.E.128.CONSTANT R4, desc[UR6][R58.64+0x40] ;  /* 0x000040063a047981 */ /* 0x000eee000c1e9d00 */
[C---:B------:R-:W-:Y:S08]  /*05f0*/  HMMA.16816.F32 R12, R8.reuse, R36, R12 ;  /* 0x00000024080c723c */ /* 0x040ff0000000180c */
[----:B------:R-:W-:Y:S01]  /*0600*/  HMMA.16816.F32 R8, R8, R38, R24 ;  /* 0x000000260808723c */ /* 0x000fe20000001818 */
[----:B------:R-:W0:Y:S02]  /*0610*/  S2R R24, SR_LANEID ;  /* 0x0000000000187919 */ /* 0x000e240000000000 */
[----:B0-----:R-:W-:-:S02]  /*0620*/  SHF.R.U32.HI R25, RZ, 0x3, R24 ;  /* 0x00000003ff197819 */ /* 0x001fc40000011618 */
[----:B------:R-:W-:Y:S02]  /*0630*/  LOP3.LUT R26, R24, 0x7, RZ, 0xc0, !PT ;  /* 0x00000007181a7812 */ /* 0x000fe400078ec0ff */
[----:B------:R-:W-:Y:S01]  /*0640*/  SHF.R.U32.HI R27, RZ, 0x4, R24 ;  /* 0x00000004ff1b7819 */ /* 0x000fe20000011618 */
[C---:B------:R-:W-:Y:S02]  /*0650*/  IMAD.SHL.U32 R37, R25.reuse, 0x8, RZ ;  /* 0x0000000819257824 */ /* 0x040fe400078e00ff */
[----:B------:R-:W-:Y:S02]  /*0660*/  IMAD.SHL.U32 R74, R25, 0x8, RZ ;  /* 0x00000008194a7824 */ /* 0x000fe400078e00ff */
[----:B------:R-:W-:Y:S01]  /*0670*/  IMAD.SHL.U32 R73, R27, 0x8, RZ ;  /* 0x000000081b497824 */ /* 0x000fe200078e00ff */
[--C-:B------:R-:W-:Y:S01]  /*0680*/  LOP3.LUT R24, R37, 0x8, R26.reuse, 0xe2, !PT ;  /* 0x0000000825187812 */ /* 0x100fe200078ee21a */
[----:B------:R-:W-:Y:S01]  /*0690*/  IMAD R25, R27, 0x8, R26 ;  /* 0x000000081b197824 */ /* 0x000fe200078e021a */
[----:B------:R-:W-:-:S03]  /*06a0*/  LOP3.LUT R74, R74, 0x8, RZ, 0xe2, !PT ;  /* 0x000000084a4a7812 */ /* 0x000fc600078ee2ff */
[----:B------:R-:W-:Y:S02]  /*06b0*/  IMAD R73, R24, 0x28, R73 ;  /* 0x0000002818497824 */ /* 0x000fe400078e0249 */
[----:B------:R-:W-:-:S04]  /*06c0*/  IMAD R74, R25, 0x28, R74 ;  /* 0x00000028194a7824 */ /* 0x000fc800078e024a */
[----:B------:R-:W-:Y:S01]  /*06d0*/  IMAD.U32 R75, R74, 0x2, R65 ;  /* 0x000000024a4b7824 */ /* 0x000fe200078e0041 */
[----:B--2---:R0:W-:Y:S04]  /*06e0*/  STS.128 [R67+0x280], R40 ;  /* 0x0002802843007388 */ /* 0x0041e80000000c00 */
[----:B0-----:R-:W2:Y:S04]  /*06f0*/  LDG.E.128.CONSTANT R40, desc[UR6][R68.64+0x80] ;  /* 0x0000800644287981 */ /* 0x001ea8000c1e9d00 */
[----:B---3--:R0:W-:Y:S04]  /*0700*/  STS.128 [R67], R4 ;  /* 0x0000000443007388 */ /* 0x0081e80000000c00 */
[----:B-----5:R-:W-:Y:S01]  /*0710*/  STS.128 [R64+0x2800], R52 ;  /* 0x0028003440007388 */ /* 0x020fe20000000c00 */
[----:B------:R-:W-:Y:S01]  /*0720*/  BAR.SYNC.DEFER_BLOCKING 0x0 ;  /* 0x0000000000007b1d */ /* 0x000fe20000010000 */
[----:B0-----:R-:W-:-:S05]  /*0730*/  IMAD.U32 R4, R73, 0x2, R62 ;  /* 0x0000000249047824 */ /* 0x001fca00078e003e */
[----:B------:R-:W-:Y:S04]  /*0740*/  LDSM.16.M88.4 R24, [R75] ;  /* 0x000000004b18783b */ /* 0x000fe80000000200 */
[----:B------:R-:W0:Y:S04]  /*0750*/  LDSM.16.M88.4 R4, [R4] ;  /* 0x000000000404783b */ /* 0x000e280000000200 */
[----:B------:R-:W1:Y:S01]  /*0760*/  LDSM.16.M88.4 R36, [R70] ;  /* 0x000000004624783b */ /* 0x000e620000000200 */
[-C--:B0-----:R-:W-:Y:S08]  /*0770*/  HMMA.16816.F32 R48, R4, R24.reuse, R48 ;  /* 0x000000180430723c */ /* 0x081ff00000001830 */
[----:B-1----:R-:W-:Y:S01]  /*0780*/  HMMA.16816.F32 R32, R36, R24, R32 ;  /* 0x000000182420723c */ /* 0x002fe20000001820 */
[----:B------:R-:W-:-:S07]  /*0790*/  IMAD.U32 R24, R74, 0x2, R63 ;  /* 0x000000024a187824 */ /* 0x000fce00078e003f */
[-C--:B------:R-:W-:Y:S08]  /*07a0*/  HMMA.16816.F32 R20, R36, R26.reuse, R20 ;  /* 0x0000001a2414723c */ /* 0x080ff00000001814 */
[----:B------:R-:W-:Y:S01]  /*07b0*/  HMMA.16816.F32 R44, R4, R26, R44 ;  /* 0x0000001a042c723c */ /* 0x000fe2000000182c */
[----:B------:R-:W0:Y:S07]  /*07c0*/  LDSM.16.M88.4 R24, [R24] ;  /* 0x000000001818783b */ /* 0x000e2e0000000200 */
[C---:B0-----:R-:W-:Y:S08]  /*07d0*/  HMMA.16816.F32 R28, R36.reuse, R24, R28 ;  /* 0x00000018241c723c */ /* 0x041ff0000000181c */
[----:B------:R-:W-:Y:S01]  /*07e0*/  HMMA.16816.F32 R16, R36, R26, R16 ;  /* 0x0000001a2410723c */ /* 0x000fe20000001810 */
[----:B------:R-:W0:Y:S07]  /*07f0*/  S2R R36, SR_LANEID ;  /* 0x0000000000247919 */ /* 0x000e2e0000000000 */
[----:B------:R-:W-:Y:S01]  /*0800*/  HMMA.16816.F32 R12, R4, R24, R12 ;  /* 0x00000018040c723c */ /* 0x000fe2000000180c */
[----:B------:R-:W-:Y:S01]  /*0810*/  IMAD.U32 R52, R73, 0x2, R61 ;  /* 0x0000000249347824 */ /* 0x000fe200078e003d */
[----:B0-----:R-:W-:-:S05]  /*0820*/  SHF.R.U32.HI R25, RZ, 0x3, R36 ;  /* 0x00000003ff197819 */ /* 0x001fca0000011624 */
[----:B------:R-:W-:Y:S01]  /*0830*/  IMAD.SHL.U32 R38, R25, 0x8, RZ ;  /* 0x0000000819267824 */ /* 0x000fe200078e00ff */
[----:B------:R-:W-:Y:S02]  /*0840*/  LOP3.LUT R25, R36, 0x7, RZ, 0xc0, !PT ;  /* 0x0000000724197812 */ /* 0x000fe400078ec0ff */
[----:B------:R-:W-:Y:S02]  /*0850*/  SHF.R.U32.HI R36, RZ, 0x4, R36 ;  /* 0x00000004ff247819 */ /* 0x000fe40000011624 */
[----:B------:R-:W-:-:S03]  /*0860*/  LOP3.LUT R25, R38, 0x8, R25, 0xe2, !PT ;  /* 0x0000000826197812 */ /* 0x000fc600078ee219 */
[----:B------:R-:W-:-:S04]  /*0870*/  IMAD.SHL.U32 R36, R36, 0x8, RZ ;  /* 0x0000000824247824 */ /* 0x000fc800078e00ff */
[----:B------:R-:W-:-:S04]  /*0880*/  IMAD R36, R25, 0x28, R36 ;  /* 0x0000002819247824 */ /* 0x000fc800078e0224 */
[----:B------:R-:W-:Y:S01]  /*0890*/  IMAD.U32 R24, R36, 0x2, R3 ;  /* 0x0000000224187824 */ /* 0x000fe200078e0003 */
[----:B------:R-:W-:Y:S01]  /*08a0*/  HMMA.16816.F32 R8, R4, R26, R8 ;  /* 0x0000001a0408723c */ /* 0x000fe20000001808 */
[----:B------:R-:W-:Y:S04]  /*08b0*/  LDSM.16.M88.4 R4, [R52] ;  /* 0x000000003404783b */ /* 0x000fe80000000200 */
[----:B------:R-:W-:Y:S04]  /*08c0*/  LDSM.16.M88.4 R24, [R24] ;  /* 0x000000001818783b */ /* 0x000fe80000000200 */
[----:B------:R-:W0:Y:S02]  /*08d0*/  LDSM.16.M88.4 R36, [R71] ;  /* 0x000000004724783b */ /* 0x000e240000000200 */
[-C--:B0-----:R-:W-:Y:S08]  /*08e0*/  HMMA.16816.F32 R32, R4, R36.reuse, R32 ;  /* 0x000000240420723c */ /* 0x081ff00000001820 */
[----:B------:R-:W-:Y:S08]  /*08f0*/  HMMA.16816.F32 R48, R24, R36, R48 ;  /* 0x000000241830723c */ /* 0x000ff00000001830 */
[-C--:B------:R-:W-:Y:S08]  /*0900*/  HMMA.16816.F32 R20, R4, R38.reuse, R20 ;  /* 0x000000260414723c */ /* 0x080ff00000001814 */
[----:B------:R-:W-:Y:S01]  /*0910*/  HMMA.16816.F32 R44, R24, R38, R44 ;  /* 0x00000026182c723c */ /* 0x000fe2000000182c */
[----:B------:R-:W0:Y:S07]  /*0920*/  LDSM.16.M88.4 R36, [R72] ;  /* 0x000000004824783b */ /* 0x000e2e0000000200 */
[C---:B0-----:R-:W-:Y:S08]  /*0930*/  HMMA.16816.F32 R28, R4.reuse, R36, R28 ;  /* 0x00000024041c723c */ /* 0x041ff0000000181c */
[----:B------:R-:W-:Y:S01]  /*0940*/  HMMA.16816.F32 R16, R4, R38, R16 ;  /* 0x000000260410723c */ /* 0x000fe20000001810 */
[----:B------:R-:W3:Y:S01]  /*0950*/  LDG.E.128.CONSTANT R4, desc[UR6][R58.64+0x80] ;  /* 0x000080063a047981 */ /* 0x000ee2000c1e9d00 */
[----:B------:R-:W-:Y:S06]  /*0960*/  BAR.SYNC.DEFER_BLOCKING 0x0 ;  /* 0x0000000000007b1d */ /* 0x000fec0000010000 */
[C---:B------:R-:W-:Y:S08]  /*0970*/  HMMA.16816.F32 R12, R24.reuse, R36, R12 ;  /* 0x00000024180c723c */ /* 0x040ff0000000180c */
[----:B------:R-:W-:Y:S01]  /*0980*/  HMMA.16816.F32 R8, R24, R38, R8 ;  /* 0x000000261808723c */ /* 0x000fe20000001808 */
[----:B------:R-:W4:Y:S01]  /*0990*/  LDG.E.128.CONSTANT R24, desc[UR6][R56.64+0x80] ;  /* 0x0000800638187981 */ /* 0x000f22000c1e9d00 */
[----:B------:R-:W0:Y:S02]  /*09a0*/  S2R R36, SR_LANEID ;  /* 0x0000000000247919 */ /* 0x000e240000000000 */
[----:B0-----:R-:W-:-:S02]  /*09b0*/  SHF.R.U32.HI R37, RZ, 0x3, R36 ;  /* 0x00000003ff257819 */ /* 0x001fc40000011624 */
[----:B------:R-:W-:Y:S02]  /*09c0*/  LOP3.LUT R38, R36, 0x7, RZ, 0xc0, !PT ;  /* 0x0000000724267812 */ /* 0x000fe400078ec0ff */
[----:B------:R-:W-:Y:S01]  /*09d0*/  SHF.R.U32.HI R39, RZ, 0x4, R36 ;  /* 0x00000004ff277819 */ /* 0x000fe20000011624 */
[C---:B------:R-:W-:Y:S02]  /*09e0*/  IMAD.SHL.U32 R53, R37.reuse, 0x8, RZ ;  /* 0x0000000825357824 */ /* 0x040fe400078e00ff */
[----:B------:R-:W-:Y:S02]  /*09f0*/  IMAD.SHL.U32 R54, R37, 0x8, RZ ;  /* 0x0000000825367824 */ /* 0x000fe400078e00ff */
[--C-:B------:R-:W-:Y:S01]  /*0a00*/  IMAD R37, R39, 0x8, R38.reuse ;  /* 0x0000000827257824 */ /* 0x100fe200078e0226 */
[----:B------:R-:W-:Y:S01]  /*0a10*/  LOP3.LUT R36, R53, 0x8, R38, 0xe2, !PT ;  /* 0x0000000835247812 */ /* 0x000fe200078ee226 */
[----:B------:R-:W-:Y:S01]  /*0a20*/  IMAD.SHL.U32 R39, R39, 0x8, RZ ;  /* 0x0000000827277824 */ /* 0x000fe200078e00ff */
[----:B------:R-:W-:-:S03]  /*0a30*/  LOP3.LUT R54, R54, 0x8, RZ, 0xe2, !PT ;  /* 0x0000000836367812 */ /* 0x000fc600078ee2ff */
[----:B------:R-:W-:Y:S02]  /*0a40*/  IMAD R39, R36, 0x28, R39 ;  /* 0x0000002824277824 */ /* 0x000fe400078e0227 */
[----:B------:R-:W-:-:S04]  /*0a50*/  IMAD R54, R37, 0x28, R54 ;  /* 0x0000002825367824 */ /* 0x000fc800078e0236 */
[----:B------:R-:W-:Y:S01]  /*0a60*/  IMAD.U32 R53, R54, 0x2, R65 ;  /* 0x0000000236357824 */ /* 0x000fe200078e0041 */
[----:B---3--:R0:W-:Y:S04]  /*0a70*/  STS.128 [R67], R4 ;  /* 0x0000000443007388 */ /* 0x0081e80000000c00 */
[----:B----4-:R-:W-:Y:S04]  /*0a80*/  STS.128 [R67+0x280], R24 ;  /* 0x0002801843007388 */ /* 0x010fe80000000c00 */
[----:B--2---:R1:W-:Y:S01]  /*0a90*/  STS.128 [R64+0x2800], R40 ;  /* 0x0028002840007388 */ /* 0x0043e20000000c00 */
[----:B------:R-:W-:Y:S01]  /*0aa0*/  BAR.SYNC.DEFER_BLOCKING 0x0 ;  /* 0x0000000000007b1d */ /* 0x000fe20000010000 */
[----:B0-----:R-:W-:-:S05]  /*0ab0*/  IMAD.U32 R4, R39, 0x2, R62 ;  /* 0x0000000227047824 */ /* 0x001fca00078e003e */
[----:B-1----:R-:W2:Y:S04]  /*0ac0*/  LDG.E.128.CONSTANT R40, desc[UR6][R68.64+0xc0] ;  /* 0x0000c00644287981 */ /* 0x002ea8000c1e9d00 */
        /* <DEDUP_REMOVED lines=164> */
[----:B--2---:R-:W-:Y:S01]  /*1510*/  STS.128 [R64+0x2800], R40 ;  /* 0x0028002840007388 */ /* 0x004fe20000000c00 */
[----:B------:R-:W-:Y:S01]  /*1520*/  BAR.SYNC.DEFER_BLOCKING 0x0 ;  /* 0x0000000000007b1d */ /* 0x000fe20000010000 */
[----:B0-----:R-:W-:-:S05]  /*1530*/  IMAD.U32 R4, R39, 0x2, R62 ;  /* 0x0000000227047824 */ /* 0x001fca00078e003e */
[----:B------:R-:W-:Y:S04]  /*1540*/  LDSM.16.M88.4 R24, [R53] ;  /* 0x000000003518783b */ /* 0x000fe80000000200 */
[----:B------:R-:W0:Y:S04]  /*1550*/  LDSM.16.M88.4 R4, [R4] ;  /* 0x000000000404783b */ /* 0x000e280000000200 */
[----:B------:R-:W1:Y:S04]  /*1560*/  LDSM.16.M88.4 R36, [R70] ;  /* 0x000000004624783b */ /* 0x000e680000000200 */
[----:B------:R-:W-:Y:S01]  /*1570*/  LDSM.16.M88.4 R40, [R72] ;  /* 0x000000004828783b */ /* 0x000fe20000000200 */
        /* <DEDUP_REMOVED lines=19> */
[----:B------:R0:W1:Y:S04]  /*16b0*/  LDSM.16.M88.4 R24, [R52] ;  /* 0x000000003418783b */ /* 0x0000680000000200 */
[----:B------:R-:W2:Y:S04]  /*16c0*/  LDSM.16.M88.4 R4, [R71] ;  /* 0x000000004704783b */ /* 0x000ea80000000200 */
[----:B------:R-:W3:Y:S04]  /*16d0*/  LDSM.16.M88.4 R36, [R36] ;  /* 0x000000002424783b */ /* 0x000ee80000000200 */
[----:B0-----:R-:W4:Y:S01]  /*16e0*/  LDG.E.128.CONSTANT R52, desc[UR6][R68.64+0x180] ;  /* 0x0001800644347981 */ /* 0x001f22000c1e9d00 */
[C---:B-1----:R-:W-:Y:S08]  /*16f0*/  HMMA.16816.F32 R28, R24.reuse, R40, R28 ;  /* 0x00000028181c723c */ /* 0x042ff0000000181c */
[-C--:B--2---:R-:W-:Y:S08]  /*1700*/  HMMA.16816.F32 R32, R24, R4.reuse, R32 ;  /* 0x000000041820723c */ /* 0x084ff00000001820 */
[----:B---3--:R-:W-:Y:S08]  /*1710*/  HMMA.16816.F32 R48, R36, R4, R48 ;  /* 0x000000042430723c */ /* 0x008ff00000001830 */
[C---:B------:R-:W-:Y:S08]  /*1720*/  HMMA.16816.F32 R20, R24.reuse, R6, R20 ;  /* 0x000000061814723c */ /* 0x040ff00000001814 */
[----:B------:R-:W-:Y:S01]  /*1730*/  HMMA.16816.F32 R16, R24, R42, R16 ;  /* 0x0000002a1810723c */ /* 0x000fe20000001810 */
[----:B------:R-:W2:Y:S01]  /*1740*/  LDG.E.128.CONSTANT R24, desc[UR6][R56.64+0x180] ;  /* 0x0001800638187981 */ /* 0x000ea2000c1e9d00 */
[----:B------:R-:W-:Y:S06]  /*1750*/  BAR.SYNC.DEFER_BLOCKING 0x0 ;  /* 0x0000000000007b1d */ /* 0x000fec0000010000 */
[C---:B------:R-:W-:Y:S01]  /*1760*/  HMMA.16816.F32 R44, R36.reuse, R6, R44 ;  /* 0x00000006242c723c */ /* 0x040fe2000000182c */
[----:B------:R-:W3:Y:S07]  /*1770*/  LDG.E.128.CONSTANT R4, desc[UR6][R58.64+0x180] ;  /* 0x000180063a047981 */ /* 0x000eee000c1e9d00 */
[C---:B------:R-:W-:Y:S08]  /*1780*/  HMMA.16816.F32 R12, R36.reuse, R40, R12 ;  /* 0x00000028240c723c */ /* 0x040ff0000000180c */
[----:B------:R-:W-:Y:S01]  /*1790*/  HMMA.16816.F32 R8, R36, R42, R8 ;  /* 0x0000002a2408723c */ /* 0x000fe20000001808 */
[----:B------:R-:W0:Y:S01]  /*17a0*/  S2R R37, SR_LANEID ;  /* 0x0000000000257919 */ /* 0x000e220000000000 */
[----:B------:R-:W1:Y:S01]  /*17b0*/  S2R R36, SR_LANEID ;  /* 0x0000000000247919 */ /* 0x000e620000000000 */
[----:B------:R-:W5:Y:S01]  /*17c0*/  S2R R71, SR_LANEID ;  /* 0x0000000000477919 */ /* 0x000f620000000000 */
[----:B0-----:R-:W-:-:S02]  /*17d0*/  LOP3.LUT R38, R37, 0x7, RZ, 0xc0, !PT ;  /* 0x0000000725267812 */ /* 0x001fc400078ec0ff */
[--C-:B------:R-:W-:Y:S02]  /*17e0*/  SHF.R.U32.HI R39, RZ, 0x4, R37.reuse ;  /* 0x00000004ff277819 */ /* 0x100fe40000011625 */
[----:B------:R-:W-:-:S03]  /*17f0*/  SHF.R.U32.HI R37, RZ, 0x3, R37 ;  /* 0x00000003ff257819 */ /* 0x000fc60000011625 */
[----:B------:R-:W-:Y:S01]  /*1800*/  IMAD R38, R39, 0x8, R38 ;  /* 0x0000000827267824 */ /* 0x000fe200078e0226 */
[--C-:B-1----:R-:W-:Y:S01]  /*1810*/  SHF.R.U32.HI R39, RZ, 0x3, R36.reuse ;  /* 0x00000003ff277819 */ /* 0x102fe20000011624 */
[----:B------:R-:W-:Y:S01]  /*1820*/  IMAD.SHL.U32 R40, R37, 0x8, RZ ;  /* 0x0000000825287824 */ /* 0x000fe200078e00ff */
[----:B------:R-:W-:Y:S02]  /*1830*/  LOP3.LUT R37, R36, 0x7, RZ, 0xc0, !PT ;  /* 0x0000000724257812 */ /* 0x000fe400078ec0ff */
[----:B------:R-:W-:Y:S01]  /*1840*/  SHF.R.U32.HI R36, RZ, 0x4, R36 ;  /* 0x00000004ff247819 */ /* 0x000fe20000011624 */
[----:B------:R-:W-:-:S04]  /*1850*/  IMAD.SHL.U32 R39, R39, 0x8, RZ ;  /* 0x0000000827277824 */ /* 0x000fc800078e00ff */
[----:B------:R-:W-:Y:S01]  /*1860*/  IMAD R37, R36, 0x8, R37 ;  /* 0x0000000824257824 */ /* 0x000fe200078e0225 */
[----:B--2---:R5:W-:Y:S04]  /*1870*/  STS.128 [R67+0x280], R24 ;  /* 0x0002801843007388 */ /* 0x004be80000000c00 */
[----:B---3--:R0:W-:Y:S04]  /*1880*/  STS.128 [R67], R4 ;  /* 0x0000000443007388 */ /* 0x0081e80000000c00 */
[----:B----4-:R-:W-:Y:S01]  /*1890*/  STS.128 [R64+0x2800], R52 ;  /* 0x0028003440007388 */ /* 0x010fe20000000c00 */
[----:B-----5:R-:W-:-:S02]  /*18a0*/  LOP3.LUT R24, R71, 0x7, RZ, 0xc0, !PT ;  /* 0x0000000747187812 */ /* 0x020fc400078ec0ff */
[----:B0-----:R-:W-:Y:S01]  /*18b0*/  LOP3.LUT R5, R40, 0x8, RZ, 0xe2, !PT ;  /* 0x0000000828057812 */ /* 0x001fe200078ee2ff */
[----:B------:R-:W-:Y:S01]  /*18c0*/  BAR.SYNC.DEFER_BLOCKING 0x0 ;  /* 0x0000000000007b1d */ /* 0x000fe20000010000 */
[----:B------:R-:W-:Y:S02]  /*18d0*/  LOP3.LUT R6, R39, 0x8, RZ, 0xe2, !PT ;  /* 0x0000000827067812 */ /* 0x000fe400078ee2ff */
[----:B------:R-:W-:Y:S01]  /*18e0*/  SHF.R.U32.HI R4, RZ, 0x3, R71 ;  /* 0x00000003ff047819 */ /* 0x000fe20000011647 */
[----:B------:R-:W-:Y:S02]  /*18f0*/  IMAD R38, R38, 0x28, R5 ;  /* 0x0000002826267824 */ /* 0x000fe400078e0205 */
[----:B------:R-:W-:Y:S02]  /*1900*/  IMAD R6, R37, 0x28, R6 ;  /* 0x0000002825067824 */ /* 0x000fe400078e0206 */
[----:B------:R-:W-:Y:S02]  /*1910*/  IMAD.SHL.U32 R5, R4, 0x8, RZ ;  /* 0x0000000804057824 */ /* 0x000fe400078e00ff */
[----:B------:R-:W-:-:S02]  /*1920*/  IMAD.U32 R38, R38, 0x2, R65 ;  /* 0x0000000226267824 */ /* 0x000fc400078e0041 */
[----:B------:R-:W-:Y:S01]  /*1930*/  IMAD.U32 R6, R6, 0x2, R63 ;  /* 0x0000000206067824 */ /* 0x000fe200078e003f */
[----:B------:R-:W-:Y:S02]  /*1940*/  SHF.R.U32.HI R71, RZ, 0x4, R71 ;  /* 0x00000004ff477819 */ /* 0x000fe40000011647 */
[----:B------:R-:W-:-:S03]  /*1950*/  LOP3.LUT R24, R5, 0x8, R24, 0xe2, !PT ;  /* 0x0000000805187812 */ /* 0x000fc600078ee218 */
[----:B------:R-:W-:Y:S01]  /*1960*/  IMAD.SHL.U32 R71, R71, 0x8, RZ ;  /* 0x0000000847477824 */ /* 0x000fe200078e00ff */
[----:B------:R-:W-:Y:S04]  /*1970*/  LDSM.16.M88.4 R40, [R70] ;  /* 0x000000004628783b */ /* 0x000fe80000000200 */
[----:B------:R-:W0:Y:S04]  /*1980*/  LDSM.16.M88.4 R36, [R38] ;  /* 0x000000002624783b */ /* 0x000e280000000200 */
[----:B------:R-:W1:Y:S01]  /*1990*/  LDSM.16.M88.4 R4, [R6] ;  /* 0x000000000604783b */ /* 0x000e620000000200 */
[----:B------:R-:W-:-:S04]  /*19a0*/  IMAD R71, R24, 0x28, R71 ;  /* 0x0000002818477824 */ /* 0x000fc800078e0247 */
[----:B------:R-:W-:-:S06]  /*19b0*/  IMAD.U32 R24, R71, 0x2, R62 ;  /* 0x0000000247187824 */ /* 0x000fcc00078e003e */
[----:B------:R-:W2:Y:S01]  /*19c0*/  LDSM.16.M88.4 R24, [R24] ;  /* 0x000000001818783b */ /* 0x000ea20000000200 */
[C---:B0-----:R-:W-:Y:S08]  /*19d0*/  HMMA.16816.F32 R32, R40.reuse, R36, R32 ;  /* 0x000000242820723c */ /* 0x041ff00000001820 */
[C---:B------:R-:W-:Y:S08]  /*19e0*/  HMMA.16816.F32 R20, R40.reuse, R38, R20 ;  /* 0x000000262814723c */ /* 0x040ff00000001814 */
[C---:B-1----:R-:W-:Y:S08]  /*19f0*/  HMMA.16816.F32 R28, R40.reuse, R4, R28 ;  /* 0x00000004281c723c */ /* 0x042ff0000000181c */
[----:B------:R-:W-:Y:S01]  /*1a00*/  HMMA.16816.F32 R16, R40, R6, R16 ;  /* 0x000000062810723c */ /* 0x000fe20000001810 */
[----:B------:R-:W0:Y:S01]  /*1a10*/  S2R R40, SR_LANEID ;  /* 0x0000000000287919 */ /* 0x000e220000000000 */
[----:B------:R-:W1:Y:S06]  /*1a20*/  S2R R41, SR_LANEID ;  /* 0x0000000000297919 */ /* 0x000e6c0000000000 */
[C---:B--2---:R-:W-:Y:S01]  /*1a30*/  HMMA.16816.F32 R48, R24.reuse, R36, R48 ;  /* 0x000000241830723c */ /* 0x044fe20000001830 */
[----:B------:R-:W2:Y:S01]  /*1a40*/  S2R R37, SR_LANEID ;  /* 0x0000000000257919 */ /* 0x000ea20000000000 */
[----:B------:R-:W3:Y:S06]  /*1a50*/  S2R R36, SR_LANEID ;  /* 0x0000000000247919 */ /* 0x000eec0000000000 */
[C---:B------:R-:W-:Y:S08]  /*1a60*/  HMMA.16816.F32 R44, R24.reuse, R38, R44 ;  /* 0x00000026182c723c */ /* 0x040ff0000000182c */
[----:B------:R-:W-:Y:S01]  /*1a70*/  HMMA.16816.F32 R12, R24, R4, R12 ;  /* 0x00000004180c723c */ /* 0x000fe2000000180c */
[----:B0-----:R-:W-:-:S02]  /*1a80*/  LOP3.LUT R5, R40, 0x7, RZ, 0xc0, !PT ;  /* 0x0000000728057812 */ /* 0x001fc400078ec0ff */
[--C-:B------:R-:W-:Y:S02]  /*1a90*/  SHF.R.U32.HI R38, RZ, 0x4, R40.reuse ;  /* 0x00000004ff267819 */ /* 0x100fe40000011628 */
[----:B-1----:R-:W-:Y:S02]  /*1aa0*/  SHF.R.U32.HI R4, RZ, 0x3, R41 ;  /* 0x00000003ff047819 */ /* 0x002fe40000011629 */
[----:B------:R-:W-:Y:S01]  /*1ab0*/  SHF.R.U32.HI R40, RZ, 0x3, R40 ;  /* 0x00000003ff287819 */ /* 0x000fe20000011628 */
[----:B------:R-:W-:Y:S02]  /*1ac0*/  IMAD R5, R38, 0x8, R5 ;  /* 0x0000000826057824 */ /* 0x000fe400078e0205 */
[----:B------:R-:W-:Y:S01]  /*1ad0*/  IMAD.SHL.U32 R39, R4, 0x8, RZ ;  /* 0x0000000804277824 */ /* 0x000fe200078e00ff */
[----:B------:R-:W-:Y:S01]  /*1ae0*/  LOP3.LUT R4, R41, 0x7, RZ, 0xc0, !PT ;  /* 0x0000000729047812 */ /* 0x000fe200078ec0ff */
[----:B------:R-:W-:Y:S01]  /*1af0*/  IMAD.SHL.U32 R38, R40, 0x8, RZ ;  /* 0x0000000828267824 */ /* 0x000fe200078e00ff */
[----:B------:R-:W-:-:S02]  /*1b00*/  SHF.R.U32.HI R41, RZ, 0x4, R41 ;  /* 0x00000004ff297819 */ /* 0x000fc40000011629 */
[----:B------:R-:W-:Y:S02]  /*1b10*/  LOP3.LUT R39, R39, 0x8, R4, 0xe2, !PT ;  /* 0x0000000827277812 */ /* 0x000fe400078ee204 */
[----:B------:R-:W-:Y:S01]  /*1b20*/  LOP3.LUT R38, R38, 0x8, RZ, 0xe2, !PT ;  /* 0x0000000826267812 */ /* 0x000fe200078ee2ff */
[----:B------:R-:W-:-:S04]  /*1b30*/  IMAD.SHL.U32 R4, R41, 0x8, RZ ;  /* 0x0000000829047824 */ /* 0x000fc800078e00ff */
[----:B------:R-:W-:Y:S01]  /*1b40*/  IMAD R4, R39, 0x28, R4 ;  /* 0x0000002827047824 */ /* 0x000fe200078e0204 */
[----:B--2---:R-:W-:Y:S01]  /*1b50*/  SHF.R.U32.HI R39, RZ, 0x4, R37 ;  /* 0x00000004ff277819 */ /* 0x004fe20000011625 */
[----:B------:R-:W-:Y:S01]  /*1b60*/  IMAD R5, R5, 0x28, R38 ;  /* 0x0000002805057824 */ /* 0x000fe200078e0226 */
[----:B------:R-:W-:-:S05]  /*1b70*/  LOP3.LUT R38, R37, 0x7, RZ, 0xc0, !PT ;  /* 0x0000000725267812 */ /* 0x000fca00078ec0ff */
[----:B------:R-:W-:Y:S01]  /*1b80*/  IMAD R41, R39, 0x8, R38 ;  /* 0x0000000827297824 */ /* 0x000fe200078e0226 */
[--C-:B---3--:R-:W-:Y:S02]  /*1b90*/  SHF.R.U32.HI R38, RZ, 0x3, R36.reuse ;  /* 0x00000003ff267819 */ /* 0x108fe40000011624 */
[----:B------:R-:W-:Y:S02]  /*1ba0*/  SHF.R.U32.HI R39, RZ, 0x3, R37 ;  /* 0x00000003ff277819 */ /* 0x000fe40000011625 */
[----:B------:R-:W-:Y:S01]  /*1bb0*/  LOP3.LUT R37, R36, 0x7, RZ, 0xc0, !PT ;  /* 0x0000000724257812 */ /* 0x000fe200078ec0ff */
[----:B------:R-:W-:Y:S01]  /*1bc0*/  IMAD.SHL.U32 R38, R38, 0x8, RZ ;  /* 0x0000000826267824 */ /* 0x000fe200078e00ff */
[----:B------:R-:W-:-:S04]  /*1bd0*/  SHF.R.U32.HI R36, RZ, 0x4, R36 ;  /* 0x00000004ff247819 */ /* 0x000fc80000011624 */
[----:B------:R-:W-:Y:S01]  /*1be0*/  LOP3.LUT R37, R38, 0x8, R37, 0xe2, !PT ;  /* 0x0000000826257812 */ /* 0x000fe200078ee225 */
[----:B------:R-:W-:Y:S02]  /*1bf0*/  IMAD.SHL.U32 R38, R39, 0x8, RZ ;  /* 0x0000000827267824 */ /* 0x000fe400078e00ff */
[----:B------:R-:W-:-:S03]  /*1c00*/  IMAD.SHL.U32 R36, R36, 0x8, RZ ;  /* 0x0000000824247824 */ /* 0x000fc600078e00ff */
[----:B------:R-:W-:Y:S01]  /*1c10*/  LOP3.LUT R38, R38, 0x8, RZ, 0xe2, !PT ;  /* 0x0000000826267812 */ /* 0x000fe200078ee2ff */
[----:B------:R-:W-:-:S04]  /*1c20*/  IMAD R36, R37, 0x28, R36 ;  /* 0x0000002825247824 */ /* 0x000fc800078e0224 */
[----:B------:R-:W-:Y:S02]  /*1c30*/  IMAD R41, R41, 0x28, R38 ;  /* 0x0000002829297824 */ /* 0x000fe400078e0226 */
[----:B------:R-:W-:Y:S02]  /*1c40*/  IMAD.U32 R52, R4, 0x2, R61 ;  /* 0x0000000204347824 */ /* 0x000fe400078e003d */
[----:B------:R-:W-:Y:S02]  /*1c50*/  IMAD.U32 R37, R41, 0x2, R2 ;  /* 0x0000000229257824 */ /* 0x000fe400078e0002 */
[----:B------:R-:W-:Y:S02]  /*1c60*/  IMAD.U32 R53, R5, 0x2, R60 ;  /* 0x0000000205357824 */ /* 0x000fe400078e003c */
[----:B------:R-:W-:Y:S01]  /*1c70*/  IMAD.U32 R40, R36, 0x2, R3 ;  /* 0x0000000224287824 */ /* 0x000fe200078e0003 */
[----:B------:R-:W-:Y:S01]  /*1c80*/  HMMA.16816.F32 R8, R24, R6, R8 ;  /* 0x000000061808723c */ /* 0x000fe20000001808 */
[----:B------:R-:W-:Y:S04]  /*1c90*/  LDSM.16.M88.4 R4, [R52] ;  /* 0x000000003404783b */ /* 0x000fe80000000200 */
[----:B------:R0:W1:Y:S04]  /*1ca0*/  LDSM.16.M88.4 R24, [R53] ;  /* 0x000000003518783b */ /* 0x0000680000000200 */
[----:B------:R-:W2:Y:S04]  /*1cb0*/  LDSM.16.M88.4 R36, [R37] ;  /* 0x000000002524783b */ /* 0x000ea80000000200 */
[----:B------:R-:W3:Y:S04]  /*1cc0*/  LDSM.16.M88.4 R40, [R40] ;  /* 0x000000002828783b */ /* 0x000ee80000000200 */
[----:B0-----:R-:W4:Y:S01]  /*1cd0*/  LDG.E.128.CONSTANT R52, desc[UR6][R68.64+0x1c0] ;  /* 0x0001c00644347981 */ /* 0x001f22000c1e9d00 */
[C---:B-1----:R-:W-:Y:S08]  /*1ce0*/  HMMA.16816.F32 R32, R4.reuse, R24, R32 ;  /* 0x000000180420723c */ /* 0x042ff00000001820 */
[C---:B------:R-:W-:Y:S08]  /*1cf0*/  HMMA.16816.F32 R20, R4.reuse, R26, R20 ;  /* 0x0000001a0414723c */ /* 0x040ff00000001814 */
[C---:B--2---:R-:W-:Y:S08]  /*1d00*/  HMMA.16816.F32 R28, R4.reuse, R36, R28 ;  /* 0x00000024041c723c */ /* 0x044ff0000000181c */
[----:B------:R-:W-:Y:S01]  /*1d10*/  HMMA.16816.F32 R16, R4, R38, R16 ;  /* 0x000000260410723c */ /* 0x000fe20000001810 */
[----:B------:R-:W2:Y:S01]  /*1d20*/  LDG.E.128.CONSTANT R4, desc[UR6][R58.64+0x1c0] ;  /* 0x0001c0063a047981 */ /* 0x000ea2000c1e9d00 */
[----:B------:R-:W-:Y:S06]  /*1d30*/  BAR.SYNC.DEFER_BLOCKING 0x0 ;  /* 0x0000000000007b1d */ /* 0x000fec0000010000 */
[C---:B---3--:R-:W-:Y:S08]  /*1d40*/  HMMA.16816.F32 R48, R40.reuse, R24, R48 ;  /* 0x000000182830723c */ /* 0x048ff00000001830 */
[C---:B------:R-:W-:Y:S01]  /*1d50*/  HMMA.16816.F32 R44, R40.reuse, R26, R44 ;  /* 0x0000001a282c723c */ /* 0x040fe2000000182c */
[----:B------:R-:W3:Y:S07]  /*1d60*/  LDG.E.128.CONSTANT R24, desc[UR6][R56.64+0x1c0] ;  /* 0x0001c00638187981 */ /* 0x000eee000c1e9d00 */
[C---:B------:R-:W-:Y:S01]  /*1d70*/  HMMA.16816.F32 R12, R40.reuse, R36, R12 ;  /* 0x00000024280c723c */ /* 0x040fe2000000180c */
[----:B------:R-:W0:Y:S07]  /*1d80*/  S2R R37, SR_LANEID ;  /* 0x0000000000257919 */ /* 0x000e2e0000000000 */
[----:B------:R-:W-:Y:S01]  /*1d90*/  HMMA.16816.F32 R8, R40, R38, R8 ;  /* 0x000000262808723c */ /* 0x000fe20000001808 */
[----:B------:R-:W1:Y:S01]  /*1da0*/  S2R R38, SR_LANEID ;  /* 0x0000000000267919 */ /* 0x000e620000000000 */
[----:B------:R-:W5:Y:S01]  /*1db0*/  S2R R36, SR_LANEID ;  /* 0x0000000000247919 */ /* 0x000f620000000000 */
[----:B------:R-:W4:Y:S01]  /*1dc0*/  S2R R70, SR_LANEID ;  /* 0x0000000000467919 */ /* 0x000f220000000000 */
[----:B0-----:R-:W-:-:S02]  /*1dd0*/  SHF.R.U32.HI R39, RZ, 0x3, R37 ;  /* 0x00000003ff277819 */ /* 0x001fc40000011625 */
[----:B-1----:R-:W-:Y:S02]  /*1de0*/  LOP3.LUT R41, R38, 0x7, RZ, 0xc0, !PT ;  /* 0x0000000726297812 */ /* 0x002fe400078ec0ff */
[--C-:B------:R-:W-:Y:S01]  /*1df0*/  SHF.R.U32.HI R42, RZ, 0x4, R38.reuse ;  /* 0x00000004ff2a7819 */ /* 0x100fe20000011626 */
[----:B------:R-:W-:Y:S01]  /*1e00*/  IMAD.SHL.U32 R43, R39, 0x8, RZ ;  /* 0x00000008272b7824 */ /* 0x000fe200078e00ff */
[----:B------:R-:W-:-:S03]  /*1e10*/  SHF.R.U32.HI R38, RZ, 0x3, R38 ;  /* 0x00000003ff267819 */ /* 0x000fc60000011626 */
[----:B------:R-:W-:Y:S01]  /*1e20*/  IMAD R39, R42, 0x8, R41 ;  /* 0x000000082a277824 */ /* 0x000fe200078e0229 */
[----:B-----5:R-:W-:Y:S02]  /*1e30*/  LOP3.LUT R41, R36, 0x7, RZ, 0xc0, !PT ;  /* 0x0000000724297812 */ /* 0x020fe400078ec0ff */
[----:B------:R-:W-:Y:S02]  /*1e40*/  LOP3.LUT R40, R37, 0x7, RZ, 0xc0, !PT ;  /* 0x0000000725287812 */ /* 0x000fe400078ec0ff */
[----:B------:R-:W-:Y:S02]  /*1e50*/  SHF.R.U32.HI R37, RZ, 0x4, R37 ;  /* 0x00000004ff257819 */ /* 0x000fe40000011625 */
[----:B------:R-:W-:-:S03]  /*1e60*/  LOP3.LUT R40, R43, 0x8, R40, 0xe2, !PT ;  /* 0x000000082b287812 */ /* 0x000fc600078ee228 */
[----:B------:R-:W-:-:S04]  /*1e70*/  IMAD.SHL.U32 R37, R37, 0x8, RZ ;  /* 0x0000000825257824 */ /* 0x000fc800078e00ff */
[----:B------:R-:W-:-:S04]  /*1e80*/  IMAD R37, R40, 0x28, R37 ;  /* 0x0000002828257824 */ /* 0x000fc800078e0225 */
[----:B------:R-:W-:Y:S01]  /*1e90*/  IMAD.U32 R40, R37, 0x2, R66 ;  /* 0x0000000225287824 */ /* 0x000fe200078e0042 */
[----:B--2---:R0:W-:Y:S04]  /*1ea0*/  STS.128 [R67], R4 ;  /* 0x0000000443007388 */ /* 0x0041e80000000c00 */
[----:B---3--:R1:W-:Y:S01]  /*1eb0*/  STS.128 [R67+0x280], R24 ;  /* 0x0002801843007388 */ /* 0x0083e20000000c00 */
[--C-:B0-----:R-:W-:Y:S02]  /*1ec0*/  SHF.R.U32.HI R4, RZ, 0x4, R36.reuse ;  /* 0x00000004ff047819 */ /* 0x101fe40000011624 */
[----:B------:R-:W-:Y:S01]  /*1ed0*/  SHF.R.U32.HI R36, RZ, 0x3, R36 ;  /* 0x00000003ff247819 */ /* 0x000fe20000011624 */
[----:B----4-:R-:W-:Y:S01]  /*1ee0*/  STS.128 [R64+0x2800], R52 ;  /* 0x0028003440007388 */ /* 0x010fe20000000c00 */
[----:B------:R-:W-:-:S03]  /*1ef0*/  IMAD.SHL.U32 R6, R38, 0x8, RZ ;  /* 0x0000000826067824 */ /* 0x000fc600078e00ff */
[----:B------:R-:W-:Y:S02]  /*1f00*/  IMAD.SHL.U32 R7, R36, 0x8, RZ ;  /* 0x0000000824077824 */ /* 0x000fe400078e00ff */
[----:B------:R-:W-:Y:S01]  /*1f10*/  LOP3.LUT R6, R6, 0x8, RZ, 0xe2, !PT ;  /* 0x0000000806067812 */ /* 0x000fe200078ee2ff */
[----:B------:R-:W-:Y:S01]  /*1f20*/  IMAD R4, R4, 0x8, R41 ;  /* 0x0000000804047824 */ /* 0x000fe200078e0229 */
[----:B------:R-:W-:Y:S01]  /*1f30*/  BAR.SYNC.DEFER_BLOCKING 0x0 ;  /* 0x0000000000007b1d */ /* 0x000fe20000010000 */
[----:B------:R-:W-:Y:S02]  /*1f40*/  LOP3.LUT R7, R7, 0x8, RZ, 0xe2, !PT ;  /* 0x0000000807077812 */ /* 0x000fe400078ee2ff */
[----:B------:R-:W-:Y:S01]  /*1f50*/  SHF.R.U32.HI R5, RZ, 0x3, R70 ;  /* 0x00000003ff057819 */ /* 0x000fe20000011646 */
[----:B------:R-:W-:Y:S02]  /*1f60*/  IMAD R6, R39, 0x28, R6 ;  /* 0x0000002827067824 */ /* 0x000fe400078e0206 */
[----:B------:R-:W-:Y:S01]  /*1f70*/  IMAD R4, R4, 0x28, R7 ;  /* 0x0000002804047824 */ /* 0x000fe200078e0207 */
[----:B-1----:R-:W-:Y:S01]  /*1f80*/  LOP3.LUT R24, R70, 0x7, RZ, 0xc0, !PT ;  /* 0x0000000746187812 */ /* 0x002fe200078ec0ff */
[----:B------:R-:W-:-:S02]  /*1f90*/  IMAD.SHL.U32 R5, R5, 0x8, RZ ;  /* 0x0000000805057824 */ /* 0x000fc400078e00ff */
[----:B------:R-:W-:Y:S02]  /*1fa0*/  IMAD.U32 R36, R6, 0x2, R65 ;  /* 0x0000000206247824 */ /* 0x000fe400078e0041 */
        /* <DEDUP_REMOVED lines=197> */
[----:B------:R-:W-:Y:S01]  /*2c00*/  IMAD.SHL.U32 R7, R36, 0x8, RZ ;  /* 0x0000000824077824 */ /* 0x000fe200078e00ff */
[----:B------:R-:W-:Y:S01]  /*2c10*/  LEA R4, R4, R41, 0x3 ;  /* 0x0000002904047211 */ /* 0x000fe200078e18ff */
[----:B------:R-:W-:Y:S01]  /*2c20*/  BAR.SYNC.DEFER_BLOCKING 0x0 ;  /* 0x0000000000007b1d */ /* 0x000fe20000010000 */
[----:B------:R-:W-:Y:S02]  /*2c30*/  LOP3.LUT R6, R6, 0x8, RZ, 0xe2, !PT ;  /* 0x0000000806067812 */ /* 0x000fe400078ee2ff */
        /* <DEDUP_REMOVED lines=253> */
[----:B---3--:R-:W-:Y:S02]  /*3c10*/  SHF.R.U32.HI R38, RZ, 0x3, R37 ;  /* 0x00000003ff267819 */ /* 0x008fe40000011625 */
[----:B------:R-:W-:-:S03]  /*3c20*/  SHF.R.U32.HI R39, RZ, 0x3, R36 ;  /* 0x00000003ff277819 */ /* 0x000fc60000011624 */
[----:B------:R-:W-:Y:S01]  /*3c30*/  IMAD.SHL.U32 R43, R38, 0x8, RZ ;  /* 0x00000008262b7824 */ /* 0x000fe200078e00ff */
[----:B------:R-:W-:Y:S01]  /*3c40*/  LOP3.LUT R36, R37, 0x7, RZ, 0xc0, !PT ;  /* 0x0000000725247812 */ /* 0x000fe200078ec0ff */
[----:B------:R-:W-:Y:S01]  /*3c50*/  IMAD.SHL.U32 R38, R39, 0x8, RZ ;  /* 0x0000000827267824 */ /* 0x000fe200078e00ff */
[----:B------:R-:W-:Y:S02]  /*3c60*/  SHF.R.U32.HI R37, RZ, 0x4, R37 ;  /* 0x00000004ff257819 */ /* 0x000fe40000011625 */
[----:B------:R-:W-:Y:S02]  /*3c70*/  LOP3.LUT R36, R43, 0x8, R36, 0xe2, !PT ;  /* 0x000000082b247812 */ /* 0x000fe400078ee224 */
[----:B------:R-:W-:Y:S01]  /*3c80*/  LOP3.LUT R38, R38, 0x8, RZ, 0xe2, !PT ;  /* 0x0000000826267812 */ /* 0x000fe200078ee2ff */
[----:B------:R-:W-:-:S04]  /*3c90*/  IMAD.SHL.U32 R37, R37, 0x8, RZ ;  /* 0x0000000825257824 */ /* 0x000fc800078e00ff */
[----:B------:R-:W-:Y:S02]  /*3ca0*/  IMAD R41, R41, 0x28, R38 ;  /* 0x0000002829297824 */ /* 0x000fe400078e0226 */
        /* <DEDUP_REMOVED lines=2834> */
[----:B0-----:R-:W-:-:S05]  /*edd0*/  SHF.R.U32.HI R39, RZ, 0x3, R37 ;  /* 0x00000003ff277819 */ /* 0x001fca0000011625 */
[----:B------:R-:W-:Y:S01]  /*ede0*/  IMAD.SHL.U32 R43, R39, 0x8, RZ ;  /* 0x00000008272b7824 */ /* 0x000fe200078e00ff */
[----:B-1----:R-:W-:Y:S02]  /*edf0*/  LOP3.LUT R41, R38, 0x7, RZ, 0xc0, !PT ;  /* 0x0000000726297812 */ /* 0x002fe400078ec0ff */
[--C-:B------:R-:W-:Y:S02]  /*ee00*/  SHF.R.U32.HI R42, RZ, 0x4, R38.reuse ;  /* 0x00000004ff2a7819 */ /* 0x100fe40000011626 */
[----:B------:R-:W-:Y:S02]  /*ee10*/  SHF.R.U32.HI R38, RZ, 0x3, R38 ;  /* 0x00000003ff267819 */ /* 0x000fe40000011626 */
[----:B------:R-:W-:Y:S02]  /*ee20*/  LEA R39, R42, R41, 0x3 ;  /* 0x000000292a277211 */ /* 0x000fe400078e18ff */
[----:B-----5:R-:W-:Y:S02]  /*ee30*/  LOP3.LUT R41, R36, 0x7, RZ, 0xc0, !PT ;  /* 0x0000000724297812 */ /* 0x020fe400078ec0ff */
[----:B------:R-:W-:-:S02]  /*ee40*/  LOP3.LUT R40, R37, 0x7, RZ, 0xc0, !PT ;  /* 0x0000000725287812 */ /* 0x000fc400078ec0ff */
        /* <DEDUP_REMOVED lines=165> */
[----:B------:R-:W-:Y:S02]  /*f8a0*/  SHF.R.U32.HI R39, RZ, 0x3, R37 ;  /* 0x00000003ff277819 */ /* 0x000fe40000011625 */
[----:B------:R-:W-:Y:S01]  /*f8b0*/  LOP3.LUT R37, R36, 0x7, RZ, 0xc0, !PT ;  /* 0x0000000724257812 */ /* 0x000fe200078ec0ff */
[----:B------:R-:W-:-:S05]  /*f8c0*/  IMAD.SHL.U32 R38, R38, 0x8, RZ ;  /* 0x0000000826267824 */ /* 0x000fca00078e00ff */
[----:B------:R-:W-:Y:S01]  /*f8d0*/  LOP3.LUT R37, R38, 0x8, R37, 0xe2, !PT ;  /* 0x0000000826257812 */ /* 0x000fe200078ee225 */
[----:B------:R-:W-:Y:S01]  /*f8e0*/  IMAD.SHL.U32 R38, R39, 0x8, RZ ;  /* 0x0000000827267824 */ /* 0x000fe200078e00ff */
[----:B------:R-:W-:-:S04]  /*f8f0*/  SHF.R.U32.HI R36, RZ, 0x4, R36 ;  /* 0x00000004ff247819 */ /* 0x000fc80000011624 */
[----:B------:R-:W-:Y:S01]  /*f900*/  LOP3.LUT R38, R38, 0x8, RZ, 0xe2, !PT ;  /* 0x0000000826267812 */ /* 0x000fe200078ee2ff */
[----:B------:R-:W-:-:S04]  /*f910*/  IMAD.SHL.U32 R36, R36, 0x8, RZ ;  /* 0x0000000824247824 */ /* 0x000fc800078e00ff */
[----:B------:R-:W-:Y:S02]  /*f920*/  IMAD R41, R41, 0x28, R38 ;  /* 0x0000002829297824 */ /* 0x000fe400078e0226 */
[----:B------:R-:W-:Y:S02]  /*f930*/  IMAD R36, R37, 0x28, R36 ;  /* 0x0000002825247824 */ /* 0x000fe400078e0224 */
[----:B------:R-:W-:Y:S02]  /*f940*/  IMAD.U32 R37, R41, 0x2, R2 ;  /* 0x0000000229257824 */ /* 0x000fe400078e0002 */
[----:B------:R-:W-:Y:S02]  /*f950*/  IMAD.U32 R52, R4, 0x2, R61 ;  /* 0x0000000204347824 */ /* 0x000fe400078e003d */
[----:B------:R-:W-:Y:S01]  /*f960*/  IMAD.U32 R53, R5, 0x2, R60 ;  /* 0x0000000205357824 */ /* 0x000fe200078e003c */
[----:B------:R-:W-:Y:S01]  /*f970*/  HMMA.16816.F32 R8, R24, R6, R8 ;  /* 0x000000061808723c */ /* 0x000fe20000001808 */
[----:B------:R-:W-:Y:S01]  /*f980*/  IMAD.U32 R40, R36, 0x2, R3 ;  /* 0x0000000224287824 */ /* 0x000fe200078e0003 */
        /* <DEDUP_REMOVED lines=19> */
[----:B0-----:R-:W-:-:S05]  /*fac0*/  SHF.R.U32.HI R38, RZ, 0x3, R37 ;  /* 0x00000003ff267819 */ /* 0x001fca0000011625 */
[----:B------:R-:W-:Y:S01]  /*fad0*/  IMAD.SHL.U32 R38, R38, 0x8, RZ ;  /* 0x0000000826267824 */ /* 0x000fe200078e00ff */
[--C-:B-1----:R-:W-:Y:S02]  /*fae0*/  SHF.R.U32.HI R40, RZ, 0x3, R39.reuse ;  /* 0x00000003ff287819 */ /* 0x102fe40000011627 */
[----:B------:R-:W-:Y:S02]  /*faf0*/  LOP3.LUT R41, R39, 0x7, RZ, 0xc0, !PT ;  /* 0x0000000727297812 */ /* 0x000fe400078ec0ff */
[----:B------:R-:W-:Y:S02]  /*fb00*/  SHF.R.U32.HI R42, RZ, 0x4, R39 ;  /* 0x00000004ff2a7819 */ /* 0x000fe40000011627 */
[----:B------:R-:W-:Y:S02]  /*fb10*/  LOP3.LUT R39, R37, 0x7, RZ, 0xc0, !PT ;  /* 0x0000000725277812 */ /* 0x000fe400078ec0ff */
[----:B------:R-:W-:Y:S01]  /*fb20*/  SHF.R.U32.HI R37, RZ, 0x4, R37 ;  /* 0x00000004ff257819 */ /* 0x000fe20000011625 */
[----:B------:R-:W-:-:S04]  /*fb30*/  IMAD.SHL.U32 R40, R40, 0x8, RZ ;  /* 0x0000000828287824 */ /* 0x000fc800078e00ff */
[----:B------:R-:W-:Y:S02]  /*fb40*/  IMAD.SHL.U32 R37, R37, 0x8, RZ ;  /* 0x0000000825257824 */ /* 0x000fe400078e00ff */
[----:B------:R-:W-:Y:S01]  /*fb50*/  IMAD R42, R42, 0x8, R41 ;  /* 0x000000082a2a7824 */ /* 0x000fe200078e0229 */
[----:B--2---:R0:W-:Y:S02]  /*fb60*/  STS.128 [R67+0x280], R24 ;  /* 0x0002801843007388 */ /* 0x0041e40000000c00 */
[----:B0-----:R-:W0:Y:S02]  /*fb70*/  S2R R24, SR_LANEID ;  /* 0x0000000000187919 */ /* 0x001e240000000000 */
[----:B---3--:R1:W-:Y:S04]  /*fb80*/  STS.128 [R67], R4 ;  /* 0x0000000443007388 */ /* 0x0083e80000000c00 */
[----:B----4-:R-:W-:Y:S01]  /*fb90*/  STS.128 [R64+0x2800], R52 ;  /* 0x0028003440007388 */ /* 0x010fe20000000c00 */
[----:B-1----:R-:W-:-:S02]  /*fba0*/  LOP3.LUT R4, R38, 0x8, R39, 0xe2, !PT ;  /* 0x0000000826047812 */ /* 0x002fc400078ee227 */
[----:B------:R-:W-:-:S03]  /*fbb0*/  LOP3.LUT R5, R40, 0x8, RZ, 0xe2, !PT ;  /* 0x0000000828057812 */ /* 0x000fc600078ee2ff */
[----:B------:R-:W-:Y:S01]  /*fbc0*/  IMAD R37, R4, 0x28, R37 ;  /* 0x0000002804257824 */ /* 0x000fe200078e0225 */
[--C-:B-----5:R-:W-:Y:S01]  /*fbd0*/  SHF.R.U32.HI R4, RZ, 0x3, R36.reuse ;  /* 0x00000003ff047819 */ /* 0x120fe20000011624 */
[----:B------:R-:W-:Y:S01]  /*fbe0*/  IMAD R42, R42, 0x28, R5 ;  /* 0x000000282a2a7824 */ /* 0x000fe200078e0205 */
[----:B------:R-:W-:Y:S02]  /*fbf0*/  LOP3.LUT R5, R36, 0x7, RZ, 0xc0, !PT ;  /* 0x0000000724057812 */ /* 0x000fe400078ec0ff */
[----:B------:R-:W-:Y:S01]  /*fc00*/  SHF.R.U32.HI R6, RZ, 0x4, R36 ;  /* 0x00000004ff067819 */ /* 0x000fe20000011624 */
[----:B------:R-:W-:-:S04]  /*fc10*/  IMAD.SHL.U32 R4, R4, 0x8, RZ ;  /* 0x0000000804047824 */ /* 0x000fc800078e00ff */
[----:B------:R-:W-:Y:S01]  /*fc20*/  IMAD R5, R6, 0x8, R5 ;  /* 0x0000000806057824 */ /* 0x000fe200078e0205 */
[----:B------:R-:W-:Y:S01]  /*fc30*/  LOP3.LUT R4, R4, 0x8, RZ, 0xe2, !PT ;  /* 0x0000000804047812 */ /* 0x000fe200078ee2ff */
[----:B------:R-:W-:-:S04]  /*fc40*/  IMAD.U32 R40, R37, 0x2, R66 ;  /* 0x0000000225287824 */ /* 0x000fc800078e0042 */
[----:B------:R-:W-:Y:S02]  /*fc50*/  IMAD R4, R5, 0x28, R4 ;  /* 0x0000002805047824 */ /* 0x000fe400078e0204 */
[----:B------:R-:W-:Y:S01]  /*fc60*/  IMAD.U32 R37, R42, 0x2, R65 ;  /* 0x000000022a257824 */ /* 0x000fe200078e0041 */
[----:B------:R-:W-:Y:S01]  /*fc70*/  BAR.SYNC.DEFER_BLOCKING 0x0 ;  /* 0x0000000000007b1d */ /* 0x000fe20000010000 */
[----:B------:R-:W-:Y:S01]  /*fc80*/  IMAD.U32 R4, R4, 0x2, R63 ;  /* 0x0000000204047824 */ /* 0x000fe200078e003f */
[----:B0-----:R-:W-:-:S05]  /*fc90*/  SHF.R.U32.HI R25, RZ, 0x3, R24 ;  /* 0x00000003ff197819 */ /* 0x001fca0000011618 */
[----:B------:R-:W-:Y:S01]  /*fca0*/  IMAD.SHL.U32 R26, R25, 0x8, RZ ;  /* 0x00000008191a7824 */ /* 0x000fe200078e00ff */
[----:B------:R-:W-:Y:S02]  /*fcb0*/  LOP3.LUT R25, R24, 0x7, RZ, 0xc0, !PT ;  /* 0x0000000718197812 */ /* 0x000fe400078ec0ff */
        /* <DEDUP_REMOVED lines=16> */
[----:B------:R-:W2:Y:S07]  /*fdc0*/  S2R R36, SR_LANEID ;  /* 0x0000000000247919 */ /* 0x000eae0000000000 */
[C---:B------:R-:W-:Y:S01]  /*fdd0*/  HMMA.16816.F32 R12, R24.reuse, R4, R12 ;  /* 0x00000004180c723c */ /* 0x040fe2000000180c */
[----:B------:R-:W3:Y:S07]  /*fde0*/  S2R R4, SR_LANEID ;  /* 0x0000000000047919 */ /* 0x000eee0000000000 */
[----:B------:R-:W-:Y:S01]  /*fdf0*/  HMMA.16816.F32 R44, R24, R38, R44 ;  /* 0x00000026182c723c */ /* 0x000fe2000000182c */
[----:B0-----:R-:W-:-:S02]  /*fe00*/  SHF.R.U32.HI R5, RZ, 0x3, R41 ;  /* 0x00000003ff057819 */ /* 0x001fc40000011629 */
[----:B-1----:R-:W-:-:S03]  /*fe10*/  SHF.R.U32.HI R37, RZ, 0x3, R40 ;  /* 0x00000003ff257819 */ /* 0x002fc60000011628 */
[----:B------:R-:W-:Y:S01]  /*fe20*/  IMAD.SHL.U32 R38, R5, 0x8, RZ ;  /* 0x0000000805267824 */ /* 0x000fe200078e00ff */
[----:B------:R-:W-:Y:S02]  /*fe30*/  LOP3.LUT R5, R41, 0x7, RZ, 0xc0, !PT ;  /* 0x0000000729057812 */ /* 0x000fe400078ec0ff */
[----:B------:R-:W-:Y:S02]  /*fe40*/  SHF.R.U32.HI R41, RZ, 0x4, R41 ;  /* 0x00000004ff297819 */ /* 0x000fe40000011629 */
[----:B------:R-:W-:Y:S01]  /*fe50*/  LOP3.LUT R5, R38, 0x8, R5, 0xe2, !PT ;  /* 0x0000000826057812 */ /* 0x000fe200078ee205 */
[----:B------:R-:W-:Y:S01]  /*fe60*/  IMAD.SHL.U32 R38, R37, 0x8, RZ ;  /* 0x0000000825267824 */ /* 0x000fe200078e00ff */
[----:B------:R-:W-:Y:S02]  /*fe70*/  LOP3.LUT R37, R40, 0x7, RZ, 0xc0, !PT ;  /* 0x0000000728257812 */ /* 0x000fe400078ec0ff */
[----:B------:R-:W-:Y:S02]  /*fe80*/  SHF.R.U32.HI R40, RZ, 0x4, R40 ;  /* 0x00000004ff287819 */ /* 0x000fe40000011628 */
[----:B------:R-:W-:Y:S01]  /*fe90*/  LOP3.LUT R37, R38, 0x8, R37, 0xe2, !PT ;  /* 0x0000000826257812 */ /* 0x000fe200078ee225 */
[----:B------:R-:W-:Y:S01]  /*fea0*/  IMAD.SHL.U32 R38, R41, 0x8, RZ ;  /* 0x0000000829267824 */ /* 0x000fe200078e00ff */
[----:B--2---:R-:W-:Y:S01]  /*feb0*/  SHF.R.U32.HI R42, RZ, 0x4, R36 ;  /* 0x00000004ff2a7819 */ /* 0x004fe20000011624 */
[----:B------:R-:W-:-:S02]  /*fec0*/  IMAD.SHL.U32 R40, R40, 0x8, RZ ;  /* 0x0000000828287824 */ /* 0x000fc400078e00ff */
[----:B------:R-:W-:Y:S01]  /*fed0*/  IMAD R38, R5, 0x28, R38 ;  /* 0x0000002805267824 */ /* 0x000fe200078e0226 */
[----:B------:R-:W-:Y:S01]  /*fee0*/  LOP3.LUT R5, R36, 0x7, RZ, 0xc0, !PT ;  /* 0x0000000724057812 */ /* 0x000fe200078ec0ff */
[----:B------:R-:W-:Y:S01]  /*fef0*/  IMAD R40, R37, 0x28, R40 ;  /* 0x0000002825287824 */ /* 0x000fe200078e0228 */
[----:B------:R-:W-:Y:S02]  /*ff00*/  SHF.R.U32.HI R36, RZ, 0x3, R36 ;  /* 0x00000003ff247819 */ /* 0x000fe40000011624 */
[----:B---3--:R-:W-:Y:S01]  /*ff10*/  LOP3.LUT R37, R4, 0x7, RZ, 0xc0, !PT ;  /* 0x0000000704257812 */ /* 0x008fe200078ec0ff */
[----:B------:R-:W-:Y:S01]  /*ff20*/  IMAD R5, R42, 0x8, R5 ;  /* 0x000000082a057824 */ /* 0x000fe200078e0205 */
[--C-:B------:R-:W-:Y:S02]  /*ff30*/  SHF.R.U32.HI R42, RZ, 0x4, R4.reuse ;  /* 0x00000004ff2a7819 */ /* 0x100fe40000011604 */
[----:B------:R-:W-:Y:S01]  /*ff40*/  SHF.R.U32.HI R4, RZ, 0x3, R4 ;  /* 0x00000003ff047819 */ /* 0x000fe20000011604 */
[----:B------:R-:W-:-:S04]  /*ff50*/  IMAD.SHL.U32 R36, R36, 0x8, RZ ;  /* 0x0000000824247824 */ /* 0x000fc800078e00ff */
[----:B------:R-:W-:Y:S01]  /*ff60*/  IMAD.SHL.U32 R39, R4, 0x8, RZ ;  /* 0x0000000804277824 */ /* 0x000fe200078e00ff */
[----:B------:R-:W-:Y:S01]  /*ff70*/  LOP3.LUT R4, R36, 0x8, RZ, 0xe2, !PT ;  /* 0x0000000824047812 */ /* 0x000fe200078ee2ff */
[----:B------:R-:W-:-:S03]  /*ff80*/  IMAD R37, R42, 0x8, R37 ;  /* 0x000000082a257824 */ /* 0x000fc600078e0225 */
[----:B------:R-:W-:Y:S01]  /*ff90*/  LOP3.LUT R36, R39, 0x8, RZ, 0xe2, !PT ;  /* 0x0000000827247812 */ /* 0x000fe200078ee2ff */
[----:B------:R-:W-:Y:S02]  /*ffa0*/  IMAD R5, R5, 0x28, R4 ;  /* 0x0000002805057824 */ /* 0x000fe400078e0204 */
[----:B------:R-:W-:Y:S02]  /*ffb0*/  IMAD.U32 R4, R38, 0x2, R61 ;  /* 0x0000000226047824 */ /* 0x000fe400078e003d */
[----:B------:R-:W-:Y:S02]  /*ffc0*/  IMAD R37, R37, 0x28, R36 ;  /* 0x0000002825257824 */ /* 0x000fe400078e0224 */
[----:B------:R-:W-:Y:S02]  /*ffd0*/  IMAD.U32 R36, R40, 0x2, R3 ;  /* 0x0000000228247824 */ /* 0x000fe400078e0003 */
[----:B------:R-:W-:Y:S01]  /*ffe0*/  IMAD.U32 R40, R5, 0x2, R60 ;  /* 0x0000000205287824 */ /* 0x000fe200078e003c */
[----:B------:R-:W-:Y:S01]  /*fff0*/  HMMA.16816.F32 R8, R24, R6, R8 ;  /* 0x000000061808723c */ /* 0x000fe20000001808 */
[----:B------:R-:W-:Y:S01]  /*10000*/  IMAD.U32 R41, R37, 0x2, R2 ;  /* 0x0000000225297824 */ /* 0x000fe200078e0002 */
[----:B------:R-:W-:Y:S04]  /*10010*/  LDSM.16.M88.4 R4, [R4] ;  /* 0x000000000404783b */ /* 0x000fe80000000200 */
[----:B------:R-:W-:Y:S04]  /*10020*/  LDSM.16.M88.4 R36, [R36] ;  /* 0x000000002424783b */ /* 0x000fe80000000200 */
[----:B------:R-:W0:Y:S04]  /*10030*/  LDSM.16.M88.4 R24, [R40] ;  /* 0x000000002818783b */ /* 0x000e280000000200 */
[----:B------:R-:W1:Y:S01]  /*10040*/  LDSM.16.M88.4 R40, [R41] ;  /* 0x000000002928783b */ /* 0x000e620000000200 */
[C---:B0-----:R-:W-:Y:S03]  /*10050*/  HMMA.16816.F32 R32, R4.reuse, R24, R32 ;  /* 0x000000180420723c */ /* 0x041fe60000001820 */
[----:B------:R-:W2:Y:S05]  /*10060*/  LDG.E.128.CONSTANT R52, desc[UR6][R68.64+0xa80] ;  /* 0x000a800644347981 */ /* 0x000eaa000c1e9d00 */
[----:B------:R-:W-:Y:S08]  /*10070*/  HMMA.16816.F32 R20, R4, R26, R20 ;  /* 0x0000001a0414723c */ /* 0x000ff00000001814 */
[C---:B------:R-:W-:Y:S08]  /*10080*/  HMMA.16816.F32 R48, R36.reuse, R24, R48 ;  /* 0x000000182430723c */ /* 0x040ff00000001830 */
[----:B------:R-:W-:Y:S01]  /*10090*/  HMMA.16816.F32 R44, R36, R26, R44 ;  /* 0x0000001a242c723c */ /* 0x000fe2000000182c */
[----:B------:R-:W3:Y:S01]  /*100a0*/  LDG.E.128.CONSTANT R24, desc[UR6][R56.64+0xa80] ;  /* 0x000a800638187981 */ /* 0x000ee2000c1e9d00 */
[----:B------:R-:W-:Y:S06]  /*100b0*/  BAR.SYNC.DEFER_BLOCKING 0x0 ;  /* 0x0000000000007b1d */ /* 0x000fec0000010000 */
[C---:B-1----:R-:W-:Y:S08]  /*100c0*/  HMMA.16816.F32 R28, R4.reuse, R40, R28 ;  /* 0x00000028041c723c */ /* 0x042ff0000000181c */
[----:B------:R-:W-:Y:S01]  /*100d0*/  HMMA.16816.F32 R16, R4, R42, R16 ;  /* 0x0000002a0410723c */ /* 0x000fe20000001810 */
[----:B------:R-:W4:Y:S07]  /*100e0*/  LDG.E.128.CONSTANT R4, desc[UR6][R58.64+0xa80] ;  /* 0x000a80063a047981 */ /* 0x000f2e000c1e9d00 */
[C---:B------:R-:W-:Y:S08]  /*100f0*/  HMMA.16816.F32 R12, R36.reuse, R40, R12 ;  /* 0x00000028240c723c */ /* 0x040ff0000000180c */
[----:B------:R-:W-:Y:S01]  /*10100*/  HMMA.16816.F32 R8, R36, R42, R8 ;  /* 0x0000002a2408723c */ /* 0x000fe20000001808 */
[----:B------:R-:W0:Y:S01]  /*10110*/  S2R R37, SR_LANEID ;  /* 0x0000000000257919 */ /* 0x000e220000000000 */
[----:B------:R-:W1:Y:S01]  /*10120*/  S2R R38, SR_LANEID ;  /* 0x0000000000267919 */ /* 0x000e620000000000 */
[----:B------:R-:W5:Y:S01]  /*10130*/  S2R R36, SR_LANEID ;  /* 0x0000000000247919 */ /* 0x000f620000000000 */
[----:B------:R-:W2:Y:S01]  /*10140*/  S2R R70, SR_LANEID ;  /* 0x0000000000467919 */ /* 0x000ea20000000000 */
        /* <DEDUP_REMOVED lines=13> */
[----:B---3--:R-:W-:Y:S04]  /*10220*/  STS.128 [R67+0x280], R24 ;  /* 0x0002801843007388 */ /* 0x008fe80000000c00 */
[----:B----4-:R0:W-:Y:S04]  /*10230*/  STS.128 [R67], R4 ;  /* 0x0000000443007388 */ /* 0x0101e80000000c00 */
[----:B--2---:R-:W-:Y:S01]  /*10240*/  STS.128 [R64+0x2800], R52 ;  /* 0x0028003440007388 */ /* 0x004fe20000000c00 */
[----:B0-----:R-:W-:-:S02]  /*10250*/  SHF.R.U32.HI R4, RZ, 0x4, R36 ;  /* 0x00000004ff047819 */ /* 0x001fc40000011624 */
[----:B------:R-:W-:Y:S01]  /*10260*/  SHF.R.U32.HI R36, RZ, 0x3, R36 ;  /* 0x00000003ff247819 */ /* 0x000fe20000011624 */
[----:B------:R-:W-:-:S04]  /*10270*/  IMAD.SHL.U32 R6, R38, 0x8, RZ ;  /* 0x0000000826067824 */ /* 0x000fc800078e00ff */
[----:B------:R-:W-:Y:S01]  /*10280*/  IMAD.SHL.U32 R7, R36, 0x8, RZ ;  /* 0x0000000824077824 */ /* 0x000fe200078e00ff */
[----:B------:R-:W-:Y:S01]  /*10290*/  LOP3.LUT R6, R6, 0x8, RZ, 0xe2, !PT ;  /* 0x0000000806067812 */ /* 0x000fe200078ee2ff */
[----:B------:R-:W-:Y:S01]  /*102a0*/  IMAD R4, R4, 0x8, R41 ;  /* 0x0000000804047824 */ /* 0x000fe200078e0229 */
[----:B------:R-:W-:Y:S02]  /*102b0*/  BAR.SYNC.DEFER_BLOCKING 0x0 ;  /* 0x0000000000007b1d */ /* 0x000fe40000010000 */
[----:B------:R-:W-:Y:S01]  /*102c0*/  LOP3.LUT R7, R7, 0x8, RZ, 0xe2, !PT ;  /* 0x0000000807077812 */ /* 0x000fe200078ee2ff */
[----:B------:R-:W-:Y:S01]  /*102d0*/  IMAD R6, R39, 0x28, R6 ;  /* 0x0000002827067824 */ /* 0x000fe200078e0206 */
[----:B------:R-:W-:-:S03]  /*102e0*/  SHF.R.U32.HI R5, RZ, 0x3, R70 ;  /* 0x00000003ff057819 */ /* 0x000fc60000011646 */
[----:B------:R-:W-:Y:S01]  /*102f0*/  IMAD R4, R4, 0x28, R7 ;  /* 0x0000002804047824 */ /* 0x000fe200078e0207 */
[----:B------:R-:W-:Y:S01]  /*10300*/  LOP3.LUT R24, R70, 0x7, RZ, 0xc0, !PT ;  /* 0x0000000746187812 */ /* 0x000fe200078ec0ff */
[----:B------:R-:W-:Y:S02]  /*10310*/  IMAD.SHL.U32 R5, R5, 0x8, RZ ;  /* 0x0000000805057824 */ /* 0x000fe400078e00ff */
        /* <DEDUP_REMOVED lines=283> */
[----:B0-----:R-:W-:-:S04]  /*114d0*/  SHF.R.U32.HI R39, RZ, 0x3, R37 ;  /* 0x00000003ff277819 */ /* 0x001fc80000011625 */
[----:B------:R-:W-:Y:S02]  /*114e0*/  SHF.L.U32 R43, R39, 0x3, RZ ;  /* 0x00000003272b7819 */ /* 0x000fe400000006ff */
[----:B-1----:R-:W-:Y:S02]  /*114f0*/  LOP3.LUT R41, R38, 0x7, RZ, 0xc0, !PT ;  /* 0x0000000726297812 */ /* 0x002fe400078ec0ff */
[--C-:B------:R-:W-:Y:S02]  /*11500*/  SHF.R.U32.HI R42, RZ, 0x4, R38.reuse ;  /* 0x00000004ff2a7819 */ /* 0x100fe40000011626 */
        /* <DEDUP_REMOVED lines=594> */
[----:B------:R-:W-:Y:S01]  /*13a30*/  IMAD R41, R41, 0x28, R38 ;  /* 0x0000002829297824 */ /* 0x000fe200078e0226 */
[----:B------:R-:W-:Y:S01]  /*13a40*/  LEA R40, R36, R3, 0x1 ;  /* 0x0000000324287211 */ /* 0x000fe200078e08ff */
        /* <DEDUP_REMOVED lines=624> */
[----:B------:R-:W-:Y:S01]  /*16150*/  IMAD.U32 R53, R5, 0x2, R60 ;  /* 0x0000000205357824 */ /* 0x000fe200078e003c */
[----:B------:R-:W-:Y:S01]  /*16160*/  LEA R37, R41, R2, 0x1 ;  /* 0x0000000229257211 */ /* 0x000fe200078e08ff */
        /* <DEDUP_REMOVED lines=1864> */
[----:B------:R-:W-:Y:S01]  /*1d5f0*/  IMAD.SHL.U32 R38, R39, 0x8, RZ ;  /* 0x0000000827267824 */ /* 0x000fe200078e00ff */
[----:B------:R-:W-:-:S04]  /*1d600*/  SHF.L.U32 R36, R36, 0x3, RZ ;  /* 0x0000000324247819 */ /* 0x000fc800000006ff */
        /* <DEDUP_REMOVED lines=621> */
[----:B------:R-:W-:Y:S02]  /*1fce0*/  LOP3.LUT R37, R38, 0x8, R37, 0xe2, !PT ;  /* 0x0000000826257812 */ /* 0x000fe400078ee225 */
[----:B------:R-:W-:Y:S01]  /*1fcf0*/  SHF.L.U32 R38, R39, 0x3, RZ ;  /* 0x0000000327267819 */ /* 0x000fe200000006ff */
[----:B------:R-:W-:-:S03]  /*1fd00*/  IMAD.SHL.U32 R36, R36, 0x8, RZ ;  /* 0x0000000824247824 */ /* 0x000fc600078e00ff */
[----:B------:R-:W-:-:S05]  /*1fd10*/  LOP3.LUT R38, R38, 0x8, RZ, 0xe2, !PT ;  /* 0x0000000826267812 */ /* 0x000fca00078ee2ff */
        /* <DEDUP_REMOVED lines=8> */
[----:B------:R-:W0:Y:S04]  /*1fda0*/  LDSM.16.M88.4 R4, [R36] ;  /* 0x000000002404783b */ /* 0x000e280000000200 */
[----:B------:R1:W2:Y:S04]  /*1fdb0*/  LDSM.16.M88.4 R24, [R37] ;  /* 0x000000002518783b */ /* 0x0002a80000000200 */
[----:B------:R-:W3:Y:S04]  /*1fdc0*/  LDSM.16.M88.4 R52, [R52] ;  /* 0x000000003434783b */ /* 0x000ee80000000200 */
[----:B-1----:R-:W4:Y:S01]  /*1fdd0*/  LDG.E.128.CONSTANT R36, desc[UR6][R68.64+0x1440] ;  /* 0x0014400644247981 */ /* 0x002f22000c1e9d00 */
[C---:B0-----:R-:W-:Y:S08]  /*1fde0*/  HMMA.16816.F32 R28, R4.reuse, R40, R28 ;  /* 0x00000028041c723c */ /* 0x041ff0000000181c */
[C---:B--2---:R-:W-:Y:S08]  /*1fdf0*/  HMMA.16816.F32 R32, R4.reuse, R24, R32 ;  /* 0x000000180420723c */ /* 0x044ff00000001820 */
[C---:B------:R-:W-:Y:S08]  /*1fe00*/  HMMA.16816.F32 R20, R4.reuse, R26, R20 ;  /* 0x0000001a0414723c */ /* 0x040ff00000001814 */
        /* <DEDUP_REMOVED lines=11> */
[----:B0-----:R-:W-:-:S02]  /*1fec0*/  SHF.R.U32.HI R43, RZ, 0x3, R42 ;  /* 0x00000003ff2b7819 */ /* 0x001fc4000001162a */
[----:B------:R-:W-:Y:S02]  /*1fed0*/  LOP3.LUT R53, R42, 0x7, RZ, 0xc0, !PT ;  /* 0x000000072a357812 */ /* 0x000fe400078ec0ff */
[----:B------:R-:W-:Y:S01]  /*1fee0*/  SHF.R.U32.HI R42, RZ, 0x4, R42 ;  /* 0x00000004ff2a7819 */ /* 0x000fe2000001162a */
[----:B------:R-:W-:Y:S01]  /*1fef0*/  IMAD.SHL.U32 R70, R43, 0x8, RZ ;  /* 0x000000082b467824 */ /* 0x000fe200078e00ff */
[----:B-1----:R-:W-:Y:S02]  /*1ff00*/  LOP3.LUT R54, R41, 0x7, RZ, 0xc0, !PT ;  /* 0x0000000729367812 */ /* 0x002fe400078ec0ff */
[--C-:B------:R-:W-:Y:S02]  /*1ff10*/  SHF.R.U32.HI R55, RZ, 0x4, R41.reuse ;  /* 0x00000004ff377819 */ /* 0x100fe40000011629 */
[----:B------:R-:W-:Y:S01]  /*1ff20*/  SHF.R.U32.HI R41, RZ, 0x3, R41 ;  /* 0x00000003ff297819 */ /* 0x000fe20000011629 */
[----:B------:R-:W-:Y:S01]  /*1ff30*/  IMAD.SHL.U32 R42, R42, 0x8, RZ ;  /* 0x000000082a2a7824 */ /* 0x000fe200078e00ff */
[----:B------:R-:W-:Y:S01]  /*1ff40*/  LOP3.LUT R53, R70, 0x8, R53, 0xe2, !PT ;  /* 0x0000000846357812 */ /* 0x000fe200078ee235 */
[----:B------:R-:W0:Y:S04]  /*1ff50*/  S2R R52, SR_LANEID ;  /* 0x0000000000347919 */ /* 0x000e280000000000 */
[----:B------:R-:W-:-:S02]  /*1ff60*/  IMAD R53, R53, 0x28, R42 ;  /* 0x0000002835357824 */ /* 0x000fc400078e022a */
[----:B------:R-:W-:Y:S01]  /*1ff70*/  IMAD R43, R55, 0x8, R54 ;  /* 0x00000008372b7824 */ /* 0x000fe200078e0236 */
[----:B--2---:R5:W-:Y:S04]  /*1ff80*/  STS.128 [R67], R4 ;  /* 0x0000000443007388 */ /* 0x004be80000000c00 */
[----:B---3--:R1:W-:Y:S04]  /*1ff90*/  STS.128 [R67+0x280], R24 ;  /* 0x0002801843007388 */ /* 0x0083e80000000c00 */
[----:B----4-:R-:W-:Y:S01]  /*1ffa0*/  STS.128 [R64+0x2800], R36 ;  /* 0x0028002440007388 */ /* 0x010fe20000000c00 */
[----:B-----5:R-:W-:-:S02]  /*1ffb0*/  LOP3.LUT R4, R40, 0x7, RZ, 0xc0, !PT ;  /* 0x0000000728047812 */ /* 0x020fc400078ec0ff */
[--C-:B------:R-:W-:Y:S01]  /*1ffc0*/  SHF.R.U32.HI R5, RZ, 0x4, R40.reuse ;  /* 0x00000004ff057819 */ /* 0x100fe20000011628 */
[----:B------:R-:W-:Y:S01]  /*1ffd0*/  IMAD.SHL.U32 R6, R41, 0x8, RZ ;  /* 0x0000000829067824 */ /* 0x000fe200078e00ff */
[----:B------:R-:W-:-:S04]  /*1ffe0*/  SHF.R.U32.HI R40, RZ, 0x3, R40 ;  /* 0x00000003ff287819 */ /* 0x000fc80000011628 */
[----:B------:R-:W-:Y:S01]  /*1fff0*/  LOP3.LUT R6, R6, 0x8, RZ, 0xe2, !PT ;  /* 0x0000000806067812 */ /* 0x000fe200078ee2ff */
[----:B------:R-:W-:Y:S02]  /*20000*/  IMAD.SHL.U32 R7, R40, 0x8, RZ ;  /* 0x0000000828077824 */ /* 0x000fe400078e00ff */
[----:B------:R-:W-:Y:S02]  /*20010*/  IMAD.U32 R40, R53, 0x2, R66 ;  /* 0x0000000235287824 */ /* 0x000fe400078e0042 */
[----:B------:R-:W-:Y:S01]  /*20020*/  IMAD R6, R43, 0x28, R6 ;  /* 0x000000282b067824 */ /* 0x000fe200078e0206 */
[----:B------:R-:W-:Y:S06]  /*20030*/  BAR.SYNC.DEFER_BLOCKING 0x0 ;  /* 0x0000000000007b1d */ /* 0x000fec0000010000 */
[----:B------:R-:W-:Y:S01]  /*20040*/  LDSM.16.M88.4 R40, [R40] ;  /* 0x000000002828783b */ /* 0x000fe20000000200 */
[----:B------:R-:W-:Y:S01]  /*20050*/  IMAD R4, R5, 0x8, R4 ;  /* 0x0000000805047824 */ /* 0x000fe200078e0204 */
[----:B0-----:R-:W-:-:S02]  /*20060*/  SHF.R.U32.HI R5, RZ, 0x3, R52 ;  /* 0x00000003ff057819 */ /* 0x001fc40000011634 */
[----:B------:R-:W-:Y:S02]  /*20070*/  LOP3.LUT R7, R7, 0x8, RZ, 0xe2, !PT ;  /* 0x0000000807077812 */ /* 0x000fe400078ee2ff */
[----:B-1----:R-:W-:Y:S01]  /*20080*/  LOP3.LUT R24, R52, 0x7, RZ, 0xc0, !PT ;  /* 0x0000000734187812 */ /* 0x002fe200078ec0ff */
[----:B------:R-:W-:Y:S02]  /*20090*/  IMAD.SHL.U32 R5, R5, 0x8, RZ ;  /* 0x0000000805057824 */ /* 0x000fe400078e00ff */
[----:B------:R-:W-:Y:S02]  /*200a0*/  IMAD R4, R4, 0x28, R7 ;  /* 0x0000002804047824 */ /* 0x000fe400078e0207 */
[----:B------:R-:W-:Y:S01]  /*200b0*/  IMAD.U32 R53, R6, 0x2, R65 ;  /* 0x0000000206357824 */ /* 0x000fe200078e0041 */
[----:B------:R-:W-:Y:S01]  /*200c0*/  LOP3.LUT R24, R5, 0x8, R24, 0xe2, !PT ;  /* 0x0000000805187812 */ /* 0x000fe200078ee218 */
[----:B------:R-:W-:Y:S01]  /*200d0*/  IMAD.U32 R4, R4, 0x2, R63 ;  /* 0x0000000204047824 */ /* 0x000fe200078e003f */
[----:B------:R-:W-:-:S02]  /*200e0*/  SHF.R.U32.HI R52, RZ, 0x4, R52 ;  /* 0x00000004ff347819 */ /* 0x000fc40000011634 */
[----:B------:R-:W0:Y:S04]  /*200f0*/  LDSM.16.M88.4 R36, [R53] ;  /* 0x000000003524783b */ /* 0x000e280000000200 */
[----:B------:R-:W1:Y:S01]  /*20100*/  LDSM.16.M88.4 R4, [R4] ;  /* 0x000000000404783b */ /* 0x000e620000000200 */
[----:B------:R-:W-:-:S04]  /*20110*/  IMAD.SHL.U32 R25, R52, 0x8, RZ ;  /* 0x0000000834197824 */ /* 0x000fc800078e00ff */
        /* <DEDUP_REMOVED lines=30> */
[----:B------:R-:W-:Y:S01]  /*20300*/  LOP3.LUT R38, R37, 0x7, RZ, 0xc0, !PT ;  /* 0x0000000725267812 */ /* 0x000fe200078ec0ff */
[----:B------:R-:W-:Y:S02]  /*20310*/  IMAD.U32 R52, R4, 0x2, R61 ;  /* 0x0000000204347824 */ /* 0x000fe400078e003d */
[----:B------:R-:W-:Y:S02]  /*20320*/  IMAD.U32 R53, R5, 0x2, R60 ;  /* 0x0000000205357824 */ /* 0x000fe400078e003c */
[----:B------:R-:W-:Y:S01]  /*20330*/  IMAD R41, R39, 0x8, R38 ;  /* 0x0000000827297824 */ /* 0x000fe200078e0226 */
[----:B---3--:R-:W-:Y:S01]  /*20340*/  SHF.R.U32.HI R38, RZ, 0x3, R36 ;  /* 0x00000003ff267819 */ /* 0x008fe20000011624 */
[----:B------:R-:W-:Y:S01]  /*20350*/  LDSM.16.M88.4 R4, [R52] ;  /* 0x000000003404783b */ /* 0x000fe20000000200 */
[----:B------:R-:W-:-:S02]  /*20360*/  SHF.R.U32.HI R39, RZ, 0x3, R37 ;  /* 0x00000003ff277819 */ /* 0x000fc40000011625 */
[----:B------:R-:W-:Y:S01]  /*20370*/  LOP3.LUT R37, R36, 0x7, RZ, 0xc0, !PT ;  /* 0x0000000724257812 */ /* 0x000fe200078ec0ff */
[----:B------:R-:W-:Y:S01]  /*20380*/  IMAD.SHL.U32 R38, R38, 0x8, RZ ;  /* 0x0000000826267824 */ /* 0x000fe200078e00ff */
[----:B------:R-:W-:Y:S01]  /*20390*/  SHF.R.U32.HI R36, RZ, 0x4, R36 ;  /* 0x00000004ff247819 */ /* 0x000fe20000011624 */
[----:B------:R0:W1:Y:S03]  /*203a0*/  LDSM.16.M88.4 R24, [R53] ;  /* 0x000000003518783b */ /* 0x0000660000000200 */
[----:B------:R-:W-:Y:S01]  /*203b0*/  LOP3.LUT R37, R38, 0x8, R37, 0xe2, !PT ;  /* 0x0000000826257812 */ /* 0x000fe200078ee225 */
[----:B------:R-:W-:Y:S02]  /*203c0*/  IMAD.SHL.U32 R38, R39, 0x8, RZ ;  /* 0x0000000827267824 */ /* 0x000fe400078e00ff */
[----:B------:R-:W-:Y:S01]  /*203d0*/  IMAD.SHL.U32 R36, R36, 0x8, RZ ;  /* 0x0000000824247824 */ /* 0x000fe200078e00ff */
[----:B0-----:R-:W2:Y:S02]  /*203e0*/  LDG.E.128.CONSTANT R52, desc[UR6][R68.64+0x1480] ;  /* 0x0014800644347981 */ /* 0x001ea4000c1e9d00 */
[----:B------:R-:W-:Y:S01]  /*203f0*/  LOP3.LUT R38, R38, 0x8, RZ, 0xe2, !PT ;  /* 0x0000000826267812 */ /* 0x000fe200078ee2ff */
[----:B------:R-:W-:-:S04]  /*20400*/  IMAD R36, R37, 0x28, R36 ;  /* 0x0000002825247824 */ /* 0x000fc800078e0224 */
[----:B------:R-:W-:Y:S02]  /*20410*/  IMAD R41, R41, 0x28, R38 ;  /* 0x0000002829297824 */ /* 0x000fe400078e0226 */
[----:B------:R-:W-:Y:S02]  /*20420*/  IMAD.U32 R40, R36, 0x2, R3 ;  /* 0x0000000224287824 */ /* 0x000fe400078e0003 */
[----:B------:R-:W-:-:S04]  /*20430*/  IMAD.U32 R37, R41, 0x2, R2 ;  /* 0x0000000229257824 */ /* 0x000fc800078e0002 */
[----:B------:R-:W0:Y:S04]  /*20440*/  LDSM.16.M88.4 R40, [R40] ;  /* 0x000000002828783b */ /* 0x000e280000000200 */
[----:B------:R-:W3:Y:S01]  /*20450*/  LDSM.16.M88.4 R36, [R37] ;  /* 0x000000002524783b */ /* 0x000ee20000000200 */
[C---:B-1----:R-:W-:Y:S08]  /*20460*/  HMMA.16816.F32 R32, R4.reuse, R24, R32 ;  /* 0x000000180420723c */ /* 0x042ff00000001820 */
[----:B------:R-:W-:Y:S08]  /*20470*/  HMMA.16816.F32 R20, R4, R26, R20 ;  /* 0x0000001a0414723c */ /* 0x000ff00000001814 */
[----:B0-----:R-:W-:Y:S08]  /*20480*/  HMMA.16816.F32 R48, R40, R24, R48 ;  /* 0x000000182830723c */ /* 0x001ff00000001830 */
[C---:B---3--:R-:W-:Y:S08]  /*20490*/  HMMA.16816.F32 R28, R4.reuse, R36, R28 ;  /* 0x00000024041c723c */ /* 0x048ff0000000181c */
[----:B------:R-:W-:Y:S01]  /*204a0*/  HMMA.16816.F32 R16, R4, R38, R16 ;  /* 0x000000260410723c */ /* 0x000fe20000001810 */
[----:B------:R-:W3:Y:S01]  /*204b0*/  LDG.E.128.CONSTANT R4, desc[UR6][R58.64+0x1480] ;  /* 0x001480063a047981 */ /* 0x000ee2000c1e9d00 */
[----:B------:R-:W-:Y:S06]  /*204c0*/  BAR.SYNC.DEFER_BLOCKING 0x0 ;  /* 0x0000000000007b1d */ /* 0x000fec0000010000 */
[C---:B------:R-:W-:Y:S01]  /*204d0*/  HMMA.16816.F32 R44, R40.reuse, R26, R44 ;  /* 0x0000001a282c723c */ /* 0x040fe2000000182c */
[----:B------:R-:W4:Y:S07]  /*204e0*/  LDG.E.128.CONSTANT R24, desc[UR6][R56.64+0x1480] ;  /* 0x0014800638187981 */ /* 0x000f2e000c1e9d00 */
[C---:B------:R-:W-:Y:S01]  /*204f0*/  HMMA.16816.F32 R12, R40.reuse, R36, R12 ;  /* 0x00000024280c723c */ /* 0x040fe2000000180c */
[----:B------:R-:W0:Y:S07]  /*20500*/  S2R R37, SR_LANEID ;  /* 0x0000000000257919 */ /* 0x000e2e0000000000 */
[----:B------:R-:W-:Y:S01]  /*20510*/  HMMA.16816.F32 R8, R40, R38, R8 ;  /* 0x000000262808723c */ /* 0x000fe20000001808 */
        /* <DEDUP_REMOVED lines=16> */
[----:B---3--:R0:W-:Y:S04]  /*20620*/  STS.128 [R67], R4 ;  /* 0x0000000443007388 */ /* 0x0081e80000000c00 */
[----:B----4-:R1:W-:Y:S01]  /*20630*/  STS.128 [R67+0x280], R24 ;  /* 0x0002801843007388 */ /* 0x0103e20000000c00 */
[----:B0-----:R-:W-:-:S03]  /*20640*/  SHF.R.U32.HI R4, RZ, 0x4, R36 ;  /* 0x00000004ff047819 */ /* 0x001fc60000011624 */
[----:B--2---:R-:W-:Y:S01]  /*20650*/  STS.128 [R64+0x2800], R52 ;  /* 0x0028003440007388 */ /* 0x004fe20000000c00 */
        /* <DEDUP_REMOVED lines=10> */
[----:B-1----:R-:W-:Y:S01]  /*20700*/  LOP3.LUT R24, R70, 0x7, RZ, 0xc0, !PT ;  /* 0x0000000746187812 */ /* 0x002fe200078ec0ff */
        /* <DEDUP_REMOVED lines=458> */
[----:B------:R-:W-:Y:S02]  /*223b0*/  SHF.L.U32 R43, R38, 0x3, RZ ;  /* 0x00000003262b7819 */ /* 0x000fe400000006ff */
[----:B------:R-:W-:Y:S01]  /*223c0*/  LOP3.LUT R36, R37, 0x7, RZ, 0xc0, !PT ;  /* 0x0000000725247812 */ /* 0x000fe200078ec0ff */
[----:B------:R-:W-:Y:S01]  /*223d0*/  IMAD.SHL.U32 R38, R39, 0x8, RZ ;  /* 0x0000000827267824 */ /* 0x000fe200078e00ff */
[----:B------:R-:W-:Y:S02]  /*223e0*/  SHF.R.U32.HI R37, RZ, 0x4, R37 ;  /* 0x00000004ff257819 */ /* 0x000fe40000011625 */
[----:B------:R-:W-:-:S02]  /*223f0*/  LOP3.LUT R36, R43, 0x8, R36, 0xe2, !PT ;  /* 0x000000082b247812 */ /* 0x000fc400078ee224 */
        /* <DEDUP_REMOVED lines=615> */
[----:B------:R-:W-:-:S04]  /*24a70*/  LOP3.LUT R38, R36, 0x7, RZ, 0xc0, !PT ;  /* 0x0000000724267812 */ /* 0x000fc800078ec0ff */
[----:B------:R-:W-:Y:S02]  /*24a80*/  LEA R41, R39, R38, 0x3 ;  /* 0x0000002627297211 */ /* 0x000fe400078e18ff */
        /* <DEDUP_REMOVED lines=617> */
[----:B------:R-:W-:Y:S02]  /*27120*/  SHF.L.U32 R4, R41, 0x3, RZ ;  /* 0x0000000329047819 */ /* 0x000fe400000006ff */
[----:B------:R-:W-:-:S03]  /*27130*/  LOP3.LUT R38, R38, 0x8, RZ, 0xe2, !PT ;  /* 0x0000000826267812 */ /* 0x000fc600078ee2ff */
        /* <DEDUP_REMOVED lines=612> */
[----:B0-----:R-:W-:-:S02]  /*29780*/  SHF.R.U32.HI R4, RZ, 0x3, R41 ;  /* 0x00000003ff047819 */ /* 0x001fc40000011629 */
[----:B-1----:R-:W-:Y:S02]  /*29790*/  LOP3.LUT R5, R40, 0x7, RZ, 0xc0, !PT ;  /* 0x0000000728057812 */ /* 0x002fe400078ec0ff */
[--C-:B------:R-:W-:Y:S02]  /*297a0*/  SHF.R.U32.HI R38, RZ, 0x4, R40.reuse ;  /* 0x00000004ff267819 */ /* 0x100fe40000011628 */
[----:B------:R-:W-:Y:S01]  /*297b0*/  SHF.R.U32.HI R40, RZ, 0x3, R40 ;  /* 0x00000003ff287819 */ /* 0x000fe20000011628 */
[----:B------:R-:W-:Y:S01]  /*297c0*/  IMAD.SHL.U32 R39, R4, 0x8, RZ ;  /* 0x0000000804277824 */ /* 0x000fe200078e00ff */
[----:B------:R-:W-:Y:S01]  /*297d0*/  LOP3.LUT R4, R41, 0x7, RZ, 0xc0, !PT ;  /* 0x0000000729047812 */ /* 0x000fe200078ec0ff */
[----:B------:R-:W-:Y:S01]  /*297e0*/  IMAD R5, R38, 0x8, R5 ;  /* 0x0000000826057824 */ /* 0x000fe200078e0205 */
[----:B------:R-:W-:Y:S02]  /*297f0*/  SHF.R.U32.HI R41, RZ, 0x4, R41 ;  /* 0x00000004ff297819 */ /* 0x000fe40000011629 */
[----:B------:R-:W-:-:S02]  /*29800*/  SHF.L.U32 R38, R40, 0x3, RZ ;  /* 0x0000000328267819 */ /* 0x000fc400000006ff */
[----:B------:R-:W-:Y:S01]  /*29810*/  LOP3.LUT R39, R39, 0x8, R4, 0xe2, !PT ;  /* 0x0000000827277812 */ /* 0x000fe200078ee204 */
[----:B------:R-:W-:Y:S01]  /*29820*/  IMAD.SHL.U32 R4, R41, 0x8, RZ ;  /* 0x0000000829047824 */ /* 0x000fe200078e00ff */
[----:B------:R-:W-:-:S03]  /*29830*/  LOP3.LUT R38, R38, 0x8, RZ, 0xe2, !PT ;  /* 0x0000000826267812 */ /* 0x000fc600078ee2ff */
        /* <DEDUP_REMOVED lines=616> */
[----:B------:R-:W-:Y:S01]  /*2bec0*/  IMAD R5, R38, 0x8, R5 ;  /* 0x0000000826057824 */ /* 0x000fe200078e0205 */
[----:B------:R-:W-:Y:S02]  /*2bed0*/  SHF.L.U32 R39, R4, 0x3, RZ ;  /* 0x0000000304277819 */ /* 0x000fe400000006ff */
        /* <DEDUP_REMOVED lines=620> */
[--C-:B-1----:R-:W-:Y:S02]  /*2e5a0*/  SHF.R.U32.HI R4, RZ, 0x3, R41.reuse ;  /* 0x00000003ff047819 */ /* 0x102fe40000011629 */
[----:B------:R-:W-:Y:S02]  /*2e5b0*/  SHF.R.U32.HI R40, RZ, 0x3, R40 ;  /* 0x00000003ff287819 */ /* 0x000fe40000011628 */
[----:B------:R-:W-:Y:S01]  /*2e5c0*/  LEA R5, R38, R5, 0x3 ;  /* 0x0000000526057211 */ /* 0x000fe200078e18ff */
        /* <DEDUP_REMOVED lines=388> */
[----:B------:R-:W-:Y:S01]  /*2fe10*/  IMAD.SHL.U32 R5, R5, 0x8, RZ ;  /* 0x0000000805057824 */ /* 0x000fe200078e00ff */
[----:B------:R-:W-:Y:S01]  /*2fe20*/  SHF.R.U32.HI R70, RZ, 0x4, R70 ;  /* 0x00000004ff467819 */ /* 0x000fe20000011646 */
[----:B------:R-:W-:-:S02]  /*2fe30*/  IMAD.U32 R36, R6, 0x2, R65 ;  /* 0x0000000206247824 */ /* 0x000fc400078e0041 */
[----:B------:R-:W-:Y:S01]  /*2fe40*/  IMAD.U32 R4, R4, 0x2, R63 ;  /* 0x0000000204047824 */ /* 0x000fe200078e003f */
[----:B------:R-:W-:Y:S01]  /*2fe50*/  LOP3.LUT R24, R5, 0x8, R24, 0xe2, !PT ;  /* 0x0000000805187812 */ /* 0x000fe200078ee218 */
[----:B------:R-:W-:-:S04]  /*2fe60*/  IMAD.SHL.U32 R25, R70, 0x8, RZ ;  /* 0x0000000846197824 */ /* 0x000fc800078e00ff */
[----:B------:R-:W-:Y:S01]  /*2fe70*/  IMAD R25, R24, 0x28, R25 ;  /* 0x0000002818197824 */ /* 0x000fe200078e0219 */
[----:B------:R-:W-:Y:S04]  /*2fe80*/  LDSM.16.M88.4 R40, [R40] ;  /* 0x000000002828783b */ /* 0x000fe80000000200 */
[----:B------:R-:W0:Y:S04]  /*2fe90*/  LDSM.16.M88.4 R36, [R36] ;  /* 0x000000002424783b */ /* 0x000e280000000200 */
[----:B------:R-:W1:Y:S01]  /*2fea0*/  LDSM.16.M88.4 R4, [R4] ;  /* 0x000000000404783b */ /* 0x000e620000000200 */
        /* <DEDUP_REMOVED lines=10> */
[C---:B------:R-:W-:Y:S08]  /*2ff50*/  HMMA.16816.F32 R12, R24.reuse, R4, R12 ;  /* 0x00000004180c723c */ /* 0x040ff0000000180c */
[----:B------:R-:W-:Y:S01]  /*2ff60*/  HMMA.16816.F32 R44, R24, R38, R44 ;  /* 0x00000026182c723c */ /* 0x000fe2000000182c */
[----:B0-----:R-:W-:-:S02]  /*2ff70*/  SHF.R.U32.HI R37, RZ, 0x3, R41 ;  /* 0x00000003ff257819 */ /* 0x001fc40000011629 */
[----:B------:R-:W-:Y:S02]  /*2ff80*/  LOP3.LUT R4, R41, 0x7, RZ, 0xc0, !PT ;  /* 0x0000000729047812 */ /* 0x000fe400078ec0ff */
[----:B------:R-:W-:Y:S01]  /*2ff90*/  SHF.R.U32.HI R41, RZ, 0x4, R41 ;  /* 0x00000004ff297819 */ /* 0x000fe20000011629 */
[----:B------:R-:W-:Y:S01]  /*2ffa0*/  IMAD.SHL.U32 R5, R37, 0x8, RZ ;  /* 0x0000000825057824 */ /* 0x000fe200078e00ff */
[--C-:B-1----:R-:W-:Y:S02]  /*2ffb0*/  SHF.R.U32.HI R37, RZ, 0x3, R40.reuse ;  /* 0x00000003ff257819 */ /* 0x102fe40000011628 */
[----:B------:R-:W-:Y:S02]  /*2ffc0*/  LOP3.LUT R38, R40, 0x7, RZ, 0xc0, !PT ;  /* 0x0000000728267812 */ /* 0x000fe400078ec0ff */
[----:B------:R-:W-:Y:S01]  /*2ffd0*/  SHF.R.U32.HI R39, RZ, 0x4, R40 ;  /* 0x00000004ff277819 */ /* 0x000fe20000011628 */
[----:B------:R-:W-:Y:S01]  /*2ffe0*/  IMAD.SHL.U32 R37, R37, 0x8, RZ ;  /* 0x0000000825257824 */ /* 0x000fe200078e00ff */
[----:B------:R-:W-:Y:S01]  /*2fff0*/  LOP3.LUT R5, R5, 0x8, R4, 0xe2, !PT ;  /* 0x0000000805057812 */ /* 0x000fe200078ee204 */
[----:B------:R-:W-:Y:S01]  /*30000*/  IMAD.SHL.U32 R4, R41, 0x8, RZ ;  /* 0x0000000829047824 */ /* 0x000fe200078e00ff */
[----:B--2---:R-:W-:Y:S01]  /*30010*/  SHF.R.U32.HI R40, RZ, 0x4, R36 ;  /* 0x00000004ff287819 */ /* 0x004fe20000011624 */
[----:B------:R-:W-:Y:S01]  /*30020*/  IMAD R38, R39, 0x8, R38 ;  /* 0x0000000827267824 */ /* 0x000fe200078e0226 */
[----:B------:R-:W-:Y:S01]  /*30030*/  LOP3.LUT R39, R36, 0x7, RZ, 0xc0, !PT ;  /* 0x0000000724277812 */ /* 0x000fe200078ec0ff */
[----:B------:R-:W-:Y:S01]  /*30040*/  IMAD R4, R5, 0x28, R4 ;  /* 0x0000002805047824 */ /* 0x000fe200078e0204 */
[----:B------:R-:W-:-:S02]  /*30050*/  LOP3.LUT R5, R37, 0x8, RZ, 0xe2, !PT ;  /* 0x0000000825057812 */ /* 0x000fc400078ee2ff */
[----:B------:R-:W-:Y:S01]  /*30060*/  SHF.R.U32.HI R37, RZ, 0x3, R36 ;  /* 0x00000003ff257819 */ /* 0x000fe20000011624 */
[----:B------:R-:W-:Y:S02]  /*30070*/  IMAD R36, R40, 0x8, R39 ;  /* 0x0000000828247824 */ /* 0x000fe400078e0227 */
[----:B------:R-:W0:Y:S01]  /*30080*/  S2R R40, SR_LANEID ;  /* 0x0000000000287919 */ /* 0x000e220000000000 */
[----:B------:R-:W-:Y:S02]  /*30090*/  IMAD R5, R38, 0x28, R5 ;  /* 0x0000002826057824 */ /* 0x000fe400078e0205 */
[----:B------:R-:W-:Y:S01]  /*300a0*/  IMAD.SHL.U32 R37, R37, 0x8, RZ ;  /* 0x0000000825257824 */ /* 0x000fe200078e00ff */
[----:B------:R-:W-:Y:S01]  /*300b0*/  HMMA.16816.F32 R8, R24, R6, R8 ;  /* 0x000000061808723c */ /* 0x000fe20000001808 */
[----:B------:R-:W-:Y:S02]  /*300c0*/  IMAD.U32 R4, R4, 0x2, R61 ;  /* 0x0000000204047824 */ /* 0x000fe400078e003d */
[----:B------:R-:W-:Y:S01]  /*300d0*/  IMAD.U32 R24, R5, 0x2, R60 ;  /* 0x0000000205187824 */ /* 0x000fe200078e003c */
[----:B------:R-:W-:-:S02]  /*300e0*/  LOP3.LUT R37, R37, 0x8, RZ, 0xe2, !PT ;  /* 0x0000000825257812 */ /* 0x000fc400078ee2ff */
[----:B0-----:R-:W-:-:S03]  /*300f0*/  SHF.R.U32.HI R41, RZ, 0x3, R40 ;  /* 0x00000003ff297819 */ /* 0x001fc60000011628 */
[----:B------:R-:W-:Y:S01]  /*30100*/  IMAD R37, R36, 0x28, R37 ;  /* 0x0000002824257824 */ /* 0x000fe200078e0225 */
[----:B------:R-:W-:Y:S01]  /*30110*/  LDSM.16.M88.4 R4, [R4] ;  /* 0x000000000404783b */ /* 0x000fe20000000200 */
[----:B------:R-:W-:Y:S01]  /*30120*/  IMAD.SHL.U32 R42, R41, 0x8, RZ ;  /* 0x00000008292a7824 */ /* 0x000fe200078e00ff */
[----:B------:R-:W-:Y:S01]  /*30130*/  LOP3.LUT R41, R40, 0x7, RZ, 0xc0, !PT ;  /* 0x0000000728297812 */ /* 0x000fe200078ec0ff */
[----:B------:R-:W-:Y:S01]  /*30140*/  IMAD.U32 R37, R37, 0x2, R2 ;  /* 0x0000000225257824 */ /* 0x000fe200078e0002 */
[----:B------:R-:W-:Y:S01]  /*30150*/  SHF.R.U32.HI R40, RZ, 0x4, R40 ;  /* 0x00000004ff287819 */ /* 0x000fe20000011628 */
[----:B------:R-:W0:Y:S01]  /*30160*/  LDSM.16.M88.4 R24, [R24] ;  /* 0x000000001818783b */ /* 0x000e220000000200 */
[----:B------:R-:W-:-:S03]  /*30170*/  LOP3.LUT R41, R42, 0x8, R41, 0xe2, !PT ;  /* 0x000000082a297812 */ /* 0x000fc600078ee229 */
[----:B------:R-:W-:Y:S01]  /*30180*/  IMAD.SHL.U32 R40, R40, 0x8, RZ ;  /* 0x0000000828287824 */ /* 0x000fe200078e00ff */
[----:B------:R-:W1:Y:S03]  /*30190*/  LDSM.16.M88.4 R36, [R37] ;  /* 0x000000002524783b */ /* 0x000e660000000200 */
[----:B------:R-:W-:Y:S01]  /*301a0*/  IMAD R40, R41, 0x28, R40 ;  /* 0x0000002829287824 */ /* 0x000fe200078e0228 */
[----:B------:R-:W2:Y:S03]  /*301b0*/  LDG.E.128.CONSTANT R52, desc[UR6][R68.64+0x1e40] ;  /* 0x001e400644347981 */ /* 0x000ea6000c1e9d00 */
[----:B------:R-:W-:-:S06]  /*301c0*/  IMAD.U32 R40, R40, 0x2, R3 ;  /* 0x0000000228287824 */ /* 0x000fcc00078e0003 */
[----:B------:R-:W3:Y:S01]  /*301d0*/  LDSM.16.M88.4 R40, [R40] ;  /* 0x000000002828783b */ /* 0x000ee20000000200 */
[C---:B0-----:R-:W-:Y:S08]  /*301e0*/  HMMA.16816.F32 R32, R4.reuse, R24, R32 ;  /* 0x000000180420723c */ /* 0x041ff00000001820 */
[C---:B------:R-:W-:Y:S08]  /*301f0*/  HMMA.16816.F32 R20, R4.reuse, R26, R20 ;  /* 0x0000001a0414723c */ /* 0x040ff00000001814 */
[C---:B-1----:R-:W-:Y:S08]  /*30200*/  HMMA.16816.F32 R28, R4.reuse, R36, R28 ;  /* 0x00000024041c723c */ /* 0x042ff0000000181c */
[----:B------:R-:W-:Y:S01]  /*30210*/  HMMA.16816.F32 R16, R4, R38, R16 ;  /* 0x000000260410723c */ /* 0x000fe20000001810 */
[----:B------:R-:W4:Y:S01]  /*30220*/  LDG.E.128.CONSTANT R4, desc[UR6][R58.64+0x1e40] ;  /* 0x001e40063a047981 */ /* 0x000f22000c1e9d00 */
        /* <DEDUP_REMOVED lines=11> */
[----:B------:R-:W-:Y:S02]  /*302e0*/  LOP3.LUT R39, R38, 0x7, RZ, 0xc0, !PT ;  /* 0x0000000726277812 */ /* 0x000fe400078ec0ff */
[----:B------:R-:W-:Y:S02]  /*302f0*/  SHF.R.U32.HI R38, RZ, 0x4, R38 ;  /* 0x00000004ff267819 */ /* 0x000fe40000011626 */
[----:B------:R-:W-:-:S03]  /*30300*/  LOP3.LUT R39, R40, 0x8, R39, 0xe2, !PT ;  /* 0x0000000828277812 */ /* 0x000fc600078ee227 */
[----:B------:R-:W-:Y:S01]  /*30310*/  IMAD.SHL.U32 R38, R38, 0x8, RZ ;  /* 0x0000000826267824 */ /* 0x000fe200078e00ff */
[----:B-1----:R-:W-:-:S03]  /*30320*/  SHF.R.U32.HI R41, RZ, 0x4, R37 ;  /* 0x00000004ff297819 */ /* 0x002fc60000011625 */
[----:B------:R-:W-:Y:S01]  /*30330*/  IMAD R39, R39, 0x28, R38 ;  /* 0x0000002827277824 */ /* 0x000fe200078e0226 */
[----:B------:R-:W-:Y:S02]  /*30340*/  LOP3.LUT R38, R37, 0x7, RZ, 0xc0, !PT ;  /* 0x0000000725267812 */ /* 0x000fe400078ec0ff */
[----:B------:R-:W-:Y:S01]  /*30350*/  SHF.R.U32.HI R37, RZ, 0x3, R37 ;  /* 0x00000003ff257819 */ /* 0x000fe20000011625 */
[----:B------:R-:W0:Y:S02]  /*30360*/  S2R R70, SR_LANEID ;  /* 0x0000000000467919 */ /* 0x000e240000000000 */
[----:B------:R-:W-:Y:S02]  /*30370*/  IMAD R38, R41, 0x8, R38 ;  /* 0x0000000829267824 */ /* 0x000fe400078e0226 */
[----:B------:R-:W-:Y:S01]  /*30380*/  IMAD.U32 R40, R39, 0x2, R66 ;  /* 0x0000000227287824 */ /* 0x000fe200078e0042 */
[----:B----4-:R5:W-:Y:S02]  /*30390*/  STS.128 [R67], R4 ;  /* 0x0000000443007388 */ /* 0x010be40000000c00 */
[----:B-----5:R-:W-:-:S02]  /*303a0*/  LOP3.LUT R4, R36, 0x7, RZ, 0xc0, !PT ;  /* 0x0000000724047812 */ /* 0x020fc400078ec0ff */
[--C-:B------:R-:W-:Y:S01]  /*303b0*/  SHF.R.U32.HI R5, RZ, 0x4, R36.reuse ;  /* 0x00000004ff057819 */ /* 0x100fe20000011624 */
[----:B---3--:R0:W-:Y:S01]  /*303c0*/  STS.128 [R67+0x280], R24 ;  /* 0x0002801843007388 */ /* 0x0081e20000000c00 */
[----:B------:R-:W-:-:S03]  /*303d0*/  SHF.R.U32.HI R36, RZ, 0x3, R36 ;  /* 0x00000003ff247819 */ /* 0x000fc60000011624 */
[----:B------:R-:W-:Y:S01]  /*303e0*/  IMAD R4, R5, 0x8, R4 ;  /* 0x0000000805047824 */ /* 0x000fe200078e0204 */
[----:B--2---:R-:W-:Y:S01]  /*303f0*/  STS.128 [R64+0x2800], R52 ;  /* 0x0028003440007388 */ /* 0x004fe20000000c00 */
[----:B------:R-:W-:Y:S01]  /*30400*/  IMAD.SHL.U32 R5, R37, 0x8, RZ ;  /* 0x0000000825057824 */ /* 0x000fe200078e00ff */
[----:B------:R-:W-:Y:S01]  /*30410*/  BAR.SYNC.DEFER_BLOCKING 0x0 ;  /* 0x0000000000007b1d */ /* 0x000fe20000010000 */
[----:B------:R-:W-:-:S03]  /*30420*/  IMAD.SHL.U32 R36, R36, 0x8, RZ ;  /* 0x0000000824247824 */ /* 0x000fc600078e00ff */
[----:B------:R-:W-:-:S05]  /*30430*/  LOP3.LUT R5, R5, 0x8, RZ, 0xe2, !PT ;  /* 0x0000000805057812 */ /* 0x000fca00078ee2ff */
[----:B------:R-:W-:Y:S01]  /*30440*/  IMAD R38, R38, 0x28, R5 ;  /* 0x0000002826267824 */ /* 0x000fe200078e0205 */
[----:B------:R-:W-:-:S05]  /*30450*/  LOP3.LUT R5, R36, 0x8, RZ, 0xe2, !PT ;  /* 0x0000000824057812 */ /* 0x000fca00078ee2ff */
[----:B------:R-:W-:Y:S02]  /*30460*/  IMAD R4, R4, 0x28, R5 ;  /* 0x0000002804047824 */ /* 0x000fe400078e0205 */
[----:B------:R-:W-:Y:S02]  /*30470*/  IMAD.U32 R38, R38, 0x2, R65 ;  /* 0x0000000226267824 */ /* 0x000fe400078e0041 */
[----:B------:R-:W-:Y:S01]  /*30480*/  IMAD.U32 R4, R4, 0x2, R63 ;  /* 0x0000000204047824 */ /* 0x000fe200078e003f */
[----:B0-----:R-:W-:Y:S01]  /*30490*/  SHF.R.U32.HI R24, RZ, 0x3, R70 ;  /* 0x00000003ff187819 */ /* 0x001fe20000011646 */
[----:B------:R-:W-:Y:S04]  /*304a0*/  LDSM.16.M88.4 R40, [R40] ;  /* 0x000000002828783b */ /* 0x000fe80000000200 */
[----:B------:R-:W0:Y:S04]  /*304b0*/  LDSM.16.M88.4 R36, [R38] ;  /* 0x000000002624783b */ /* 0x000e280000000200 */
[----:B------:R-:W1:Y:S01]  /*304c0*/  LDSM.16.M88.4 R4, [R4] ;  /* 0x000000000404783b */ /* 0x000e620000000200 */
[----:B------:R-:W-:Y:S01]  /*304d0*/  IMAD.SHL.U32 R25, R24, 0x8, RZ ;  /* 0x0000000818197824 */ /* 0x000fe200078e00ff */
[----:B------:R-:W-:-:S02]  /*304e0*/  LOP3.LUT R24, R70, 0x7, RZ, 0xc0, !PT ;  /* 0x0000000746187812 */ /* 0x000fc400078ec0ff */
[----:B------:R-:W-:Y:S02]  /*304f0*/  SHF.R.U32.HI R70, RZ, 0x4, R70 ;  /* 0x00000004ff467819 */ /* 0x000fe40000011646 */
[----:B------:R-:W-:-:S03]  /*30500*/  LOP3.LUT R25, R25, 0x8, R24, 0xe2, !PT ;  /* 0x0000000819197812 */ /* 0x000fc600078ee218 */
        /* <DEDUP_REMOVED lines=10> */
[C---:B--2---:R-:W-:Y:S08]  /*305b0*/  HMMA.16816.F32 R48, R24.reuse, R36, R48 ;  /* 0x000000241830723c */ /* 0x044ff00000001830 */
[----:B------:R-:W-:Y:S01]  /*305c0*/  HMMA.16816.F32 R44, R24, R38, R44 ;  /* 0x00000026182c723c */ /* 0x000fe2000000182c */
[----:B------:R-:W2:Y:S01]  /*305d0*/  S2R R36, SR_LANEID ;  /* 0x0000000000247919 */ /* 0x000ea20000000000 */
[----:B0-----:R-:W-:-:S02]  /*305e0*/  LOP3.LUT R37, R40, 0x7, RZ, 0xc0, !PT ;  /* 0x0000000728257812 */ /* 0x001fc400078ec0ff */
[--C-:B------:R-:W-:Y:S02]  /*305f0*/  SHF.R.U32.HI R38, RZ, 0x4, R40.reuse ;  /* 0x00000004ff267819 */ /* 0x100fe40000011628 */
[----:B------:R-:W-:-:S05]  /*30600*/  SHF.R.U32.HI R40, RZ, 0x3, R40 ;  /* 0x00000003ff287819 */ /* 0x000fca0000011628 */
[----:B------:R-:W-:Y:S02]  /*30610*/  IMAD.SHL.U32 R40, R40, 0x8, RZ ;  /* 0x0000000828287824 */ /* 0x000fe400078e00ff */
[----:B------:R-:W-:-:S03]  /*30620*/  IMAD R37, R38, 0x8, R37 ;  /* 0x0000000826257824 */ /* 0x000fc600078e0225 */
[----:B------:R-:W-:-:S05]  /*30630*/  LOP3.LUT R40, R40, 0x8, RZ, 0xe2, !PT ;  /* 0x0000000828287812 */ /* 0x000fca00078ee2ff */
[----:B------:R-:W-:Y:S02]  /*30640*/  IMAD R37, R37, 0x28, R40 ;  /* 0x0000002825257824 */ /* 0x000fe400078e0228 */
[----:B------:R-:W0:Y:S01]  /*30650*/  S2R R40, SR_LANEID ;  /* 0x0000000000287919 */ /* 0x000e220000000000 */
[----:B-1----:R-:W-:-:S05]  /*30660*/  SHF.R.U32.HI R38, RZ, 0x3, R41 ;  /* 0x00000003ff267819 */ /* 0x002fca0000011629 */
[----:B------:R-:W-:Y:S01]  /*30670*/  IMAD.SHL.U32 R39, R38, 0x8, RZ ;  /* 0x0000000826277824 */ /* 0x000fe200078e00ff */
[----:B------:R-:W-:Y:S02]  /*30680*/  LOP3.LUT R38, R41, 0x7, RZ, 0xc0, !PT ;  /* 0x0000000729267812 */ /* 0x000fe400078ec0ff */
[----:B------:R-:W-:Y:S01]  /*30690*/  SHF.R.U32.HI R41, RZ, 0x4, R41 ;  /* 0x00000004ff297819 */ /* 0x000fe20000011629 */
[----:B------:R-:W-:Y:S01]  /*306a0*/  HMMA.16816.F32 R12, R24, R4, R12 ;  /* 0x00000004180c723c */ /* 0x000fe2000000180c */
[----:B------:R-:W-:Y:S02]  /*306b0*/  LOP3.LUT R39, R39, 0x8, R38, 0xe2, !PT ;  /* 0x0000000827277812 */ /* 0x000fe400078ee226 */
[----:B--2---:R-:W-:Y:S01]  /*306c0*/  SHF.R.U32.HI R4, RZ, 0x3, R36 ;  /* 0x00000003ff047819 */ /* 0x004fe20000011624 */
[----:B------:R-:W-:Y:S01]  /*306d0*/  IMAD.SHL.U32 R38, R41, 0x8, RZ ;  /* 0x0000000829267824 */ /* 0x000fe200078e00ff */
[----:B------:R-:W-:-:S03]  /*306e0*/  LOP3.LUT R5, R36, 0x7, RZ, 0xc0, !PT ;  /* 0x0000000724057812 */ /* 0x000fc600078ec0ff */
[----:B------:R-:W-:Y:S01]  /*306f0*/  IMAD R38, R39, 0x28, R38 ;  /* 0x0000002827267824 */ /* 0x000fe200078e0226 */
[----:B------:R-:W-:Y:S01]  /*30700*/  SHF.R.U32.HI R36, RZ, 0x4, R36 ;  /* 0x00000004ff247819 */ /* 0x000fe20000011624 */
[----:B------:R-:W-:Y:S02]  /*30710*/  IMAD.SHL.U32 R39, R4, 0x8, RZ ;  /* 0x0000000804277824 */ /* 0x000fe400078e00ff */
[----:B------:R-:W-:Y:S02]  /*30720*/  IMAD.U32 R42, R37, 0x2, R60 ;  /* 0x00000002252a7824 */ /* 0x000fe400078e003c */
[----:B------:R-:W-:Y:S01]  /*30730*/  IMAD R36, R36, 0x8, R5 ;  /* 0x0000000824247824 */ /* 0x000fe200078e0205 */
[----:B------:R-:W-:Y:S02]  /*30740*/  LOP3.LUT R37, R39, 0x8, RZ, 0xe2, !PT ;  /* 0x0000000827257812 */ /* 0x000fe400078ee2ff */
[----:B0-----:R-:W-:-:S03]  /*30750*/  SHF.R.U32.HI R41, RZ, 0x3, R40 ;  /* 0x00000003ff297819 */ /* 0x001fc60000011628 */
[----:B------:R-:W-:Y:S02]  /*30760*/  IMAD R37, R36, 0x28, R37 ;  /* 0x0000002824257824 */ /* 0x000fe400078e0225 */
[----:B------:R-:W-:Y:S01]  /*30770*/  IMAD.SHL.U32 R52, R41, 0x8, RZ ;  /* 0x0000000829347824 */ /* 0x000fe200078e00ff */
[----:B------:R-:W-:Y:S02]  /*30780*/  LOP3.LUT R41, R40, 0x7, RZ, 0xc0, !PT ;  /* 0x0000000728297812 */ /* 0x000fe400078ec0ff */
[----:B------:R-:W-:Y:S02]  /*30790*/  SHF.R.U32.HI R40, RZ, 0x4, R40 ;  /* 0x00000004ff287819 */ /* 0x000fe40000011628 */
[----:B------:R-:W-:Y:S01]  /*307a0*/  LOP3.LUT R41, R52, 0x8, R41, 0xe2, !PT ;  /* 0x0000000834297812 */ /* 0x000fe200078ee229 */
[----:B------:R-:W-:Y:S01]  /*307b0*/  IMAD.U32 R4, R38, 0x2, R61 ;  /* 0x0000000226047824 */ /* 0x000fe200078e003d */
[----:B------:R-:W-:Y:S01]  /*307c0*/  HMMA.16816.F32 R8, R24, R6, R8 ;  /* 0x000000061808723c */ /* 0x000fe20000001808 */
[----:B------:R-:W-:Y:S01]  /*307d0*/  IMAD.SHL.U32 R40, R40, 0x8, RZ ;  /* 0x0000000828287824 */ /* 0x000fe200078e00ff */
[----:B------:R-:W-:Y:S01]  /*307e0*/  LDSM.16.M88.4 R24, [R42] ;  /* 0x000000002a18783b */ /* 0x000fe20000000200 */
[----:B------:R-:W-:-:S02]  /*307f0*/  IMAD.U32 R37, R37, 0x2, R2 ;  /* 0x0000000225257824 */ /* 0x000fc400078e0002 */
[----:B------:R-:W-:Y:S01]  /*30800*/  IMAD R40, R41, 0x28, R40 ;  /* 0x0000002829287824 */ /* 0x000fe200078e0228 */
[----:B------:R-:W0:Y:S03]  /*30810*/  LDSM.16.M88.4 R4, [R4] ;  /* 0x000000000404783b */ /* 0x000e260000000200 */
[----:B------:R-:W-:Y:S01]  /*30820*/  IMAD.U32 R40, R40, 0x2, R3 ;  /* 0x0000000228287824 */ /* 0x000fe200078e0003 */
[----:B------:R-:W1:Y:S04]  /*30830*/  LDSM.16.M88.4 R36, [R37] ;  /* 0x000000002524783b */ /* 0x000e680000000200 */
[----:B------:R-:W2:Y:S04]  /*30840*/  LDG.E.128.CONSTANT R52, desc[UR6][R68.64+0x1e80] ;  /* 0x001e800644347981 */ /* 0x000ea8000c1e9d00 */
        /* <DEDUP_REMOVED lines=53> */
[----:B------:R-:W-:-:S05]  /*30ba0*/  IMAD R25, R25, 0x28, R70 ;  /* 0x0000002819197824 */ /* 0x000fca00078e0246 */
[----:B------:R-:W-:-:S06]  /*30bb0*/  LEA R25, R25, R62, 0x1 ;  /* 0x0000003e19197211 */ /* 0x000fcc00078e08ff */
        /* <DEDUP_REMOVED lines=395> */
[----:B--2---:R1:W-:Y:S01]  /*32470*/  STS.128 [R64+0x2800], R52 ;  /* 0x0028003440007388 */ /* 0x0043e20000000c00 */
[----:B------:R-:W-:Y:S01]  /*32480*/  IMAD.SHL.U32 R5, R37, 0x8, RZ ;  /* 0x0000000825057824 */ /* 0x000fe200078e00ff */
[----:B------:R-:W-:Y:S01]  /*32490*/  BAR.SYNC.DEFER_BLOCKING 0x0 ;  /* 0x0000000000007b1d */ /* 0x000fe20000010000 */
[----:B------:R-:W-:-:S03]  /*324a0*/  IMAD.SHL.U32 R36, R36, 0x8, RZ ;  /* 0x0000000824247824 */ /* 0x000fc600078e00ff */
[----:B------:R-:W-:-:S05]  /*324b0*/  LOP3.LUT R5, R5, 0x8, RZ, 0xe2, !PT ;  /* 0x0000000805057812 */ /* 0x000fca00078ee2ff */
[----:B------:R-:W-:Y:S01]  /*324c0*/  IMAD R38, R38, 0x28, R5 ;  /* 0x0000002826267824 */ /* 0x000fe200078e0205 */
[----:B------:R-:W-:Y:S02]  /*324d0*/  LOP3.LUT R5, R36, 0x8, RZ, 0xe2, !PT ;  /* 0x0000000824057812 */ /* 0x000fe400078ee2ff */
[----:B0-----:R-:W-:Y:S01]  /*324e0*/  SHF.R.U32.HI R24, RZ, 0x3, R70 ;  /* 0x00000003ff187819 */ /* 0x001fe20000011646 */
[----:B-1----:R-:W2:Y:S02]  /*324f0*/  LDG.E.128.CONSTANT R52, desc[UR6][R58.64+0x1fc0] ;  /* 0x001fc0063a347981 */ /* 0x002ea4000c1e9d00 */
[----:B------:R-:W-:Y:S02]  /*32500*/  IMAD R4, R4, 0x28, R5 ;  /* 0x0000002804047824 */ /* 0x000fe400078e0205 */
[----:B------:R-:W-:Y:S02]  /*32510*/  IMAD.U32 R38, R38, 0x2, R65 ;  /* 0x0000000226267824 */ /* 0x000fe400078e0041 */
[----:B------:R-:W-:Y:S01]  /*32520*/  IMAD.U32 R4, R4, 0x2, R63 ;  /* 0x0000000204047824 */ /* 0x000fe200078e003f */
[----:B------:R-:W-:Y:S04]  /*32530*/  LDSM.16.M88.4 R40, [R40] ;  /* 0x000000002828783b */ /* 0x000fe80000000200 */
[----:B------:R-:W0:Y:S04]  /*32540*/  LDSM.16.M88.4 R36, [R38] ;  /* 0x000000002624783b */ /* 0x000e280000000200 */
[----:B------:R-:W1:Y:S01]  /*32550*/  LDSM.16.M88.4 R4, [R4] ;  /* 0x000000000404783b */ /* 0x000e620000000200 */
[----:B------:R-:W-:Y:S01]  /*32560*/  IMAD.SHL.U32 R25, R24, 0x8, RZ ;  /* 0x0000000818197824 */ /* 0x000fe200078e00ff */
[----:B------:R-:W-:-:S02]  /*32570*/  LOP3.LUT R24, R70, 0x7, RZ, 0xc0, !PT ;  /* 0x0000000746187812 */ /* 0x000fc400078ec0ff */
[----:B------:R-:W-:Y:S01]  /*32580*/  SHF.R.U32.HI R70, RZ, 0x4, R70 ;  /* 0x00000004ff467819 */ /* 0x000fe20000011646 */
[----:B------:R-:W3:Y:S01]  /*32590*/  LDG.E.128.CONSTANT R56, desc[UR6][R56.64+0x1fc0] ;  /* 0x001fc00638387981 */ /* 0x000ee2000c1e9d00 */
[----:B------:R-:W-:-:S03]  /*325a0*/  LOP3.LUT R25, R25, 0x8, R24, 0xe2, !PT ;  /* 0x0000000819197812 */ /* 0x000fc600078ee218 */
[----:B------:R-:W-:-:S04]  /*325b0*/  IMAD.SHL.U32 R70, R70, 0x8, RZ ;  /* 0x0000000846467824 */ /* 0x000fc800078e00ff */
[----:B------:R-:W-:-:S04]  /*325c0*/  IMAD R25, R25, 0x28, R70 ;  /* 0x0000002819197824 */ /* 0x000fc800078e0246 */
[----:B------:R-:W-:-:S06]  /*325d0*/  IMAD.U32 R25, R25, 0x2, R62 ;  /* 0x0000000219197824 */ /* 0x000fcc00078e003e */
[----:B------:R-:W4:Y:S01]  /*325e0*/  LDSM.16.M88.4 R24, [R25] ;  /* 0x000000001918783b */ /* 0x000f220000000200 */
[C---:B0-----:R-:W-:Y:S08]  /*325f0*/  HMMA.16816.F32 R32, R40.reuse, R36, R32 ;  /* 0x000000242820723c */ /* 0x041ff00000001820 */
[C---:B------:R-:W-:Y:S08]  /*32600*/  HMMA.16816.F32 R20, R40.reuse, R38, R20 ;  /* 0x000000262814723c */ /* 0x040ff00000001814 */
[C---:B-1----:R-:W-:Y:S08]  /*32610*/  HMMA.16816.F32 R28, R40.reuse, R4, R28 ;  /* 0x00000004281c723c */ /* 0x042ff0000000181c */
[----:B------:R-:W-:Y:S01]  /*32620*/  HMMA.16816.F32 R16, R40, R6, R16 ;  /* 0x000000062810723c */ /* 0x000fe20000001810 */
[----:B------:R-:W0:Y:S01]  /*32630*/  S2R R41, SR_LANEID ;  /* 0x0000000000297919 */ /* 0x000e220000000000 */
[----:B------:R-:W1:Y:S01]  /*32640*/  S2R R40, SR_LANEID ;  /* 0x0000000000287919 */ /* 0x000e620000000000 */
[----:B------:R-:W5:Y:S05]  /*32650*/  S2R R42, SR_LANEID ;  /* 0x00000000002a7919 */ /* 0x000f6a0000000000 */
[C---:B----4-:R-:W-:Y:S08]  /*32660*/  HMMA.16816.F32 R12, R24.reuse, R4, R12 ;  /* 0x00000004180c723c */ /* 0x050ff0000000180c */
[----:B------:R-:W-:Y:S01]  /*32670*/  HMMA.16816.F32 R48, R24, R36, R48 ;  /* 0x000000241830723c */ /* 0x000fe20000001830 */
[----:B0-----:R-:W-:-:S02]  /*32680*/  LOP3.LUT R5, R41, 0x7, RZ, 0xc0, !PT ;  /* 0x0000000729057812 */ /* 0x001fc400078ec0ff */
[----:B------:R-:W-:Y:S02]  /*32690*/  SHF.R.U32.HI R4, RZ, 0x4, R41 ;  /* 0x00000004ff047819 */ /* 0x000fe40000011629 */
[----:B-1----:R-:W-:-:S03]  /*326a0*/  SHF.R.U32.HI R37, RZ, 0x4, R40 ;  /* 0x00000004ff257819 */ /* 0x002fc60000011628 */
[----:B------:R-:W-:Y:S01]  /*326b0*/  IMAD R5, R4, 0x8, R5 ;  /* 0x0000000804057824 */ /* 0x000fe200078e0205 */
[----:B------:R-:W-:Y:S02]  /*326c0*/  LOP3.LUT R4, R40, 0x7, RZ, 0xc0, !PT ;  /* 0x0000000728047812 */ /* 0x000fe400078ec0ff */
[----:B------:R-:W-:Y:S01]  /*326d0*/  SHF.R.U32.HI R40, RZ, 0x3, R40 ;  /* 0x00000003ff287819 */ /* 0x000fe20000011628 */
[----:B------:R-:W-:Y:S01]  /*326e0*/  HMMA.16816.F32 R44, R24, R38, R44 ;  /* 0x00000026182c723c */ /* 0x000fe2000000182c */
[----:B-----5:R-:W-:Y:S01]  /*326f0*/  SHF.R.U32.HI R36, RZ, 0x3, R42 ;  /* 0x00000003ff247819 */ /* 0x020fe2000001162a */
[----:B------:R-:W-:Y:S02]  /*32700*/  IMAD R4, R37, 0x8, R4 ;  /* 0x0000000825047824 */ /* 0x000fe400078e0204 */
[----:B------:R-:W-:Y:S02]  /*32710*/  IMAD.SHL.U32 R39, R40, 0x8, RZ ;  /* 0x0000000828277824 */ /* 0x000fe400078e00ff */
[----:B------:R-:W-:Y:S01]  /*32720*/  IMAD.SHL.U32 R37, R36, 0x8, RZ ;  /* 0x0000000824257824 */ /* 0x000fe200078e00ff */
[----:B------:R-:W-:-:S02]  /*32730*/  LOP3.LUT R36, R42, 0x7, RZ, 0xc0, !PT ;  /* 0x000000072a247812 */ /* 0x000fc400078ec0ff */
[----:B------:R-:W-:Y:S02]  /*32740*/  SHF.R.U32.HI R42, RZ, 0x4, R42 ;  /* 0x00000004ff2a7819 */ /* 0x000fe4000001162a */
[----:B------:R-:W-:Y:S02]  /*32750*/  LOP3.LUT R39, R39, 0x8, RZ, 0xe2, !PT ;  /* 0x0000000827277812 */ /* 0x000fe400078ee2ff */
[----:B------:R-:W-:Y:S01]  /*32760*/  LOP3.LUT R37, R37, 0x8, R36, 0xe2, !PT ;  /* 0x0000000825257812 */ /* 0x000fe200078ee224 */
[----:B------:R-:W-:Y:S02]  /*32770*/  IMAD.SHL.U32 R42, R42, 0x8, RZ ;  /* 0x000000082a2a7824 */ /* 0x000fe400078e00ff */
[----:B------:R-:W-:Y:S01]  /*32780*/  IMAD R39, R4, 0x28, R39 ;  /* 0x0000002804277824 */ /* 0x000fe200078e0227 */
[----:B------:R-:W-:Y:S01]  /*32790*/  SHF.R.U32.HI R41, RZ, 0x3, R41 ;  /* 0x00000003ff297819 */ /* 0x000fe20000011629 */
[----:B------:R-:W-:Y:S02]  /*327a0*/  IMAD R42, R37, 0x28, R42 ;  /* 0x00000028252a7824 */ /* 0x000fe400078e022a */
[----:B------:R-:W-:Y:S01]  /*327b0*/  IMAD.U32 R40, R39, 0x2, R2 ;  /* 0x0000000227287824 */ /* 0x000fe200078e0002 */
[----:B------:R-:W-:Y:S01]  /*327c0*/  HMMA.16816.F32 R8, R24, R6, R8 ;  /* 0x000000061808723c */ /* 0x000fe20000001808 */
[----:B------:R-:W-:-:S02]  /*327d0*/  IMAD.SHL.U32 R36, R41, 0x8, RZ ;  /* 0x0000000829247824 */ /* 0x000fc400078e00ff */
[----:B------:R-:W-:Y:S01]  /*327e0*/  IMAD.U32 R37, R42, 0x2, R61 ;  /* 0x000000022a257824 */ /* 0x000fe200078e003d */
[----:B------:R0:W-:Y:S04]  /*327f0*/  LDSM.16.M88.4 R24, [R40] ;  /* 0x000000002818783b */ /* 0x0001e80000000200 */
[----:B0-----:R0:W4:Y:S01]  /*32800*/  LDG.E.128.CONSTANT R40, desc[UR6][R68.64+0x1fc0] ;  /* 0x001fc00644287981 */ /* 0x001122000c1e9d00 */
[----:B------:R-:W-:-:S05]  /*32810*/  LOP3.LUT R36, R36, 0x8, RZ, 0xe2, !PT ;  /* 0x0000000824247812 */ /* 0x000fca00078ee2ff */
[----:B------:R-:W-:Y:S02]  /*32820*/  IMAD R5, R5, 0x28, R36 ;  /* 0x0000002805057824 */ /* 0x000fe400078e0224 */
[----:B------:R-:W1:Y:S02]  /*32830*/  LDSM.16.M88.4 R36, [R37] ;  /* 0x000000002524783b */ /* 0x000e640000000200 */
[----:B------:R-:W-:-:S06]  /*32840*/  IMAD.U32 R5, R5, 0x2, R60 ;  /* 0x0000000205057824 */ /* 0x000fcc00078e003c */
[----:B------:R-:W5:Y:S01]  /*32850*/  LDSM.16.M88.4 R4, [R5] ;  /* 0x000000000504783b */ /* 0x000f620000000200 */
[C---:B-1----:R-:W-:Y:S08]  /*32860*/  HMMA.16816.F32 R28, R36.reuse, R24, R28 ;  /* 0x00000018241c723c */ /* 0x042ff0000000181c */
[C---:B-----5:R-:W-:Y:S08]  /*32870*/  HMMA.16816.F32 R32, R36.reuse, R4, R32 ;  /* 0x000000042420723c */ /* 0x060ff00000001820 */
[C---:B------:R-:W-:Y:S08]  /*32880*/  HMMA.16816.F32 R20, R36.reuse, R6, R20 ;  /* 0x000000062414723c */ /* 0x040ff00000001814 */
[----:B------:R-:W-:Y:S01]  /*32890*/  HMMA.16816.F32 R16, R36, R26, R16 ;  /* 0x0000001a2410723c */ /* 0x000fe20000001810 */
[----:B------:R-:W1:Y:S02]  /*328a0*/  S2R R36, SR_LANEID ;  /* 0x0000000000247919 */ /* 0x000e640000000000 */
[----:B-1----:R-:W-:-:S02]  /*328b0*/  SHF.R.U32.HI R38, RZ, 0x3, R36 ;  /* 0x00000003ff267819 */ /* 0x002fc40000011624 */
[----:B------:R-:W-:Y:S02]  /*328c0*/  LOP3.LUT R37, R36, 0x7, RZ, 0xc0, !PT ;  /* 0x0000000724257812 */ /* 0x000fe400078ec0ff */
[----:B------:R-:W-:Y:S01]  /*328d0*/  SHF.R.U32.HI R36, RZ, 0x4, R36 ;  /* 0x00000004ff247819 */ /* 0x000fe20000011624 */
[----:B------:R-:W-:-:S04]  /*328e0*/  IMAD.SHL.U32 R38, R38, 0x8, RZ ;  /* 0x0000000826267824 */ /* 0x000fc800078e00ff */
[----:B------:R-:W-:Y:S01]  /*328f0*/  IMAD.SHL.U32 R36, R36, 0x8, RZ ;  /* 0x0000000824247824 */ /* 0x000fe200078e00ff */
[----:B------:R-:W-:-:S05]  /*32900*/  LOP3.LUT R37, R38, 0x8, R37, 0xe2, !PT ;  /* 0x0000000826257812 */ /* 0x000fca00078ee225 */
[----:B------:R-:W-:-:S04]  /*32910*/  IMAD R36, R37, 0x28, R36 ;  /* 0x0000002825247824 */ /* 0x000fc800078e0224 */
[----:B------:R-:W-:-:S06]  /*32920*/  IMAD.U32 R36, R36, 0x2, R3 ;  /* 0x0000000224247824 */ /* 0x000fcc00078e0003 */
[----:B------:R-:W1:Y:S01]  /*32930*/  LDSM.16.M88.4 R36, [R36] ;  /* 0x000000002424783b */ /* 0x000e620000000200 */
[----:B------:R-:W0:Y:S01]  /*32940*/  S2R R71, SR_LANEID ;  /* 0x0000000000477919 */ /* 0x000e220000000000 */
[----:B------:R-:W5:Y:S01]  /*32950*/  S2R R70, SR_LANEID ;  /* 0x0000000000467919 */ /* 0x000f620000000000 */
[----:B------:R-:W-:Y:S01]  /*32960*/  BAR.SYNC.DEFER_BLOCKING 0x0 ;  /* 0x0000000000007b1d */ /* 0x000fe20000010000 */
[----:B-1----:R-:W-:Y:S05]  /*32970*/  HMMA.16816.F32 R48, R36, R4, R48 ;  /* 0x000000042430723c */ /* 0x002fea0000001830 */
[----:B------:R-:W1:Y:S01]  /*32980*/  S2R R4, SR_LANEID ;  /* 0x0000000000047919 */ /* 0x000e620000000000 */
[----:B0-----:R-:W-:-:S02]  /*32990*/  SHF.R.U32.HI R68, RZ, 0x3, R71 ;  /* 0x00000003ff447819 */ /* 0x001fc40000011647 */
[----:B-----5:R-:W-:Y:S01]  /*329a0*/  LOP3.LUT R5, R70, 0x7, RZ, 0xc0, !PT ;  /* 0x0000000746057812 */ /* 0x020fe200078ec0ff */
[----:B--2---:R0:W-:Y:S01]  /*329b0*/  STS.128 [R67], R52 ;  /* 0x0000003443007388 */ /* 0x0041e20000000c00 */
[--C-:B------:R-:W-:Y:S01]  /*329c0*/  SHF.R.U32.HI R72, RZ, 0x4, R70.reuse ;  /* 0x00000004ff487819 */ /* 0x100fe20000011646 */
[----:B------:R-:W-:Y:S01]  /*329d0*/  IMAD.SHL.U32 R69, R68, 0x8, RZ ;  /* 0x0000000844457824 */ /* 0x000fe200078e00ff */
[----:B------:R-:W-:Y:S01]  /*329e0*/  SHF.R.U32.HI R70, RZ, 0x3, R70 ;  /* 0x00000003ff467819 */ /* 0x000fe20000011646 */
[----:B---3--:R2:W-:Y:S04]  /*329f0*/  STS.128 [R67+0x280], R56 ;  /* 0x0002803843007388 */ /* 0x0085e80000000c00 */
[----:B------:R-:W-:Y:S01]  /*32a00*/  IMAD.SHL.U32 R70, R70, 0x8, RZ ;  /* 0x0000000846467824 */ /* 0x000fe200078e00ff */
[----:B0-----:R-:W-:-:S02]  /*32a10*/  LOP3.LUT R52, R71, 0x7, RZ, 0xc0, !PT ;  /* 0x0000000747347812 */ /* 0x001fc400078ec0ff */
[----:B------:R-:W-:Y:S01]  /*32a20*/  SHF.R.U32.HI R71, RZ, 0x4, R71 ;  /* 0x00000004ff477819 */ /* 0x000fe20000011647 */
[----:B--2---:R-:W0:Y:S01]  /*32a30*/  S2R R57, SR_LANEID ;  /* 0x0000000000397919 */ /* 0x004e220000000000 */
[----:B------:R-:W-:-:S03]  /*32a40*/  LOP3.LUT R52, R69, 0x8, R52, 0xe2, !PT ;  /* 0x0000000845347812 */ /* 0x000fc600078ee234 */
[----:B------:R-:W-:Y:S02]  /*32a50*/  IMAD.SHL.U32 R71, R71, 0x8, RZ ;  /* 0x0000000847477824 */ /* 0x000fe400078e00ff */
[----:B------:R-:W-:Y:S02]  /*32a60*/  IMAD R5, R72, 0x8, R5 ;  /* 0x0000000848057824 */ /* 0x000fe400078e0205 */
[----:B------:R-:W-:Y:S01]  /*32a70*/  IMAD R71, R52, 0x28, R71 ;  /* 0x0000002834477824 */ /* 0x000fe200078e0247 */
[----:B------:R-:W-:Y:S01]  /*32a80*/  LOP3.LUT R52, R70, 0x8, RZ, 0xe2, !PT ;  /* 0x0000000846347812 */ /* 0x000fe200078ee2ff */
[----:B------:R-:W2:Y:S01]  /*32a90*/  S2R R56, SR_LANEID ;  /* 0x0000000000387919 */ /* 0x000ea20000000000 */
[----:B-1----:R-:W-:-:S03]  /*32aa0*/  LOP3.LUT R58, R4, 0x7, RZ, 0xc0, !PT ;  /* 0x00000007043a7812 */ /* 0x002fc600078ec0ff */
[----:B------:R-:W-:Y:S01]  /*32ab0*/  IMAD R54, R5, 0x28, R52 ;  /* 0x0000002805367824 */ /* 0x000fe200078e0234 */
[----:B------:R-:W-:-:S05]  /*32ac0*/  SHF.R.U32.HI R5, RZ, 0x4, R4 ;  /* 0x00000004ff057819 */ /* 0x000fca0000011604 */
[----:B------:R-:W-:Y:S01]  /*32ad0*/  IMAD R58, R5, 0x8, R58 ;  /* 0x00000008053a7824 */ /* 0x000fe200078e023a */
[----:B------:R-:W-:Y:S01]  /*32ae0*/  SHF.R.U32.HI R5, RZ, 0x3, R4 ;  /* 0x00000003ff057819 */ /* 0x000fe20000011604 */
[----:B------:R-:W-:-:S04]  /*32af0*/  IMAD.U32 R4, R54, 0x2, R65 ;  /* 0x0000000236047824 */ /* 0x000fc800078e0041 */
[----:B------:R-:W-:-:S05]  /*32b00*/  IMAD.SHL.U32 R5, R5, 0x8, RZ ;  /* 0x0000000805057824 */ /* 0x000fca00078e00ff */
[----:B------:R-:W-:Y:S02]  /*32b10*/  LOP3.LUT R65, R5, 0x8, RZ, 0xe2, !PT ;  /* 0x0000000805417812 */ /* 0x000fe400078ee2ff */
[----:B0-----:R-:W-:Y:S01]  /*32b20*/  SHF.R.U32.HI R59, RZ, 0x3, R57 ;  /* 0x00000003ff3b7819 */ /* 0x001fe20000011639 */
[----:B------:R-:W-:Y:S02]  /*32b30*/  IMAD.U32 R52, R71, 0x2, R66 ;  /* 0x0000000247347824 */ /* 0x000fe400078e0042 */
[----:B------:R-:W-:Y:S02]  /*32b40*/  IMAD R66, R58, 0x28, R65 ;  /* 0x000000283a427824 */ /* 0x000fe400078e0241 */
[----:B------:R-:W0:Y:S01]  /*32b50*/  S2R R58, SR_LANEID ;  /* 0x00000000003a7919 */ /* 0x000e220000000000 */
[----:B------:R-:W-:Y:S01]  /*32b60*/  IMAD.SHL.U32 R68, R59, 0x8, RZ ;  /* 0x000000083b447824 */ /* 0x000fe200078e00ff */
[----:B------:R-:W-:Y:S01]  /*32b70*/  LOP3.LUT R59, R57, 0x7, RZ, 0xc0, !PT ;  /* 0x00000007393b7812 */ /* 0x000fe200078ec0ff */
[----:B------:R-:W-:-:S03]  /*32b80*/  IMAD.U32 R66, R66, 0x2, R63 ;  /* 0x0000000242427824 */ /* 0x000fc600078e003f */
[----:B------:R-:W-:Y:S01]  /*32b90*/  LOP3.LUT R59, R68, 0x8, R59, 0xe2, !PT ;  /* 0x00000008443b7812 */ /* 0x000fe200078ee23b */
[C---:B------:R-:W-:Y:S08]  /*32ba0*/  HMMA.16816.F32 R44, R36.reuse, R6, R44 ;  /* 0x00000006242c723c */ /* 0x040ff0000000182c */
[----:B------:R-:W-:Y:S01]  /*32bb0*/  HMMA.16816.F32 R8, R36, R26, R8 ;  /* 0x0000001a2408723c */ /* 0x000fe20000001808 */
[----:B----4-:R1:W-:Y:S01]  /*32bc0*/  STS.128 [R64+0x2800], R40 ;  /* 0x0028002840007388 */ /* 0x0103e20000000c00 */
[----:B------:R-:W-:Y:S01]  /*32bd0*/  BAR.SYNC.DEFER_BLOCKING 0x0 ;  /* 0x0000000000007b1d */ /* 0x000fe20000010000 */
[----:B-1----:R-:W-:-:S05]  /*32be0*/  SHF.R.U32.HI R40, RZ, 0x4, R57 ;  /* 0x00000004ff287819 */ /* 0x002fca0000011639 */
[----:B------:R-:W-:Y:S02]  /*32bf0*/  IMAD.SHL.U32 R64, R40, 0x8, RZ ;  /* 0x0000000828407824 */ /* 0x000fe400078e00ff */
[----:B------:R-:W-:Y:S01]  /*32c00*/  HMMA.16816.F32 R40, R36, R24, R12 ;  /* 0x000000182428723c */ /* 0x000fe2000000180c */
[----:B--2---:R-:W-:Y:S01]  /*32c10*/  SHF.R.U32.HI R25, RZ, 0x3, R56 ;  /* 0x00000003ff197819 */ /* 0x004fe20000011638 */
[----:B------:R-:W-:Y:S01]  /*32c20*/  IMAD R59, R59, 0x28, R64 ;  /* 0x000000283b3b7824 */ /* 0x000fe200078e0240 */
[----:B------:R-:W-:Y:S03]  /*32c30*/  LDSM.16.M88.4 R52, [R52] ;  /* 0x000000003434783b */ /* 0x000fe60000000200 */
[----:B------:R-:W-:Y:S01]  /*32c40*/  IMAD.U32 R24, R59, 0x2, R62 ;  /* 0x000000023b187824 */ /* 0x000fe200078e003e */
[----:B------:R-:W1:Y:S01]  /*32c50*/  LDSM.16.M88.4 R4, [R4] ;  /* 0x000000000404783b */ /* 0x000e620000000200 */
[----:B------:R-:W-:-:S03]  /*32c60*/  IMAD.SHL.U32 R62, R25, 0x8, RZ ;  /* 0x00000008193e7824 */ /* 0x000fc600078e00ff */
[----:B------:R-:W2:Y:S01]  /*32c70*/  LDSM.16.M88.4 R12, [R66] ;  /* 0x00000000420c783b */ /* 0x000ea20000000200 */
[----:B------:R-:W-:-:S03]  /*32c80*/  LOP3.LUT R59, R56, 0x7, RZ, 0xc0, !PT ;  /* 0x00000007383b7812 */ /* 0x000fc600078ec0ff */
[----:B------:R-:W3:Y:S01]  /*32c90*/  LDSM.16.M88.4 R24, [R24] ;  /* 0x000000001818783b */ /* 0x000ee20000000200 */
[----:B------:R-:W-:Y:S02]  /*32ca0*/  LOP3.LUT R59, R62, 0x8, R59, 0xe2, !PT ;  /* 0x000000083e3b7812 */ /* 0x000fe400078ee23b */
[----:B------:R-:W4:Y:S01]  /*32cb0*/  S2R R62, SR_LANEID ;  /* 0x00000000003e7919 */ /* 0x000f220000000000 */
[--C-:B0-----:R-:W-:Y:S02]  /*32cc0*/  SHF.R.U32.HI R37, RZ, 0x3, R58.reuse ;  /* 0x00000003ff257819 */ /* 0x101fe4000001163a */
[----:B------:R-:W-:Y:S02]  /*32cd0*/  LOP3.LUT R38, R58, 0x7, RZ, 0xc0, !PT ;  /* 0x000000073a267812 */ /* 0x000fe400078ec0ff */
[----:B------:R-:W-:Y:S01]  /*32ce0*/  SHF.R.U32.HI R39, RZ, 0x4, R58 ;  /* 0x00000004ff277819 */ /* 0x000fe2000001163a */
[----:B------:R-:W-:Y:S01]  /*32cf0*/  IMAD.SHL.U32 R37, R37, 0x8, RZ ;  /* 0x0000000825257824 */ /* 0x000fe200078e00ff */
[----:B------:R-:W-:-:S03]  /*32d00*/  SHF.R.U32.HI R56, RZ, 0x4, R56 ;  /* 0x00000004ff387819 */ /* 0x000fc60000011638 */
[----:B------:R-:W-:Y:S01]  /*32d10*/  IMAD R38, R39, 0x8, R38 ;  /* 0x0000000827267824 */ /* 0x000fe200078e0226 */
[--C-:B------:R-:W-:Y:S01]  /*32d20*/  SHF.R.U32.HI R39, RZ, 0x3, R57.reuse ;  /* 0x00000003ff277819 */ /* 0x100fe20000011639 */
[----:B------:R-:W-:Y:S01]  /*32d30*/  IMAD.SHL.U32 R36, R56, 0x8, RZ ;  /* 0x0000000838247824 */ /* 0x000fe200078e00ff */
[----:B------:R-:W-:Y:S02]  /*32d40*/  LOP3.LUT R37, R37, 0x8, RZ, 0xe2, !PT ;  /* 0x0000000825257812 */ /* 0x000fe400078ee2ff */
[----:B------:R-:W-:Y:S01]  /*32d50*/  LOP3.LUT R56, R57, 0x7, RZ, 0xc0, !PT ;  /* 0x0000000739387812 */ /* 0x000fe200078ec0ff */
[----:B------:R-:W-:Y:S01]  /*32d60*/  IMAD.SHL.U32 R39, R39, 0x8, RZ ;  /* 0x0000000827277824 */ /* 0x000fe200078e00ff */
[----:B------:R-:W-:Y:S01]  /*32d70*/  SHF.R.U32.HI R57, RZ, 0x4, R57 ;  /* 0x00000004ff397819 */ /* 0x000fe20000011639 */
[----:B------:R-:W-:Y:S02]  /*32d80*/  IMAD R37, R38, 0x28, R37 ;  /* 0x0000002826257824 */ /* 0x000fe400078e0225 */
[----:B------:R-:W-:Y:S01]  /*32d90*/  IMAD R36, R59, 0x28, R36 ;  /* 0x000000283b247824 */ /* 0x000fe200078e0224 */
[----:B------:R-:W-:Y:S01]  /*32da0*/  LOP3.LUT R38, R39, 0x8, RZ, 0xe2, !PT ;  /* 0x0000000827267812 */ /* 0x000fe200078ee2ff */
[----:B------:R-:W-:-:S02]  /*32db0*/  IMAD R57, R57, 0x8, R56 ;  /* 0x0000000839397824 */ /* 0x000fc400078e0238 */
[----:B------:R-:W-:Y:S02]  /*32dc0*/  IMAD.U32 R36, R36, 0x2, R61 ;  /* 0x0000000224247824 */ /* 0x000fe400078e003d */
[----:B------:R-:W-:Y:S01]  /*32dd0*/  IMAD R61, R57, 0x28, R38 ;  /* 0x00000028393d7824 */ /* 0x000fe200078e0226 */
[C---:B-1----:R-:W-:Y:S01]  /*32de0*/  HMMA.16816.F32 R32, R52.reuse, R4, R32 ;  /* 0x000000043420723c */ /* 0x042fe20000001820 */
[----:B------:R-:W-:Y:S02]  /*32df0*/  IMAD.U32 R56, R37, 0x2, R60 ;  /* 0x0000000225387824 */ /* 0x000fe400078e003c */
[----:B------:R-:W-:Y:S04]  /*32e00*/  LDSM.16.M88.4 R36, [R36] ;  /* 0x000000002424783b */ /* 0x000fe80000000200 */
[----:B------:R-:W0:Y:S01]  /*32e10*/  LDSM.16.M88.4 R56, [R56] ;  /* 0x000000003838783b */ /* 0x000e220000000200 */
[C---:B------:R-:W-:Y:S08]  /*32e20*/  HMMA.16816.F32 R20, R52.reuse, R6, R20 ;  /* 0x000000063414723c */ /* 0x040ff00000001814 */
[C---:B--2---:R-:W-:Y:S08]  /*32e30*/  HMMA.16816.F32 R28, R52.reuse, R12, R28 ;  /* 0x0000000c341c723c */ /* 0x044ff0000000181c */
[----:B------:R-:W-:Y:S01]  /*32e40*/  HMMA.16816.F32 R16, R52, R14, R16 ;  /* 0x0000000e3410723c */ /* 0x000fe20000001810 */
[----:B----4-:R-:W-:Y:S01]  /*32e50*/  SHF.R.U32.HI R52, RZ, 0x3, R62 ;  /* 0x00000003ff347819 */ /* 0x010fe2000001163e */
[----:B------:R-:W-:Y:S01]  /*32e60*/  IMAD.U32 R53, R61, 0x2, R2 ;  /* 0x000000023d357824 */ /* 0x000fe200078e0002 */
[----:B------:R-:W-:-:S02]  /*32e70*/  LOP3.LUT R2, R62, 0x7, RZ, 0xc0, !PT ;  /* 0x000000073e027812 */ /* 0x000fc400078ec0ff */
[----:B------:R-:W-:Y:S01]  /*32e80*/  SHF.R.U32.HI R62, RZ, 0x4, R62 ;  /* 0x00000004ff3e7819 */ /* 0x000fe2000001163e */
[----:B------:R-:W-:Y:S02]  /*32e90*/  IMAD.SHL.U32 R55, R52, 0x8, RZ ;  /* 0x0000000834377824 */ /* 0x000fe400078e00ff */
[----:B---3--:R-:W-:Y:S02]  /*32ea0*/  HMMA.16816.F32 R48, R24, R4, R48 ;  /* 0x000000041830723c */ /* 0x008fe40000001830 */
[----:B------:R-:W-:Y:S01]  /*32eb0*/  IMAD.SHL.U32 R62, R62, 0x8, RZ ;  /* 0x000000083e3e7824 */ /* 0x000fe200078e00ff */
[----:B------:R-:W-:Y:S02]  /*32ec0*/  LOP3.LUT R5, R55, 0x8, R2, 0xe2, !PT ;  /* 0x0000000837057812 */ /* 0x000fe400078ee202 */
[----:B------:R-:W1:Y:S03]  /*32ed0*/  LDSM.16.M88.4 R52, [R53] ;  /* 0x000000003534783b */ /* 0x000e660000000200 */
[----:B------:R-:W-:Y:S01]  /*32ee0*/  IMAD R62, R5, 0x28, R62 ;  /* 0x00000028053e7824 */ /* 0x000fe200078e023e */
[----:B------:R-:W2:Y:S03]  /*32ef0*/  S2R R2, SR_TID.X ;  /* 0x0000000000027919 */ /* 0x000ea60000002100 */
[----:B------:R-:W-:-:S02]  /*32f00*/  IMAD.U32 R4, R62, 0x2, R3 ;  /* 0x000000023e047824 */ /* 0x000fc400078e0003 */
[----:B------:R-:W3:Y:S01]  /*32f10*/  S2R R3, SR_LANEID ;  /* 0x0000000000037919 */ /* 0x000ee20000000000 */
[C---:B------:R-:W-:Y:S01]  /*32f20*/  HMMA.16816.F32 R40, R24.reuse, R12, R40 ;  /* 0x0000000c1828723c */ /* 0x040fe20000001828 */
[----:B------:R-:W4:Y:S07]  /*32f30*/  S2R R12, SR_LANEID ;  /* 0x00000000000c7919 */ /* 0x000f2e0000000000 */
[C---:B------:R-:W-:Y:S01]  /*32f40*/  HMMA.16816.F32 R44, R24.reuse, R6, R44 ;  /* 0x00000006182c723c */ /* 0x040fe2000000182c */
[----:B------:R-:W5:Y:S01]  /*32f50*/  LDSM.16.M88.4 R4, [R4] ;  /* 0x000000000404783b */ /* 0x000f620000000200 */
[----:B------:R-:W4:Y:S06]  /*32f60*/  S2R R13, SR_LANEID ;  /* 0x00000000000d7919 */ /* 0x000f2c0000000000 */
[----:B------:R-:W-:Y:S01]  /*32f70*/  HMMA.16816.F32 R8, R24, R14, R8 ;  /* 0x0000000e1808723c */ /* 0x000fe20000001808 */
[----:B------:R-:W5:Y:S01]  /*32f80*/  S2R R24, SR_LANEID ;  /* 0x0000000000187919 */ /* 0x000f620000000000 */
[----:B------:R-:W5:Y:S01]  /*32f90*/  LDC.64 R14, c[0x0][0x390] ;  /* 0x0000e400ff0e7b82 */ /* 0x000f620000000a00 */
[----:B------:R-:W-:Y:S01]  /*32fa0*/  IMAD.MOV.U32 R27, RZ, RZ, RZ ;  /* 0x000000ffff1b7224 */ /* 0x000fe200078e00ff */
[----:B--2---:R-:W-:-:S04]  /*32fb0*/  SHF.R.U32.HI R25, RZ, 0x1, R2 ;  /* 0x00000001ff197819 */ /* 0x004fc80000011602 */
[----:B0-----:R-:W-:Y:S01]  /*32fc0*/  HMMA.16816.F32 R32, R36, R56, R32 ;  /* 0x000000382420723c */ /* 0x001fe20000001820 */
[----:B------:R-:W-:Y:S02]  /*32fd0*/  LOP3.LUT R25, R25, 0x1e0, RZ, 0xc0, !PT ;  /* 0x000001e019197812 */ /* 0x000fe400078ec0ff */
[----:B---3--:R-:W-:-:S05]  /*32fe0*/  LOP3.LUT R26, R3, 0x3, RZ, 0xc0, !PT ;  /* 0x00000003031a7812 */ /* 0x008fca00078ec0ff */
[----:B------:R-:W-:Y:S01]  /*32ff0*/  HMMA.16816.F32 R20, R36, R58, R20 ;  /* 0x0000003a2414723c */ /* 0x000fe20000001814 */
[----:B------:R-:W-:Y:S01]  /*33000*/  SHF.R.U32.HI R3, RZ, 0x2, R3 ;  /* 0x00000002ff037819 */ /* 0x000fe20000011603 */
[----:B------:R-:W-:-:S06]  /*33010*/  IMAD R25, R0, 0x80, R25 ;  /* 0x0000008000197824 */ /* 0x000fcc00078e0219 */
[----:B-1----:R-:W-:Y:S01]  /*33020*/  HMMA.16816.F32 R28, R36, R52, R28 ;  /* 0x00000034241c723c */ /* 0x002fe2000000181c */
[----:B------:R-:W-:-:S07]  /*33030*/  IMAD.WIDE.U32 R26, R3, 0x800, R26 ;  /* 0x00000800031a7825 */ /* 0x000fce00078e001a */
[----:B------:R-:W-:Y:S01]  /*33040*/  HMMA.16816.F32 R16, R36, R54, R16 ;  /* 0x000000362410723c */ /* 0x000fe20000001810 */
[----:B------:R-:W-:Y:S01]  /*33050*/  IMAD.U32 R37, RZ, RZ, UR4 ;  /* 0x00000004ff257e24 */ /* 0x000fe2000f8e00ff */
[----:B------:R-:W0:Y:S01]  /*33060*/  LDCU.64 UR4, c[0x0][0x390] ;  /* 0x00007200ff0477ac */ /* 0x000e220008000a00 */
[----:B------:R-:W-:-:S03]  /*33070*/  IMAD.MOV.U32 R3, RZ, RZ, RZ ;  /* 0x000000ffff037224 */ /* 0x000fc600078e00ff */
[----:B------:R-:W-:Y:S02]  /*33080*/  LOP3.LUT R0, R37, 0x20, R2, 0xf8, !PT ;  /* 0x0000002025007812 */ /* 0x000fe400078ef802 */
[----:B----4-:R-:W-:Y:S02]  /*33090*/  LOP3.LUT R2, R12, 0x3, RZ, 0xc0, !PT ;  /* 0x000000030c027812 */ /* 0x010fe400078ec0ff */
[----:B------:R-:W-:Y:S01]  /*330a0*/  SHF.R.U32.HI R37, RZ, 0x2, R12 ;  /* 0x00000002ff257819 */ /* 0x000fe2000001160c */
[----:B------:R-:W-:Y:S01]  /*330b0*/  IMAD.SHL.U32 R25, R25, 0x1000, RZ ;  /* 0x0000100019197824 */ /* 0x000fe200078e00ff */
[----:B------:R-:W-:-:S03]  /*330c0*/  LOP3.LUT R12, R13, 0x3, RZ, 0xc0, !PT ;  /* 0x000000030d0c7812 */ /* 0x000fc600078ec0ff */
[----:B------:R-:W-:Y:S01]  /*330d0*/  IMAD.WIDE.U32 R2, R37, 0x800, R2 ;  /* 0x0000080025027825 */ /* 0x000fe200078e0002 */
[----:B------:R-:W-:-:S03]  /*330e0*/  SHF.R.U32.HI R39, RZ, 0x2, R13 ;  /* 0x00000002ff277819 */ /* 0x000fc6000001160d */
[C---:B------:R-:W-:Y:S01]  /*330f0*/  IMAD.IADD R37, R0.reuse, 0x1, R25 ;  /* 0x0000000100257824 */ /* 0x040fe200078e0219 */
[C---:B-----5:R-:W-:Y:S01]  /*33100*/  HMMA.16816.F32 R48, R4.reuse, R56, R48 ;  /* 0x000000380430723c */ /* 0x060fe20000001830 */
[----:B------:R-:W-:Y:S01]  /*33110*/  IMAD.MOV.U32 R13, RZ, RZ, RZ ;  /* 0x000000ffff0d7224 */ /* 0x000fe200078e00ff */
[----:B------:R-:W-:Y:S01]  /*33120*/  IADD3 R0, P0, PT, R0, R25, RZ ;  /* 0x0000001900007210 */ /* 0x000fe20007f1e0ff */
[----:B------:R-:W-:Y:S01]  /*33130*/  IMAD.WIDE.U32 R14, R37, 0x4, R14 ;  /* 0x00000004250e7825 */ /* 0x000fe200078e000e */
[----:B------:R-:W-:Y:S02]  /*33140*/  LOP3.LUT R36, R24, 0x3, RZ, 0xc0, !PT ;  /* 0x0000000318247812 */ /* 0x000fe400078ec0ff */
[----:B------:R-:W-:Y:S01]  /*33150*/  SHF.R.U32.HI R57, RZ, 0x2, R24 ;  /* 0x00000002ff397819 */ /* 0x000fe20000011618 */
[----:B------:R-:W-:Y:S01]  /*33160*/  IMAD.MOV.U32 R37, RZ, RZ, RZ ;  /* 0x000000ffff257224 */ /* 0x000fe200078e00ff */
[----:B------:R-:W-:Y:S01]  /*33170*/  HMMA.16816.F32 R44, R4, R58, R44 ;  /* 0x0000003a042c723c */ /* 0x000fe2000000182c */
[----:B------:R-:W-:Y:S01]  /*33180*/  IMAD.WIDE.U32 R12, R39, 0x800, R12 ;  /* 0x00000800270c7825 */ /* 0x000fe200078e000c */
[----:B------:R-:W-:Y:S01]  /*33190*/  BAR.SYNC.DEFER_BLOCKING 0x0 ;  /* 0x0000000000007b1d */ /* 0x000fe20000010000 */
[----:B0-----:R-:W-:-:S02]  /*331a0*/  LEA R25, P1, R0, UR4, 0x2 ;  /* 0x0000000400197c11 */ /* 0x001fc4000f8210ff */
[----:B------:R-:W-:Y:S02]  /*331b0*/  IMAD.X R39, RZ, RZ, RZ, P0 ;  /* 0x000000ffff277224 */ /* 0x000fe400000e06ff */
[----:B------:R-:W-:Y:S01]  /*331c0*/  IMAD.WIDE.U32 R36, R57, 0x800, R36 ;  /* 0x0000080039247825 */ /* 0x000fe200078e0024 */
[----:B------:R-:W-:Y:S01]  /*331d0*/  HMMA.16816.F32 R40, R4, R52, R40 ;  /* 0x000000340428723c */ /* 0x000fe20000001828 */
[----:B------:R-:W-:Y:S02]  /*331e0*/  LEA R24, P0, R26, R14, 0x3 ;  /* 0x0000000e1a187211 */ /* 0x000fe400078018ff */
[----:B------:R-:W-:-:S05]  /*331f0*/  LEA.HI.X R53, R0, UR5, R39, 0x2, P1 ;  /* 0x0000000500357c11 */ /* 0x000fca00088f1427 */
[----:B------:R-:W-:Y:S01]  /*33200*/  HMMA.16816.F32 R8, R4, R54, R8 ;  /* 0x000000360408723c */ /* 0x000fe20000001808 */
[-C--:B------:R-:W-:Y:S02]  /*33210*/  LEA R38, P2, R12, R25.reuse, 0x3 ;  /* 0x000000190c267211 */ /* 0x080fe400078418ff */
[----:B------:R-:W-:Y:S02]  /*33220*/  LEA R52, P1, R36, R25, 0x3 ;  /* 0x0000001924347211 */ /* 0x000fe400078218ff */
[----:B------:R-:W-:Y:S02]  /*33230*/  LEA.HI.X R25, R26, R15, R27, 0x3, P0 ;  /* 0x0000000f1a197211 */ /* 0x000fe400000f1c1b */
[----:B------:R-:W-:Y:S02]  /*33240*/  LEA R14, P0, R2, R14, 0x3 ;  /* 0x0000000e020e7211 */ /* 0x000fe400078018ff */
[----:B------:R-:W-:Y:S02]  /*33250*/  LEA.HI.X R39, R12, R53, R13, 0x3, P2 ;  /* 0x000000350c277211 */ /* 0x000fe400010f1c0d */
[----:B------:R-:W-:-:S02]  /*33260*/  LEA.HI.X R15, R2, R15, R3, 0x3, P0 ;  /* 0x0000000f020f7211 */ /* 0x000fc400000f1c03 */
[----:B------:R-:W-:Y:S01]  /*33270*/  LEA.HI.X R53, R36, R53, R37, 0x3, P1 ;  /* 0x0000003524357211 */ /* 0x000fe200008f1c25 */
[----:B------:R-:W-:Y:S04]  /*33280*/  STG.E.64 desc[UR6][R24.64], R32 ;  /* 0x0000002018007986 */ /* 0x000fe8000c101b06 */
        /* <DEDUP_REMOVED lines=14> */
[----:B------:R-:W-:Y:S01]  /*33370*/  STG.E.64 desc[UR6][R52.64+0x60060], R10 ;  /* 0x0600600a34007986 */ /* 0x000fe2000c101b06 */
[----:B------:R-:W-:Y:S05]  /*33380*/  EXIT ;  /* 0x000000000000794d */ /* 0x000fea0003800000 */
.L_x_0:
[----:B------:R-:W-:-:S00]  /*33390*/  BRA `(.L_x_0) ;  /* 0xfffffffc00fc7947 */ /* 0x000fc0000383ffff */
[----:B------:R-:W-:-:S00]  /*333a0*/  NOP ;  /* 0x0000000000007918 */ /* 0x000fc00000000000 */
        /* <DEDUP_REMOVED lines=13> */
.L_x_1:


//--------------------- .nv.shared._Z16gemm_fp16_kernelPK6__halfS1_Pf --------------------------
	.section	.nv.shared._Z16gemm_fp16_kernelPK6__halfS1_Pf,"aw",@nobits
	.sectionflags	@""
	.align	16
	.zero		1024


//--------------------- .nv.shared.reserved.0     --------------------------
	.section	.nv.shared.reserved.0,"aw",@nobits
	.weak		__nv_reservedSMEM_offset_0_alias
	.size		__nv_reservedSMEM_offset_0_alias, 0, 64
	.other		__nv_reservedSMEM_offset_0_alias,@"STO_CUDA_RESERVED_SHARED STV_DEFAULT"
__nv_reservedSMEM_offset_0_alias:
	.zero		0
	.zero		64


//--------------------- .nv.constant0._Z16gemm_fp16_kernelPK6__halfS1_Pf --------------------------
	.section	.nv.constant0._Z16gemm_fp16_kernelPK6__halfS1_Pf,"a",@progbits
	.sectionflags	@""
	.align	4
.nv.constant0._Z16gemm_fp16_kernelPK6__halfS1_Pf:
	.zero		920


//--------------------- SYMBOLS --------------------------

	.type		.nv.reservedSmem.offset0,@object
	.size		.nv.reservedSmem.offset0,0x4
	.type		.nv.reservedSmem.cap,@object
	.size		.nv.reservedSmem.cap,0x4
